def matmul_kernel(
    a_ptr,
    b_ptr,
    c_ptr,
    M,
    N,
    K,
    stride_am,
    stride_ak,
    stride_bk,
    stride_bn,
    stride_cm,
    stride_cn,
    BLOCK_M: tl.constexpr,
    BLOCK_N: tl.constexpr,
    BLOCK_K: tl.constexpr,
    GROUP_M: tl.constexpr,
):
    pid = tl.program_id(axis=0)
    num_pid_m = tl.cdiv(M, BLOCK_M)
    num_pid_n = tl.cdiv(N, BLOCK_N)
    num_pid_in_group = GROUP_M * num_pid_n
    group_id = pid // num_pid_in_group
    first_pid_m = group_id * GROUP_M
    group_size_m = min(num_pid_m - first_pid_m, GROUP_M)
    pid_m = first_pid_m + ((pid % num_pid_in_group) % group_size_m)
    pid_n = (pid % num_pid_in_group) // group_size_m

    offs_am = (pid_m * BLOCK_M + tl.arange(0, BLOCK_M)) % M
    offs_bn = (pid_n * BLOCK_N + tl.arange(0, BLOCK_N)) % N
    offs_k = tl.arange(0, BLOCK_K)
    a_ptrs = a_ptr + offs_am[:, None] * stride_am + offs_k[None, :] * stride_ak
    b_ptrs = b_ptr + offs_k[:, None] * stride_bk + offs_bn[None, :] * stride_bn

    acc = tl.zeros((BLOCK_M, BLOCK_N), dtype=tl.float32)
    for kk in range(0, tl.cdiv(K, BLOCK_K)):
        a = tl.load(a_ptrs, mask=offs_k[None, :] < K - kk * BLOCK_K, other=0.0)
        b = tl.load(b_ptrs, mask=offs_k[:, None] < K - kk * BLOCK_K, other=0.0)
        acc = tl.dot(a, b, acc)
        a_ptrs += BLOCK_K * stride_ak
        b_ptrs += BLOCK_K * stride_bk

    c = acc.to(c_ptr.dtype.element_ty)
    offs_cm = pid_m * BLOCK_M + tl.arange(0, BLOCK_M)
    offs_cn = pid_n * BLOCK_N + tl.arange(0, BLOCK_N)
    c_ptrs = c_ptr + offs_cm[:, None] * stride_cm + offs_cn[None, :] * stride_cn
    mask = (offs_cm[:, None] < M) & (offs_cn[None, :] < N)
    tl.store(c_ptrs, c, mask=mask)

# config = {"BLOCK_K": 64, "BLOCK_M": 128, "BLOCK_N": 128, "GROUP_M": 8, "arch": "sm_100", "dtype": "fp32", "num_ctas": 1, "num_stages": 6, "num_warps": 4}
# arch = sm_100


// ===== COMPILED SASS (sm_100a) =====

	.target	sm_100a

	.elftype	@"ET_EXEC"


//--------------------- .note.nv.tkinfo           --------------------------
	.section	.note.nv.tkinfo,"",@"SHT_NOTE"
	.sectionflags	@"SHF_NOTE_NV_TKINFO"
	.tkinfo
        /*0018*/ 	.word	0x00000081
        /*0030*/ 	.string	""
        /*0030*/ 	.string	"ptxas-blackwell"
        /*0030*/ 	.string	"Cuda compilation tools, release 12.9, V12.9.86"
        /*0030*/ 	.string	"Build cuda_12.9.r12.9/compiler.36037853_0"
        /*0030*/ 	.string	"-v  -suppress-debug-info  -lineinfo  -arch sm_100a "



//--------------------- .note.nv.cuver            --------------------------
	.section	.note.nv.cuver,"",@"SHT_NOTE"
	.sectionflags	@"SHF_NOTE_NV_CUVER"
        /*0018*/ 	.short	0x0001
        /*001a*/ 	.short	0x0064
        /*001c*/ 	.short	0x0001
        /*001e*/ 	.short	0x0000
        /*0020*/ 	.short	0x0001
        /*0022*/ 	.short	0x0000


//--------------------- .nv.info                  --------------------------
	.section	.nv.info,"",@"SHT_CUDA_INFO"
	.align	4


	//----- nvinfo : EIATTR_REGCOUNT
	.align		4
        /*0000*/ 	.byte	0x04, 0x2f
        /*0002*/ 	.short	(.L_4 - .L_3)
	.align		4
.L_3:
        /*0004*/ 	.word	index@(matmul_kernel)
        /*0008*/ 	.word	0x000000ff


	//----- nvinfo : EIATTR_FRAME_SIZE
	.align		4
.L_4:
        /*000c*/ 	.byte	0x04, 0x11
        /*000e*/ 	.short	(.L_6 - .L_5)
	.align		4
.L_5:
        /*0010*/ 	.word	index@($__internal_2_$__cuda_sm10x_tcgen05_guardrail_trap_unallocated_columns_being_dealloced)
        /*0014*/ 	.word	0x00000408


	//----- nvinfo : EIATTR_FRAME_SIZE
	.align		4
.L_6:
        /*0018*/ 	.byte	0x04, 0x11
        /*001a*/ 	.short	(.L_8 - .L_7)
	.align		4
.L_7:
        /*001c*/ 	.word	index@($__internal_1_$__cuda_sm10x_tcgen05_guardrail_trap_phase_invalid_during_alloc)
        /*0020*/ 	.word	0x00000408


	//----- nvinfo : EIATTR_FRAME_SIZE
	.align		4
.L_8:
        /*0024*/ 	.byte	0x04, 0x11
        /*0026*/ 	.short	(.L_10 - .L_9)
	.align		4
.L_9:
        /*0028*/ 	.word	index@($__internal_0_$__cuda_sm10x_tcgen05_guardrail_trap_col_being_dealloced_not_returned_by_alloc)
        /*002c*/ 	.word	0x00000408


	//----- nvinfo : EIATTR_FRAME_SIZE
	.align		4
.L_10:
        /*0030*/ 	.byte	0x04, 0x11
        /*0032*/ 	.short	(.L_12 - .L_11)
	.align		4
.L_11:
        /*0034*/ 	.word	index@(matmul_kernel)
        /*0038*/ 	.word	0x00000408


	//----- nvinfo : EIATTR_MIN_STACK_SIZE
	.align		4
.L_12:
        /*003c*/ 	.byte	0x04, 0x12
        /*003e*/ 	.short	(.L_14 - .L_13)
	.align		4
.L_13:
        /*0040*/ 	.word	index@(matmul_kernel)
        /*0044*/ 	.word	0x00000408
.L_14:


//--------------------- .nv.info.matmul_kernel    --------------------------
	.section	.nv.info.matmul_kernel,"",@"SHT_CUDA_INFO"
	.sectionflags	@""
	.align	4


	//----- nvinfo : EIATTR_CUDA_API_VERSION
	.align		4
        /*0000*/ 	.byte	0x04, 0x37
        /*0002*/ 	.short	(.L_16 - .L_15)
.L_15:
        /*0004*/ 	.word	0x00000081


	//----- nvinfo : EIATTR_KPARAM_INFO
	.align		4
.L_16:
        /*0008*/ 	.byte	0x04, 0x17
        /*000a*/ 	.short	(.L_18 - .L_17)
.L_17:
        /*000c*/ 	.word	0x00000000
        /*0010*/ 	.short	0x000d
        /*0012*/ 	.short	0x0048
        /*0014*/ 	.byte	0x00, 0xf4, 0x21, 0x00


	//----- nvinfo : EIATTR_KPARAM_INFO
	.align		4
.L_18:
        /*0018*/ 	.byte	0x04, 0x17
        /*001a*/ 	.short	(.L_20 - .L_19)
.L_19:
        /*001c*/ 	.word	0x00000000
        /*0020*/ 	.short	0x000c
        /*0022*/ 	.short	0x0040
        /*0024*/ 	.byte	0x00, 0xf4, 0x21, 0x00


	//----- nvinfo : EIATTR_KPARAM_INFO
	.align		4
.L_20:
        /*0028*/ 	.byte	0x04, 0x17
        /*002a*/ 	.short	(.L_22 - .L_21)
.L_21:
        /*002c*/ 	.word	0x00000000
        /*0030*/ 	.short	0x000b
        /*0032*/ 	.short	0x0038
        /*0034*/ 	.byte	0x00, 0xf0, 0x11, 0x00


	//----- nvinfo : EIATTR_KPARAM_INFO
	.align		4
.L_22:
        /*0038*/ 	.byte	0x04, 0x17
        /*003a*/ 	.short	(.L_24 - .L_23)
.L_23:
        /*003c*/ 	.word	0x00000000
        /*0040*/ 	.short	0x000a
        /*0042*/ 	.short	0x0034
        /*0044*/ 	.byte	0x00, 0xf0, 0x11, 0x00


	//----- nvinfo : EIATTR_KPARAM_INFO
	.align		4
.L_24:
        /*0048*/ 	.byte	0x04, 0x17
        /*004a*/ 	.short	(.L_26 - .L_25)
.L_25:
        /*004c*/ 	.word	0x00000000
        /*0050*/ 	.short	0x0009
        /*0052*/ 	.short	0x0030
        /*0054*/ 	.byte	0x00, 0xf0, 0x11, 0x00


	//----- nvinfo : EIATTR_KPARAM_INFO
	.align		4
.L_26:
        /*0058*/ 	.byte	0x04, 0x17
        /*005a*/ 	.short	(.L_28 - .L_27)
.L_27:
        /*005c*/ 	.word	0x00000000
        /*0060*/ 	.short	0x0008
        /*0062*/ 	.short	0x002c
        /*0064*/ 	.byte	0x00, 0xf0, 0x11, 0x00


	//----- nvinfo : EIATTR_KPARAM_INFO
	.align		4
.L_28:
        /*0068*/ 	.byte	0x04, 0x17
        /*006a*/ 	.short	(.L_30 - .L_29)
.L_29:
        /*006c*/ 	.word	0x00000000
        /*0070*/ 	.short	0x0007
        /*0072*/ 	.short	0x0028
        /*0074*/ 	.byte	0x00, 0xf0, 0x11, 0x00


	//----- nvinfo : EIATTR_KPARAM_INFO
	.align		4
.L_30:
        /*0078*/ 	.byte	0x04, 0x17
        /*007a*/ 	.short	(.L_32 - .L_31)
.L_31:
        /*007c*/ 	.word	0x00000000
        /*0080*/ 	.short	0x0006
        /*0082*/ 	.short	0x0024
        /*0084*/ 	.byte	0x00, 0xf0, 0x11, 0x00


	//----- nvinfo : EIATTR_KPARAM_INFO
	.align		4
.L_32:
        /*0088*/ 	.byte	0x04, 0x17
        /*008a*/ 	.short	(.L_34 - .L_33)
.L_33:
        /*008c*/ 	.word	0x00000000
        /*0090*/ 	.short	0x0005
        /*0092*/ 	.short	0x0020
        /*0094*/ 	.byte	0x00, 0xf0, 0x11, 0x00


	//----- nvinfo : EIATTR_KPARAM_INFO
	.align		4
.L_34:
        /*0098*/ 	.byte	0x04, 0x17
        /*009a*/ 	.short	(.L_36 - .L_35)
.L_35:
        /*009c*/ 	.word	0x00000000
        /*00a0*/ 	.short	0x0004
        /*00a2*/ 	.short	0x001c
        /*00a4*/ 	.byte	0x00, 0xf0, 0x11, 0x00


	//----- nvinfo : EIATTR_KPARAM_INFO
	.align		4
.L_36:
        /*00a8*/ 	.byte	0x04, 0x17
        /*00aa*/ 	.short	(.L_38 - .L_37)
.L_37:
        /*00ac*/ 	.word	0x00000000
        /*00b0*/ 	.short	0x0003
        /*00b2*/ 	.short	0x0018
        /*00b4*/ 	.byte	0x00, 0xf0, 0x11, 0x00


	//----- nvinfo : EIATTR_KPARAM_INFO
	.align		4
.L_38:
        /*00b8*/ 	.byte	0x04, 0x17
        /*00ba*/ 	.short	(.L_40 - .L_39)
.L_39:
        /*00bc*/ 	.word	0x00000000
        /*00c0*/ 	.short	0x0002
        /*00c2*/ 	.short	0x0010
        /*00c4*/ 	.byte	0x00, 0xf4, 0x21, 0x00


	//----- nvinfo : EIATTR_KPARAM_INFO
	.align		4
.L_40:
        /*00c8*/ 	.byte	0x04, 0x17
        /*00ca*/ 	.short	(.L_42 - .L_41)
.L_41:
        /*00cc*/ 	.word	0x00000000
        /*00d0*/ 	.short	0x0001
        /*00d2*/ 	.short	0x0008
        /*00d4*/ 	.byte	0x00, 0xf4, 0x21, 0x00


	//----- nvinfo : EIATTR_KPARAM_INFO
	.align		4
.L_42:
        /*00d8*/ 	.byte	0x04, 0x17
        /*00da*/ 	.short	(.L_44 - .L_43)
.L_43:
        /*00dc*/ 	.word	0x00000000
        /*00e0*/ 	.short	0x0000
        /*00e2*/ 	.short	0x0000
        /*00e4*/ 	.byte	0x00, 0xf4, 0x21, 0x00


	//----- nvinfo : EIATTR_AT_ENTRY_FRAGMENTS
	.align		4
.L_44:
        /*00e8*/ 	.byte	0x04, 0x4f
        /*00ea*/ 	.short	(.L_46 - .L_45)


	//   ....[0]....
.L_45:
        /*00ec*/ 	.word	0x00000004


	//----- nvinfo : EIATTR_RESERVED_SMEM_USED
	.align		4
.L_46:
        /*00f0*/ 	.byte	0x01, 0x41
	.zero		2


	//----- nvinfo : EIATTR_SPARSE_MMA_MASK
	.align		4
        /*00f4*/ 	.byte	0x03, 0x50
        /*00f6*/ 	.short	0x0000


	//----- nvinfo : EIATTR_TCGEN05_1CTA_USED
	.align		4
        /*00f8*/ 	.byte	0x01, 0x51
	.zero		2


	//----- nvinfo : EIATTR_MAXREG_COUNT
	.align		4
        /*00fc*/ 	.byte	0x03, 0x1b
        /*00fe*/ 	.short	0x00ff


	//----- nvinfo : EIATTR_NUM_BARRIERS
	.align		4
        /*0100*/ 	.byte	0x02, 0x4c
        /*0102*/ 	.byte	0x01
	.zero		1


	//----- nvinfo : EIATTR_ANNOTATIONS
	.align		4
        /*0104*/ 	.byte	0x04, 0x55
        /*0106*/ 	.short	(.L_48 - .L_47)


	//   ....[0]....
.L_47:
        /*0108*/ 	.word	0x00000001
        /*010c*/ 	.byte	0xf0, 0x09, 0x00, 0x00, 0x01, 0x00, 0x00, 0x00, 0xd0, 0x25, 0x00, 0x00, 0x01, 0x00, 0x00, 0x00
        /* <DEDUP_REMOVED lines=313> */
        /*14ac*/ 	.byte	0xd0, 0x8b, 0x01, 0x00, 0x01, 0x00, 0x00, 0x00, 0x30, 0x8e, 0x01, 0x00


	//----- nvinfo : EIATTR_INT_WARP_WIDE_INSTR_OFFSETS
	.align		4
.L_48:
        /*14b8*/ 	.byte	0x04, 0x31
        /*14ba*/ 	.short	(.L_50 - .L_49)


	//   ....[0]....
.L_49:
        /*14bc*/ 	.word	0x00005e40


	//   ....[1]....
        /*14c0*/ 	.word	0x00005e60


	//   ....[2]....
        /*14c4*/ 	.word	0x00005f00


	//   ....[3]....
        /*14c8*/ 	.word	0x0001c7e0


	//   ....[4]....
        /*14cc*/ 	.word	0x0001c830


	//----- nvinfo : EIATTR_COOP_GROUP_MASK_REGIDS
	.align		4
.L_50:
        /*14d0*/ 	.byte	0x04, 0x29
        /*14d2*/ 	.short	(.L_52 - .L_51)


	//   ....[0]....
.L_51:
        /*14d4*/ 	.word	0xffffffff


	//   ....[1]....
        /*14d8*/ 	.word	0xffffffff


	//   ....[2]....
        /*14dc*/ 	.word	0xffffffff


	//   ....[3]....
        /*14e0*/ 	.word	0xffffffff


	//----- nvinfo : EIATTR_COOP_GROUP_INSTR_OFFSETS
	.align		4
.L_52:
        /*14e4*/ 	.byte	0x04, 0x28
        /*14e6*/ 	.short	(.L_54 - .L_53)


	//   ....[0]....
.L_53:
        /*14e8*/ 	.word	0x00000070


	//   ....[1]....
        /*14ec*/ 	.word	0x00000330


	//   ....[2]....
        /*14f0*/ 	.word	0x0001c670


	//   ....[3]....
        /*14f4*/ 	.word	0x0001c8e0


	//----- nvinfo : EIATTR_VRC_CTA_INIT_COUNT
	.align		4
.L_54:
        /*14f8*/ 	.byte	0x02, 0x4a
        /*14fa*/ 	.byte	0x80
	.zero		1


	//----- nvinfo : EIATTR_MBARRIER_INSTR_OFFSETS
	.align		4
        /*14fc*/ 	.byte	0x04, 0x39
        /*14fe*/ 	.short	(.L_56 - .L_55)


	//   ....[0]....
.L_55:
        /*1500*/ 	.word	0x00005f40
        /*1504*/ 	.word	0x000000ff
        /*1508*/ 	.word	0x00000000
        /*150c*/ 	.short	0x0100
        /*150e*/ 	.byte	0x08
	.zero		1


	//   ....[1]....
        /*1510*/ 	.word	0x00006010
        /*1514*/ 	.word	0x000000ff
        /*1518*/ 	.word	0x00058008
        /*151c*/ 	.short	0x0100
        /*151e*/ 	.byte	0x0a
	.zero		1


	//   ....[2]....
        /*1520*/ 	.word	0x00015860
        /*1524*/ 	.word	0x000000ff
        /*1528*/ 	.word	0x00000000
        /*152c*/ 	.short	0x010a
        /*152e*/ 	.byte	0x08
	.zero		1


	//   ....[3]....
        /*1530*/ 	.word	0x00018fd0
        /*1534*/ 	.word	0x000000ff
        /*1538*/ 	.word	0x00000000
        /*153c*/ 	.short	0x010a
        /*153e*/ 	.byte	0x08
	.zero		1


	//   ....[4]....
        /*1540*/ 	.word	0x00019180
        /*1544*/ 	.word	0x000000ff
        /*1548*/ 	.word	0x00058000
        /*154c*/ 	.short	0x0108
        /*154e*/ 	.byte	0x0a
	.zero		1


	//   ....[5]....
        /*1550*/ 	.word	0x00019260
        /*1554*/ 	.word	0x000000ff
        /*1558*/ 	.word	0x00058008
        /*155c*/ 	.short	0x0108
        /*155e*/ 	.byte	0x0a
	.zero		1


	//   ....[6]....
        /*1560*/ 	.word	0x0001c900
        /*1564*/ 	.word	0x000000ff
        /*1568*/ 	.word	0x00000000
        /*156c*/ 	.short	0x010a
        /*156e*/ 	.byte	0x08
	.zero		1


	//   ....[7]....
        /*1570*/ 	.word	0x0001c930
        /*1574*/ 	.word	0x000000ff
        /*1578*/ 	.word	0x00000000
        /*157c*/ 	.short	0x010a
        /*157e*/ 	.byte	0x08
	.zero		1


	//----- nvinfo : EIATTR_NUM_MBARRIERS
	.align		4
.L_56:
        /*1580*/ 	.byte	0x03, 0x38
        /*1582*/ 	.short	0x0002


	//----- nvinfo : EIATTR_EXIT_INSTR_OFFSETS
	.align		4
        /*1584*/ 	.byte	0x04, 0x1c
        /*1586*/ 	.short	(.L_58 - .L_57)


	//   ....[0]....
.L_57:
        /*1588*/ 	.word	0x0001c8f0


	//----- nvinfo : EIATTR_REQNTID
	.align		4
.L_58:
        /*158c*/ 	.byte	0x04, 0x10
        /*158e*/ 	.short	(.L_60 - .L_59)
.L_59:
        /*1590*/ 	.word	0x00000080
        /*1594*/ 	.word	0x00000001
        /*1598*/ 	.word	0x00000001


	//----- nvinfo : EIATTR_CRS_STACK_SIZE
	.align		4
.L_60:
        /*159c*/ 	.byte	0x04, 0x1e
        /*159e*/ 	.short	(.L_62 - .L_61)
.L_61:
        /*15a0*/ 	.word	0x00000000


	//----- nvinfo : EIATTR_CBANK_PARAM_SIZE
	.align		4
.L_62:
        /*15a4*/ 	.byte	0x03, 0x19
        /*15a6*/ 	.short	0x0050


	//----- nvinfo : EIATTR_PARAM_CBANK
	.align		4
        /*15a8*/ 	.byte	0x04, 0x0a
        /*15aa*/ 	.short	(.L_64 - .L_63)
	.align		4
.L_63:
        /*15ac*/ 	.word	index@(.nv.constant0.matmul_kernel)
        /*15b0*/ 	.short	0x0380
        /*15b2*/ 	.short	0x0050


	//----- nvinfo : EIATTR_SW_WAR
	.align		4
.L_64:
        /*15b4*/ 	.byte	0x04, 0x36
        /*15b6*/ 	.short	(.L_66 - .L_65)
.L_65:
        /*15b8*/ 	.word	0x00000008
.L_66:


//--------------------- .nv.compat                --------------------------
	.section	.nv.compat,"",@"SHT_CUDA_COMPAT_INFO"
	.align	4
        /*0000*/ 	.byte	0x02, 0x02, 0x02, 0x00, 0x02, 0x05, 0x05, 0x00, 0x02, 0x03, 0x00, 0x00, 0x02, 0x06, 0x01, 0x00


//--------------------- .nv.callgraph             --------------------------
	.section	.nv.callgraph,"",@"SHT_CUDA_CALLGRAPH"
	.align	4
	.sectionentsize	8
	.align		4
        /*0000*/ 	.word	0x00000000
	.align		4
        /*0004*/ 	.word	0xffffffff
	.align		4
        /*0008*/ 	.word	0x00000000
	.align		4
        /*000c*/ 	.word	0xfffffffe
	.align		4
        /*0010*/ 	.word	0x00000000
	.align		4
        /*0014*/ 	.word	0xfffffffd
	.align		4
        /*0018*/ 	.word	0x00000000
	.align		4
        /*001c*/ 	.word	0xfffffffc


//--------------------- .text.matmul_kernel       --------------------------
	.section	.text.matmul_kernel,"ax",@progbits
	.align	128
        .global         matmul_kernel
        .type           matmul_kernel,@function
        .size           matmul_kernel,(.L_x_21 - matmul_kernel)
        .other          matmul_kernel,@"STO_CUDA_ENTRY STV_DEFAULT"
matmul_kernel:
.text.matmul_kernel:
[----:B------:R-:W1:Y:S01]  /*0000*/  LDC R1, c[0x0][0x37c] ;  /* 0x0000df00ff017b82 */ /* 0x000e620000000800 */
[----:B------:R-:W2:Y:S01]  /*0010*/  S2R R4, SR_TID.X ;  /* 0x0000000000047919 */ /* 0x000ea20000002100 */
[----:B-1----:R-:W-:Y:S01]  /*0020*/  VIADD R1, R1, 0xfffffbf8 ;  /* 0xfffffbf801017836 */ /* 0x002fe20000000000 */
[----:B--2---:R-:W-:-:S13]  /*0030*/  ISETP.GE.U32.AND P0, PT, R4, 0x20, PT ;  /* 0x000000200400780c */ /* 0x004fda0003f06070 */
[----:B------:R-:W-:Y:S02]  /*0040*/  VOTEU.ANY UP0, P0 ;  /* 0x0000000000ff7886 */ /* 0x000fe40000000100 */
[----:B------:R-:W-:Y:S05]  /*0050*/  BRA.U UP0, `(.L_x_0) ;  /* 0x0000000100b87547 */ /* 0x000fea000b800000 */
[----:B------:R-:W1:Y:S01]  /*0060*/  S2UR UR6, SR_CgaCtaId ;  /* 0x00000000000679c3 */ /* 0x000e620000008800 */
[----:B------:R-:W-:Y:S01]  /*0070*/  NOP ;  /* 0x0000000000007918 */ /* 0x000fe20000000000 */
[----:B------:R-:W-:Y:S02]  /*0080*/  UMOV UR4, 0x40 ;  /* 0x0000004000047882 */ /* 0x000fe40000000000 */
[----:B-1----:R-:W-:-:S09]  /*0090*/  ULEA UR4, UR6, UR4, 0x18 ;  /* 0x0000000406047291 */ /* 0x002fd2000f8ec0ff */
[----:B------:R-:W1:Y:S01]  /*00a0*/  LDS.U8 R0, [UR4] ;  /* 0x00000004ff007984 */ /* 0x000e620008000000 */
[----:B------:R-:W-:Y:S02]  /*00b0*/  UMOV UR4, 0x400 ;  /* 0x0000040000047882 */ /* 0x000fe40000000000 */
[----:B------:R-:W-:Y:S01]  /*00c0*/  ULEA UR4, UR6, UR4, 0x18 ;  /* 0x0000000406047291 */ /* 0x000fe2000f8ec0ff */
[----:B-1----:R-:W-:-:S13]  /*00d0*/  ISETP.NE.AND P0, PT, R0, RZ, PT ;  /* 0x000000ff0000720c */ /* 0x002fda0003f05270 */
[----:B------:R-:W-:Y:S05]  /*00e0*/  @P0 BRA `(.L_x_1) ;  /* 0x00000000007c0947 */ /* 0x000fea0003800000 */
[----:B------:R-:W-:-:S13]  /*00f0*/  ELECT P0, URZ, PT ;  /* 0x0000000000ff782f */ /* 0x000fda0003800000 */
[----:B------:R-:W-:Y:S05]  /*0100*/  @!P0 BRA `(.L_x_2) ;  /* 0x0000000000848947 */ /* 0x000fea0003800000 */
[----:B------:R-:W-:Y:S01]  /*0110*/  UMOV UR5, 0x8 ;  /* 0x0000000800057882 */ /* 0x000fe20000000000 */
[----:B------:R-:W-:Y:S02]  /*0120*/  IMAD.MOV.U32 R6, RZ, RZ, 0x1 ;  /* 0x00000001ff067424 */ /* 0x000fe400078e00ff */
[----:B------:R-:W-:Y:S02]  /*0130*/  IMAD.MOV.U32 R5, RZ, RZ, 0xff ;  /* 0x000000ffff057424 */ /* 0x000fe400078e00ff */
[----:B------:R-:W-:Y:S04]  /*0140*/  DEPBAR.LE SB1, 0x36 ;  /* 0x00009d800000791a */ /* 0x000fe80000000000 */
[----:B------:R-:W1:Y:S02]  /*0150*/  UTCATOMSWS.FIND_AND_SET.ALIGN UP1, UR5, UR5 ;  /* 0x00000005000575e3 */ /* 0x000e640008020800 */
[----:B-1----:R-:W-:-:S04]  /*0160*/  PLOP3.LUT P0, PT, PT, PT, UP1, 0x80, 0x8 ;  /* 0x000000000008781c */ /* 0x002fc80003f0f018 */
[----:B------:R-:W-:-:S04]  /*0170*/  SEL R0, RZ, 0xffffffff, !P0 ;  /* 0xffffffffff007807 */ /* 0x000fc80004000000 */
[----:B------:R-:W-:Y:S01]  /*0180*/  ISETP.NE.AND P0, PT, R0, RZ, PT ;  /* 0x000000ff0000720c */ /* 0x000fe20003f05270 */
[----:B------:R-:W-:-:S12]  /*0190*/  IMAD.U32 R0, RZ, RZ, UR5 ;  /* 0x00000005ff007e24 */ /* 0x000fd8000f8e00ff */
[----:B------:R-:W-:Y:S05]  /*01a0*/  @P0 BRA `(.L_x_3) ;  /* 0x0000000000240947 */ /* 0x000fea0003800000 */
.L_x_4:
[----:B------:R-:W-:Y:S05]  /*01b0*/  NANOSLEEP 0x64 ;  /* 0x000000640000795d */ /* 0x000fea0003800000 */
[----:B------:R-:W-:-:S05]  /*01c0*/  UMOV UR5, 0x8 ;  /* 0x0000000800057882 */ /* 0x000fca0000000000 */
[----:B------:R-:W-:Y:S04]  /*01d0*/  DEPBAR.LE SB1, 0x36 ;  /* 0x00009d800000791a */ /* 0x000fe80000000000 */
[----:B------:R-:W1:Y:S02]  /*01e0*/  UTCATOMSWS.FIND_AND_SET.ALIGN UP1, UR5, UR5 ;  /* 0x00000005000575e3 */ /* 0x000e640008020800 */
[----:B-1----:R-:W-:-:S04]  /*01f0*/  PLOP3.LUT P0, PT, PT, PT, UP1, 0x80, 0x8 ;  /* 0x000000000008781c */ /* 0x002fc80003f0f018 */
[----:B------:R-:W-:-:S04]  /*0200*/  SEL R0, RZ, 0xffffffff, !P0 ;  /* 0xffffffffff007807 */ /* 0x000fc80004000000 */
[----:B------:R-:W-:Y:S01]  /*0210*/  ISETP.NE.AND P0, PT, R0, RZ, PT ;  /* 0x000000ff0000720c */ /* 0x000fe20003f05270 */
[----:B------:R-:W-:-:S12]  /*0220*/  IMAD.U32 R0, RZ, RZ, UR5 ;  /* 0x00000005ff007e24 */ /* 0x000fd8000f8e00ff */
[----:B------:R-:W-:Y:S05]  /*0230*/  @!P0 BRA `(.L_x_4) ;  /* 0xfffffffc00dc8947 */ /* 0x000fea000383ffff */
.L_x_3:
[C---:B------:R-:W-:Y:S01]  /*0240*/  VIADD R3, R0.reuse, 0x10 ;  /* 0x0000001000037836 */ /* 0x040fe20000000000 */
[----:B------:R-:W-:Y:S01]  /*0250*/  UMOV UR5, 0x50 ;  /* 0x0000005000057882 */ /* 0x000fe20000000000 */
[----:B------:R-:W-:Y:S01]  /*0260*/  SHF.L.U32 R2, R5, R0, RZ ;  /* 0x0000000005027219 */ /* 0x000fe200000006ff */
[----:B------:R-:W-:Y:S01]  /*0270*/  ULEA UR5, UR6, UR5, 0x18 ;  /* 0x0000000506057291 */ /* 0x000fe2000f8ec0ff */
[----:B------:R-:W-:Y:S01]  /*0280*/  IMAD.SHL.U32 R0, R0, 0x20, RZ ;  /* 0x0000002000007824 */ /* 0x000fe200078e00ff */
[----:B------:R-:W-:-:S04]  /*0290*/  SHF.L.U32 R3, R6, R3, RZ ;  /* 0x0000000306037219 */ /* 0x000fc800000006ff */
[----:B------:R-:W-:-:S05]  /*02a0*/  LOP3.LUT R2, R3, R2, RZ, 0xfc, !PT ;  /* 0x0000000203027212 */ /* 0x000fca00078efcff */
[----:B------:R1:W-:Y:S04]  /*02b0*/  ATOMS.OR RZ, [UR5], R2 ;  /* 0x00000002ffff798c */ /* 0x0003e8000b000005 */
[----:B------:R1:W-:Y:S01]  /*02c0*/  STS [UR4], R0 ;  /* 0x00000000ff007988 */ /* 0x0003e20008000804 */
[----:B------:R-:W-:Y:S05]  /*02d0*/  BRA `(.L_x_2) ;  /* 0x0000000000107947 */ /* 0x000fea0003800000 */
.L_x_1:
[----:B------:R-:W-:Y:S01]  /*02e0*/  IMAD.MOV.U32 R0, RZ, RZ, -0x1 ;  /* 0xffffffffff007424 */ /* 0x000fe200078e00ff */
[----:B------:R-:W-:-:S04]  /*02f0*/  MOV R2, 0x320 ;  /* 0x0000032000027802 */ /* 0x000fc80000000f00 */
[----:B------:R1:W-:Y:S03]  /*0300*/  STS [UR4], R0 ;  /* 0x00000000ff007988 */ /* 0x0003e60008000804 */
[----:B-1----:R-:W-:Y:S05]  /*0310*/  CALL.REL.NOINC `($__internal_1_$__cuda_sm10x_tcgen05_guardrail_trap_phase_invalid_during_alloc) ;  /* 0x000001c4009c7944 */ /* 0x002fea0003c00000 */
.L_x_2:
[----:B------:R-:W-:Y:S05]  /*0320*/  WARPSYNC.ALL ;  /* 0x0000000000007948 */ /* 0x000fea0003800000 */
[----:B------:R-:W-:Y:S01]  /*0330*/  NOP ;  /* 0x0000000000007918 */ /* 0x000fe20000000000 */
.L_x_0:
[----:B------:R-:W2:Y:S01]  /*0340*/  LDC.64 R46, c[0x0][0x398] ;  /* 0x0000e600ff2e7b82 */ /* 0x000ea20000000a00 */
[----:B------:R-:W3:Y:S01]  /*0350*/  S2R R6, SR_CTAID.X ;  /* 0x0000000000067919 */ /* 0x000ee20000002500 */
[----:B------:R-:W-:Y:S01]  /*0360*/  UMOV UR10, 0x400 ;  /* 0x00000400000a7882 */ /* 0x000fe20000000000 */
[----:B------:R-:W4:Y:S01]  /*0370*/  LDCU UR5, c[0x0][0x3a4] ;  /* 0x00007480ff0577ac */ /* 0x000f220008000800 */
[----:B------:R-:W5:Y:S04]  /*0380*/  LDCU UR8, c[0x0][0x3b0] ;  /* 0x00007600ff0877ac */ /* 0x000f680008000800 */
[----:B------:R-:W1:Y:S01]  /*0390*/  S2UR UR4, SR_CgaCtaId ;  /* 0x00000000000479c3 */ /* 0x000e620000008800 */
[----:B------:R-:W1:Y:S01]  /*03a0*/  LDCU.128 UR12, c[0x0][0x380] ;  /* 0x00007000ff0c77ac */ /* 0x000e620008000c00 */
[----:B------:R-:W-:-:S06]  /*03b0*/  UMOV UR6, 0x1 ;  /* 0x0000000100067882 */ /* 0x000fcc0000000000 */
[----:B------:R-:W4:Y:S01]  /*03c0*/  LDC R252, c[0x0][0x3a0] ;  /* 0x0000e800fffc7b82 */ /* 0x000f220000000800 */
[----:B------:R-:W1:Y:S02]  /*03d0*/  LDCU.64 UR26, c[0x0][0x358] ;  /* 0x00006b00ff1a77ac */ /* 0x000e640008000a00 */
[----:B-12---:R-:W-:Y:S01]  /*03e0*/  VIADD R0, R47, 0x7f ;  /* 0x0000007f2f007836 */ /* 0x006fe20000000000 */
[----:B------:R-:W-:-:S04]  /*03f0*/  IABS R13, R46 ;  /* 0x0000002e000d7213 */ /* 0x000fc80000000000 */
[----:B------:R-:W-:Y:S01]  /*0400*/  SHF.R.S32.HI R3, RZ, 0x1f, R0 ;  /* 0x0000001fff037819 */ /* 0x000fe20000011400 */
[----:B------:R-:W-:-:S03]  /*0410*/  ULEA UR10, UR4, UR10, 0x18 ;  /* 0x0000000a040a7291 */ /* 0x000fc6000f8ec0ff */
[----:B------:R-:W-:Y:S01]  /*0420*/  LEA.HI R3, R3, R0, RZ, 0x7 ;  /* 0x0000000003037211 */ /* 0x000fe200078f38ff */
[----:B------:R-:W-:Y:S01]  /*0430*/  BAR.SYNC.DEFER_BLOCKING 0x0 ;  /* 0x0000000000007b1d */ /* 0x000fe20000010000 */
[----:B---3--:R-:W-:Y:S02]  /*0440*/  IABS R10, R6 ;  /* 0x00000006000a7213 */ /* 0x008fe40000000000 */
[----:B------:R-:W-:-:S05]  /*0450*/  SHF.R.S32.HI R3, RZ, 0x7, R3 ;  /* 0x00000007ff037819 */ /* 0x000fca0000011403 */
[----:B------:R-:W-:-:S05]  /*0460*/  IMAD.SHL.U32 R5, R3, 0x8, RZ ;  /* 0x0000000803057824 */ /* 0x000fca00078e00ff */
[-C--:B------:R-:W-:Y:S02]  /*0470*/  IABS R7, R5.reuse ;  /* 0x0000000500077213 */ /* 0x080fe40000000000 */
[----:B------:R-:W-:Y:S02]  /*0480*/  IABS R11, R5 ;  /* 0x00000005000b7213 */ /* 0x000fe40000000000 */
[----:B------:R-:W1:Y:S01]  /*0490*/  I2F.RP R0, R7 ;  /* 0x0000000700007306 */ /* 0x000e620000209400 */
[----:B------:R-:W2:Y:S07]  /*04a0*/  LDS R19, [UR10] ;  /* 0x0000000aff137984 */ /* 0x000eae0008000800 */
[----:B-1----:R-:W1:Y:S02]  /*04b0*/  MUFU.RCP R0, R0 ;  /* 0x0000000000007308 */ /* 0x002e640000001000 */
[----:B-1----:R-:W-:-:S02]  /*04c0*/  VIADD R2, R0, 0xffffffe ;  /* 0x0ffffffe00027836 */ /* 0x002fc40000000000 */
[----:B------:R-:W-:-:S04]  /*04d0*/  IMAD.MOV R0, RZ, RZ, -R11 ;  /* 0x000000ffff007224 */ /* 0x000fc800078e0a0b */
[----:B------:R1:W3:Y:S02]  /*04e0*/  F2I.FTZ.U32.TRUNC.NTZ R3, R2 ;  /* 0x0000000200037305 */ /* 0x0002e4000021f000 */
[----:B-1----:R-:W-:Y:S01]  /*04f0*/  IMAD.MOV.U32 R2, RZ, RZ, RZ ;  /* 0x000000ffff027224 */ /* 0x002fe200078e00ff */
[----:B--2---:R-:W-:Y:S01]  /*0500*/  R2UR UR11, R19 ;  /* 0x00000000130b72ca */ /* 0x004fe200000e0000 */
[----:B---3--:R-:W-:-:S04]  /*0510*/  IMAD.MOV R8, RZ, RZ, -R3 ;  /* 0x000000ffff087224 */ /* 0x008fc800078e0a03 */
[----:B------:R-:W-:Y:S02]  /*0520*/  IMAD R9, R8, R7, RZ ;  /* 0x0000000708097224 */ /* 0x000fe400078e02ff */
[----:B------:R-:W-:Y:S02]  /*0530*/  IMAD.MOV.U32 R8, RZ, RZ, R10 ;  /* 0x000000ffff087224 */ /* 0x000fe400078e000a */
[----:B------:R-:W-:-:S06]  /*0540*/  IMAD.HI.U32 R3, R3, R9, R2 ;  /* 0x0000000903037227 */ /* 0x000fcc00078e0002 */
[----:B------:R-:W-:-:S04]  /*0550*/  IMAD.HI.U32 R3, R3, R8, RZ ;  /* 0x0000000803037227 */ /* 0x000fc800078e00ff */
[----:B------:R-:W-:Y:S01]  /*0560*/  IMAD R0, R3, R0, R8 ;  /* 0x0000000003007224 */ /* 0x000fe200078e0208 */
[----:B------:R-:W-:Y:S04]  /*0570*/  BAR.SYNC.DEFER_BLOCKING 0x0 ;  /* 0x0000000000007b1d */ /* 0x000fe80000010000 */
[----:B------:R-:W-:-:S13]  /*0580*/  ISETP.GT.U32.AND P1, PT, R7, R0, PT ;  /* 0x000000000700720c */ /* 0x000fda0003f24070 */
[----:B------:R-:W-:Y:S02]  /*0590*/  @!P1 IMAD.IADD R0, R0, 0x1, -R7 ;  /* 0x0000000100009824 */ /* 0x000fe400078e0a07 */
[----:B------:R-:W-:Y:S01]  /*05a0*/  @!P1 VIADD R3, R3, 0x1 ;  /* 0x0000000103039836 */ /* 0x000fe20000000000 */
[----:B------:R-:W-:Y:S02]  /*05b0*/  ISETP.NE.AND P1, PT, R5, RZ, PT ;  /* 0x000000ff0500720c */ /* 0x000fe40003f25270 */
[----:B------:R-:W-:Y:S02]  /*05c0*/  ISETP.GE.U32.AND P0, PT, R0, R7, PT ;  /* 0x000000070000720c */ /* 0x000fe40003f06070 */
[----:B------:R-:W-:-:S04]  /*05d0*/  LOP3.LUT R0, R6, R5, RZ, 0x3c, !PT ;  /* 0x0000000506007212 */ /* 0x000fc800078e3cff */
[----:B------:R-:W-:Y:S01]  /*05e0*/  ISETP.GE.AND P2, PT, R0, RZ, PT ;  /* 0x000000ff0000720c */ /* 0x000fe20003f46270 */
[----:B------:R-:W-:-:S06]  /*05f0*/  VIADD R0, R46, 0x7f ;  /* 0x0000007f2e007836 */ /* 0x000fcc0000000000 */
[----:B------:R-:W-:-:S04]  /*0600*/  @P0 VIADD R3, R3, 0x1 ;  /* 0x0000000103030836 */ /* 0x000fc80000000000 */
[----:B------:R-:W-:Y:S01]  /*0610*/  IMAD.MOV.U32 R2, RZ, RZ, R3 ;  /* 0x000000ffff027224 */ /* 0x000fe200078e0003 */
[----:B------:R-:W-:-:S03]  /*0620*/  SHF.R.S32.HI R3, RZ, 0x1f, R0 ;  /* 0x0000001fff037819 */ /* 0x000fc60000011400 */
[----:B------:R-:W-:Y:S01]  /*0630*/  @!P2 IMAD.MOV R2, RZ, RZ, -R2 ;  /* 0x000000ffff02a224 */ /* 0x000fe200078e0a02 */
[----:B------:R-:W-:Y:S02]  /*0640*/  @!P1 LOP3.LUT R2, RZ, R5, RZ, 0x33, !PT ;  /* 0x00000005ff029212 */ /* 0x000fe400078e33ff */
[----:B------:R-:W-:-:S03]  /*0650*/  LEA.HI R3, R3, R0, RZ, 0x7 ;  /* 0x0000000003037211 */ /* 0x000fc600078f38ff */
[----:B------:R-:W-:Y:S02]  /*0660*/  IMAD.SHL.U32 R10, R2, 0x8, RZ ;  /* 0x00000008020a7824 */ /* 0x000fe400078e00ff */
[----:B------:R-:W-:-:S03]  /*0670*/  IMAD.MOV R2, RZ, RZ, -R2 ;  /* 0x000000ffff027224 */ /* 0x000fc600078e0a02 */
[----:B------:R-:W-:Y:S01]  /*0680*/  LEA.HI.SX32 R3, R3, -R10, 0x19 ;  /* 0x8000000a03037211 */ /* 0x000fe200078fcaff */
[----:B------:R-:W-:Y:S02]  /*0690*/  IMAD R12, R5, R2, R6 ;  /* 0x00000002050c7224 */ /* 0x000fe400078e0206 */
[----:B------:R-:W-:Y:S01]  /*06a0*/  IMAD.MOV.U32 R2, RZ, RZ, RZ ;  /* 0x000000ffff027224 */ /* 0x000fe200078e00ff */
[----:B------:R-:W-:Y:S02]  /*06b0*/  VIMNMX R9, PT, PT, R3, 0x8, PT ;  /* 0x0000000803097848 */ /* 0x000fe40003fe0100 */
[----:B------:R-:W-:Y:S02]  /*06c0*/  IABS R6, R12 ;  /* 0x0000000c00067213 */ /* 0x000fe40000000000 */
[----:B------:R-:W-:-:S04]  /*06d0*/  IABS R7, R9 ;  /* 0x0000000900077213 */ /* 0x000fc80000000000 */
[----:B------:R-:W1:Y:S08]  /*06e0*/  I2F.RP R0, R7 ;  /* 0x0000000700007306 */ /* 0x000e700000209400 */
[----:B-1----:R-:W1:Y:S02]  /*06f0*/  MUFU.RCP R0, R0 ;  /* 0x0000000000007308 */ /* 0x002e640000001000 */
[----:B-1----:R-:W-:-:S06]  /*0700*/  VIADD R3, R0, 0xffffffe ;  /* 0x0ffffffe00037836 */ /* 0x002fcc0000000000 */
[----:B------:R-:W1:Y:S02]  /*0710*/  F2I.FTZ.U32.TRUNC.NTZ R3, R3 ;  /* 0x0000000300037305 */ /* 0x000e64000021f000 */
[----:B-1----:R-:W-:-:S04]  /*0720*/  IMAD.MOV R8, RZ, RZ, -R3 ;  /* 0x000000ffff087224 */ /* 0x002fc800078e0a03 */
[----:B------:R-:W-:Y:S01]  /*0730*/  IMAD R5, R8, R7, RZ ;  /* 0x0000000708057224 */ /* 0x000fe200078e02ff */
[----:B------:R-:W-:-:S03]  /*0740*/  IABS R8, R9 ;  /* 0x0000000900087213 */ /* 0x000fc60000000000 */
[----:B------:R-:W-:Y:S02]  /*0750*/  IMAD.HI.U32 R2, R3, R5, R2 ;  /* 0x0000000503027227 */ /* 0x000fe400078e0002 */
[----:B------:R-:W1:Y:S02]  /*0760*/  I2F.RP R3, R13 ;  /* 0x0000000d00037306 */ /* 0x000e640000209400 */
[----:B------:R-:W-:Y:S02]  /*0770*/  IMAD.MOV.U32 R5, RZ, RZ, R6 ;  /* 0x000000ffff057224 */ /* 0x000fe400078e0006 */
[----:B------:R-:W-:Y:S02]  /*0780*/  IMAD.MOV R0, RZ, RZ, -R8 ;  /* 0x000000ffff007224 */ /* 0x000fe400078e0a08 */
[----:B------:R-:W-:-:S04]  /*0790*/  IMAD.HI.U32 R2, R2, R5, RZ ;  /* 0x0000000502027227 */ /* 0x000fc800078e00ff */
[----:B------:R-:W-:Y:S01]  /*07a0*/  IMAD R0, R2, R0, R5 ;  /* 0x0000000002007224 */ /* 0x000fe200078e0205 */
[----:B------:R-:W-:-:S04]  /*07b0*/  IABS R5, R47 ;  /* 0x0000002f00057213 */ /* 0x000fc80000000000 */
[----:B------:R-:W-:Y:S01]  /*07c0*/  ISETP.GT.U32.AND P1, PT, R7, R0, PT ;  /* 0x000000000700720c */ /* 0x000fe20003f24070 */
[----:B-1----:R-:W1:Y:S08]  /*07d0*/  MUFU.RCP R3, R3 ;  /* 0x0000000300037308 */ /* 0x002e700000001000 */
[----:B------:R-:W2:Y:S04]  /*07e0*/  I2F.RP R8, R5 ;  /* 0x0000000500087306 */ /* 0x000ea80000209400 */
[----:B------:R-:W-:-:S02]  /*07f0*/  @!P1 IMAD.IADD R0, R0, 0x1, -R7 ;  /* 0x0000000100009824 */ /* 0x000fc400078e0a07 */
[----:B------:R-:W-:Y:S01]  /*0800*/  @!P1 VIADD R2, R2, 0x1 ;  /* 0x0000000102029836 */ /* 0x000fe20000000000 */
[----:B------:R-:W-:Y:S02]  /*0810*/  ISETP.NE.AND P1, PT, R9, RZ, PT ;  /* 0x000000ff0900720c */ /* 0x000fe40003f25270 */
[----:B------:R-:W-:Y:S01]  /*0820*/  ISETP.GE.U32.AND P0, PT, R0, R7, PT ;  /* 0x000000070000720c */ /* 0x000fe20003f06070 */
[----:B-1----:R-:W-:Y:S01]  /*0830*/  VIADD R6, R3, 0xffffffe ;  /* 0x0ffffffe03067836 */ /* 0x002fe20000000000 */
[----:B------:R-:W-:-:S03]  /*0840*/  LOP3.LUT R0, R12, R9, RZ, 0x3c, !PT ;  /* 0x000000090c007212 */ /* 0x000fc600078e3cff */
[----:B------:R1:W3:Y:S01]  /*0850*/  F2I.FTZ.U32.TRUNC.NTZ R7, R6 ;  /* 0x0000000600077305 */ /* 0x0002e2000021f000 */
[----:B------:R-:W-:-:S07]  /*0860*/  ISETP.GE.AND P2, PT, R0, RZ, PT ;  /* 0x000000ff0000720c */ /* 0x000fce0003f46270 */
[----:B------:R-:W-:Y:S01]  /*0870*/  @P0 VIADD R2, R2, 0x1 ;  /* 0x0000000102020836 */ /* 0x000fe20000000000 */
[----:B--2---:R-:W2:Y:S01]  /*0880*/  MUFU.RCP R8, R8 ;  /* 0x0000000800087308 */ /* 0x004ea20000001000 */
[----:B-1----:R-:W-:Y:S02]  /*0890*/  IMAD.MOV.U32 R6, RZ, RZ, RZ ;  /* 0x000000ffff067224 */ /* 0x002fe400078e00ff */
[----:B------:R-:W-:Y:S02]  /*08a0*/  IMAD.MOV.U32 R14, RZ, RZ, R2 ;  /* 0x000000ffff0e7224 */ /* 0x000fe400078e0002 */
[----:B---3--:R-:W-:Y:S02]  /*08b0*/  IMAD.MOV R2, RZ, RZ, -R7 ;  /* 0x000000ffff027224 */ /* 0x008fe400078e0a07 */
[----:B------:R-:W-:Y:S01]  /*08c0*/  @!P2 IMAD.MOV R14, RZ, RZ, -R14 ;  /* 0x000000ffff0ea224 */ /* 0x000fe200078e0a0e */
[----:B------:R-:W-:Y:S01]  /*08d0*/  @!P1 LOP3.LUT R14, RZ, R9, RZ, 0x33, !PT ;  /* 0x00000009ff0e9212 */ /* 0x000fe200078e33ff */
[----:B------:R-:W-:Y:S01]  /*08e0*/  IMAD R11, R2, R13, RZ ;  /* 0x0000000d020b7224 */ /* 0x000fe200078e02ff */
[----:B------:R-:W-:-:S03]  /*08f0*/  LOP3.LUT R2, R4, 0x7f, RZ, 0xc0, !PT ;  /* 0x0000007f04027812 */ /* 0x000fc600078ec0ff */
[----:B------:R-:W-:Y:S02]  /*0900*/  IMAD.MOV R0, RZ, RZ, -R14 ;  /* 0x000000ffff007224 */ /* 0x000fe400078e0a0e */
[----:B------:R-:W-:Y:S01]  /*0910*/  IMAD.HI.U32 R6, R7, R11, R6 ;  /* 0x0000000b07067227 */ /* 0x000fe200078e0006 */
[--C-:B------:R-:W-:Y:S02]  /*0920*/  SHF.R.U32.HI R7, RZ, 0x6, R4.reuse ;  /* 0x00000006ff077819 */ /* 0x100fe40000011604 */
[----:B------:R-:W-:Y:S01]  /*0930*/  SHF.R.U32.HI R11, RZ, 0x5, R4 ;  /* 0x00000005ff0b7819 */ /* 0x000fe20000011604 */
[----:B------:R-:W-:Y:S01]  /*0940*/  IMAD R0, R9, R0, R12 ;  /* 0x0000000009007224 */ /* 0x000fe200078e020c */
[----:B------:R-:W-:Y:S01]  /*0950*/  SGXT.U32 R7, R7, 0x1 ;  /* 0x000000010707781a */ /* 0x000fe20000000000 */
[----:B--2---:R-:W-:Y:S01]  /*0960*/  VIADD R9, R8, 0xffffffe ;  /* 0x0ffffffe08097836 */ /* 0x004fe20000000000 */
[----:B------:R-:W-:Y:S01]  /*0970*/  R2UR UR7, R11 ;  /* 0x000000000b0772ca */ /* 0x000fe200000e0000 */
[----:B------:R-:W-:-:S02]  /*0980*/  IMAD.IADD R3, R10, 0x1, R0 ;  /* 0x000000010a037824 */ /* 0x000fc400078e0200 */
[----:B------:R-:W-:Y:S02]  /*0990*/  IMAD.SHL.U32 R0, R14, 0x80, RZ ;  /* 0x000000800e007824 */ /* 0x000fe400078e00ff */
[----:B------:R-:W1:Y:S01]  /*09a0*/  F2I.FTZ.U32.TRUNC.NTZ R9, R9 ;  /* 0x0000000900097305 */ /* 0x000e62000021f000 */
[----:B------:R-:W-:Y:S01]  /*09b0*/  IMAD R20, R3, 0x80, R2 ;  /* 0x0000008003147824 */ /* 0x000fe200078e0202 */
[----:B------:R-:W-:Y:S01]  /*09c0*/  SHF.R.S32.HI R3, RZ, 0x6, R4 ;  /* 0x00000006ff037819 */ /* 0x000fe20000011404 */
[----:B------:R-:W-:-:S03]  /*09d0*/  IMAD.SHL.U32 R10, R4, 0x4, RZ ;  /* 0x00000004040a7824 */ /* 0x000fc600078e00ff */
[----:B------:R-:W-:Y:S01]  /*09e0*/  IABS R76, R20 ;  /* 0x00000014004c7213 */ /* 0x000fe20000000000 */
[----:B------:R2:W-:Y:S01]  /*09f0*/  STL [R1+0x274], R20 ;  /* 0x0002741401007387 */ /* 0x0005e20000100800 */
[----:B------:R-:W-:Y:S02]  /*0a00*/  SGXT R3, R3, 0x1 ;  /* 0x000000010303781a */ /* 0x000fe40000000200 */
[----:B------:R-:W-:Y:S01]  /*0a10*/  ISETP.GE.AND P2, PT, R20, RZ, PT ;  /* 0x000000ff1400720c */ /* 0x000fe20003f46270 */
[----:B------:R-:W-:Y:S01]  /*0a20*/  IMAD.HI.U32 R8, R6, R76, RZ ;  /* 0x0000004c06087227 */ /* 0x000fe200078e00ff */
[----:B------:R-:W-:Y:S02]  /*0a30*/  LOP3.LUT R6, R0, R7, RZ, 0xfc, !PT ;  /* 0x0000000700067212 */ /* 0x000fe400078efcff */
[----:B------:R-:W-:Y:S01]  /*0a40*/  LOP3.LUT R3, R3, 0x90, RZ, 0xc0, !PT ;  /* 0x0000009003037812 */ /* 0x000fe200078ec0ff */
[----:B------:R-:W-:Y:S01]  /*0a50*/  IMAD.MOV R8, RZ, RZ, -R8 ;  /* 0x000000ffff087224 */ /* 0x000fe200078e0a08 */
[C---:B------:R-:W-:Y:S01]  /*0a60*/  LOP3.LUT R24, R6.reuse, 0x7e, RZ, 0xfc, !PT ;  /* 0x0000007e06187812 */ /* 0x040fe200078efcff */
[--C-:B-1----:R-:W-:Y:S01]  /*0a70*/  IMAD.MOV R12, RZ, RZ, -R9.reuse ;  /* 0x000000ffff0c7224 */ /* 0x102fe200078e0a09 */
[----:B------:R-:W-:Y:S01]  /*0a80*/  LOP3.LUT R17, R6, 0x4, RZ, 0xfc, !PT ;  /* 0x0000000406117812 */ /* 0x000fe200078efcff */
[----:B------:R-:W-:Y:S01]  /*0a90*/  IMAD R76, R13, R8, R76 ;  /* 0x000000080d4c7224 */ /* 0x000fe200078e024c */
[----:B------:R-:W-:Y:S01]  /*0aa0*/  IABS R18, R24 ;  /* 0x0000001800127213 */ /* 0x000fe20000000000 */
[----:B------:R-:W-:Y:S01]  /*0ab0*/  IMAD R7, R12, R5, RZ ;  /* 0x000000050c077224 */ /* 0x000fe200078e02ff */
[----:B------:R-:W-:Y:S01]  /*0ac0*/  IABS R12, R6 ;  /* 0x00000006000c7213 */ /* 0x000fe20000000000 */
[----:B------:R-:W-:Y:S01]  /*0ad0*/  IMAD.MOV.U32 R8, RZ, RZ, RZ ;  /* 0x000000ffff087224 */ /* 0x000fe200078e00ff */
[----:B------:R-:W-:Y:S01]  /*0ae0*/  LOP3.LUT R10, R3, 0x7c, R10, 0x78, !PT ;  /* 0x0000007c030a7812 */ /* 0x000fe200078e780a */
[----:B------:R-:W-:Y:S01]  /*0af0*/  IMAD.SHL.U32 R3, R4, 0x200, RZ ;  /* 0x0000020004037824 */ /* 0x000fe200078e00ff */
[----:B------:R-:W-:Y:S01]  /*0b00*/  IABS R16, R17 ;  /* 0x0000001100107213 */ /* 0x000fe20000000000 */
[----:B------:R-:W-:Y:S01]  /*0b10*/  IMAD.HI.U32 R7, R9, R7, R8 ;  /* 0x0000000709077227 */ /* 0x000fe200078e0008 */
[----:B------:R-:W-:-:S02]  /*0b20*/  LOP3.LUT R15, R6, 0x2, RZ, 0xfc, !PT ;  /* 0x00000002060f7812 */ /* 0x000fc400078efcff */
[----:B------:R-:W-:Y:S02]  /*0b30*/  LOP3.LUT R3, R10, 0x4000, R3, 0xf8, !PT ;  /* 0x000040000a037812 */ /* 0x000fe400078ef803 */
[----:B------:R-:W-:Y:S01]  /*0b40*/  ISETP.GT.U32.AND P0, PT, R13, R76, PT ;  /* 0x0000004c0d00720c */ /* 0x000fe20003f04070 */
[----:B------:R-:W-:Y:S01]  /*0b50*/  IMAD.HI.U32 R8, R7, R18, RZ ;  /* 0x0000001207087227 */ /* 0x000fe200078e00ff */
[----:B------:R-:W-:Y:S02]  /*0b60*/  IABS R14, R15 ;  /* 0x0000000f000e7213 */ /* 0x000fe40000000000 */
[----:B------:R-:W-:Y:S01]  /*0b70*/  ISETP.GE.AND P4, PT, R15, RZ, PT ;  /* 0x000000ff0f00720c */ /* 0x000fe20003f86270 */
[----:B------:R-:W-:Y:S01]  /*0b80*/  IMAD.MOV R11, RZ, RZ, -R8 ;  /* 0x000000ffff0b7224 */ /* 0x000fe200078e0a08 */
[C---:B------:R-:W-:Y:S01]  /*0b90*/  LOP3.LUT R15, R6.reuse, 0x6, RZ, 0xfc, !PT ;  /* 0x00000006060f7812 */ /* 0x040fe200078efcff */
[----:B------:R-:W-:Y:S01]  /*0ba0*/  IMAD.HI.U32 R8, R7, R12, RZ ;  /* 0x0000000c07087227 */ /* 0x000fe200078e00ff */
[----:B------:R-:W-:-:S02]  /*0bb0*/  LOP3.LUT R19, R6, 0x8, RZ, 0xfc, !PT ;  /* 0x0000000806137812 */ /* 0x000fc400078efcff */
[C---:B------:R-:W-:Y:S01]  /*0bc0*/  LOP3.LUT R21, R6.reuse, 0xc, RZ, 0xfc, !PT ;  /* 0x0000000c06157812 */ /* 0x040fe200078efcff */
[----:B------:R-:W-:Y:S01]  /*0bd0*/  IMAD R18, R5, R11, R18 ;  /* 0x0000000b05127224 */ /* 0x000fe200078e0212 */
[C---:B------:R-:W-:Y:S01]  /*0be0*/  LOP3.LUT R23, R6.reuse, 0xe, RZ, 0xfc, !PT ;  /* 0x0000000e06177812 */ /* 0x040fe200078efcff */
[----:B------:R-:W-:Y:S01]  /*0bf0*/  IMAD.MOV R8, RZ, RZ, -R8 ;  /* 0x000000ffff087224 */ /* 0x000fe200078e0a08 */
[----:B--2---:R-:W-:Y:S01]  /*0c00*/  IABS R20, R21 ;  /* 0x0000001500147213 */ /* 0x004fe20000000000 */
[----:B------:R-:W-:Y:S01]  /*0c10*/  IMAD.HI.U32 R10, R7, R16, RZ ;  /* 0x00000010070a7227 */ /* 0x000fe200078e00ff */
[C---:B------:R-:W-:Y:S02]  /*0c20*/  ISETP.GT.U32.AND P1, PT, R5.reuse, R18, PT ;  /* 0x000000120500720c */ /* 0x040fe40003f24070 */
[----:B------:R-:W-:Y:S01]  /*0c30*/  IABS R22, R23 ;  /* 0x0000001700167213 */ /* 0x000fe20000000000 */
[----:B------:R-:W-:Y:S01]  /*0c40*/  IMAD R8, R5, R8, R12 ;  /* 0x0000000805087224 */ /* 0x000fe200078e020c */
[C---:B------:R-:W-:Y:S01]  /*0c50*/  LOP3.LUT R25, R6.reuse, 0x12, RZ, 0xfc, !PT ;  /* 0x0000001206197812 */ /* 0x040fe200078efcff */
[----:B------:R-:W-:Y:S01]  /*0c60*/  IMAD.MOV R10, RZ, RZ, -R10 ;  /* 0x000000ffff0a7224 */ /* 0x000fe200078e0a0a */
[C---:B------:R-:W-:Y:S01]  /*0c70*/  LOP3.LUT R29, R6.reuse, 0x1e, RZ, 0xfc, !PT ;  /* 0x0000001e061d7812 */ /* 0x040fe200078efcff */
[----:B------:R-:W-:Y:S01]  /*0c80*/  IMAD.HI.U32 R9, R7, R14, RZ ;  /* 0x0000000e07097227 */ /* 0x000fe200078e00ff */
[----:B------:R-:W-:-:S02]  /*0c90*/  LOP3.LUT R33, R6, 0x22, RZ, 0xfc, !PT ;  /* 0x0000002206217812 */ /* 0x000fc400078efcff */
[----:B------:R-:W-:Y:S01]  /*0ca0*/  IABS R30, R29 ;  /* 0x0000001d001e7213 */ /* 0x000fe20000000000 */
[C---:B------:R-:W-:Y:S01]  /*0cb0*/  IMAD R11, R5.reuse, R10, R16 ;  /* 0x0000000a050b7224 */ /* 0x040fe200078e0210 */
[----:B------:R-:W-:Y:S01]  /*0cc0*/  IABS R16, R19 ;  /* 0x0000001300107213 */ /* 0x000fe20000000000 */
[----:B------:R-:W-:Y:S01]  /*0cd0*/  @!P1 IMAD.IADD R18, R18, 0x1, -R5 ;  /* 0x0000000112129824 */ /* 0x000fe200078e0a05 */
[C---:B------:R-:W-:Y:S01]  /*0ce0*/  ISETP.GT.U32.AND P1, PT, R5.reuse, R8, PT ;  /* 0x000000080500720c */ /* 0x040fe20003f24070 */
[----:B------:R-:W-:Y:S01]  /*0cf0*/  IMAD.MOV R9, RZ, RZ, -R9 ;  /* 0x000000ffff097224 */ /* 0x000fe200078e0a09 */
[C---:B------:R-:W-:Y:S01]  /*0d00*/  ISETP.GT.U32.AND P6, PT, R5.reuse, R11, PT ;  /* 0x0000000b0500720c */ /* 0x040fe20003fc4070 */
[----:B------:R-:W-:Y:S01]  /*0d10*/  @!P0 IMAD.IADD R76, R76, 0x1, -R13 ;  /* 0x000000014c4c8824 */ /* 0x000fe200078e0a0d */
[C---:B------:R-:W-:Y:S01]  /*0d20*/  ISETP.GT.U32.AND P3, PT, R5.reuse, R18, PT ;  /* 0x000000120500720c */ /* 0x040fe20003f64070 */
[----:B------:R-:W-:Y:S01]  /*0d30*/  IMAD R9, R5, R9, R14 ;  /* 0x0000000905097224 */ /* 0x000fe200078e020e */
[----:B------:R-:W-:Y:S01]  /*0d40*/  IABS R14, R15 ;  /* 0x0000000f000e7213 */ /* 0x000fe20000000000 */
[----:B------:R-:W-:Y:S01]  /*0d50*/  IMAD.HI.U32 R12, R7, R16, RZ ;  /* 0x00000010070c7227 */ /* 0x000fe200078e00ff */
[----:B------:R-:W-:-:S02]  /*0d60*/  ISETP.GT.U32.AND P0, PT, R13, R76, PT ;  /* 0x0000004c0d00720c */ /* 0x000fc40003f04070 */
[----:B------:R-:W-:Y:S01]  /*0d70*/  ISETP.GT.U32.AND P5, PT, R5, R9, PT ;  /* 0x000000090500720c */ /* 0x000fe20003fa4070 */
[----:B------:R-:W-:Y:S01]  /*0d80*/  IMAD.HI.U32 R10, R7, R14, RZ ;  /* 0x0000000e070a7227 */ /* 0x000fe200078e00ff */
[----:B------:R-:W-:Y:S02]  /*0d90*/  IABS R32, R33 ;  /* 0x0000002100207213 */ /* 0x000fe40000000000 */
[----:B------:R-:W-:Y:S01]  /*0da0*/  LOP3.LUT R35, R6, 0x24, RZ, 0xfc, !PT ;  /* 0x0000002406237812 */ /* 0x000fe200078efcff */
[--C-:B------:R-:W-:Y:S01]  /*0db0*/  @!P1 IMAD.IADD R8, R8, 0x1, -R5.reuse ;  /* 0x0000000108089824 */ /* 0x100fe200078e0a05 */
[----:B------:R-:W-:Y:S01]  /*0dc0*/  ISETP.GE.AND P1, PT, R19, RZ, PT ;  /* 0x000000ff1300720c */ /* 0x000fe20003f26270 */
[--C-:B------:R-:W-:Y:S01]  /*0dd0*/  @!P3 IMAD.IADD R18, R18, 0x1, -R5.reuse ;  /* 0x000000011212b824 */ /* 0x100fe200078e0a05 */
[----:B------:R-:W-:Y:S01]  /*0de0*/  LOP3.LUT R19, R6, 0xa, RZ, 0xfc, !PT ;  /* 0x0000000a06137812 */ /* 0x000fe200078efcff */
[----:B------:R-:W-:Y:S01]  /*0df0*/  @!P6 IMAD.IADD R11, R11, 0x1, -R5 ;  /* 0x000000010b0be824 */ /* 0x000fe200078e0a05 */
[C---:B------:R-:W-:Y:S01]  /*0e00*/  ISETP.GT.U32.AND P3, PT, R5.reuse, R8, PT ;  /* 0x000000080500720c */ /* 0x040fe20003f64070 */
[----:B------:R-:W-:Y:S01]  /*0e10*/  IMAD.MOV R10, RZ, RZ, -R10 ;  /* 0x000000ffff0a7224 */ /* 0x000fe200078e0a0a */
[----:B------:R-:W-:Y:S01]  /*0e20*/  IABS R34, R35 ;  /* 0x0000002300227213 */ /* 0x000fe20000000000 */
[----:B------:R-:W-:Y:S01]  /*0e30*/  @!P0 IMAD.IADD R76, R76, 0x1, -R13 ;  /* 0x000000014c4c8824 */ /* 0x000fe200078e0a0d */
[C---:B------:R-:W-:Y:S01]  /*0e40*/  ISETP.GT.U32.AND P6, PT, R5.reuse, R11, PT ;  /* 0x0000000b0500720c */ /* 0x040fe20003fc4070 */
[----:B------:R-:W-:Y:S01]  /*0e50*/  IMAD R13, R5, R10, R14 ;  /* 0x0000000a050d7224 */ /* 0x000fe200078e020e */
[----:B------:R-:W-:Y:S01]  /*0e60*/  ISETP.NE.AND P0, PT, R46, RZ, PT ;  /* 0x000000ff2e00720c */ /* 0x000fe20003f05270 */
[----:B------:R-:W-:Y:S01]  /*0e70*/  IMAD.MOV R12, RZ, RZ, -R12 ;  /* 0x000000ffff0c7224 */ /* 0x000fe200078e0a0c */
[C---:B------:R-:W-:Y:S01]  /*0e80*/  LOP3.LUT R37, R6.reuse, 0x26, RZ, 0xfc, !PT ;  /* 0x0000002606257812 */ /* 0x040fe200078efcff */
[--C-:B------:R-:W-:Y:S01]  /*0e90*/  @!P5 IMAD.IADD R9, R9, 0x1, -R5.reuse ;  /* 0x000000010909d824 */ /* 0x100fe200078e0a05 */
[----:B------:R-:W-:Y:S01]  /*0ea0*/  LOP3.LUT R39, R6, 0x28, RZ, 0xfc, !PT ;  /* 0x0000002806277812 */ /* 0x000fe200078efcff */
[C---:B------:R-:W-:Y:S01]  /*0eb0*/  IMAD R14, R5.reuse, R12, R16 ;  /* 0x0000000c050e7224 */ /* 0x040fe200078e0210 */
[----:B------:R-:W-:Y:S01]  /*0ec0*/  IABS R16, R19 ;  /* 0x0000001300107213 */ /* 0x000fe20000000000 */
[--C-:B------:R-:W-:Y:S01]  /*0ed0*/  @!P3 IMAD.IADD R8, R8, 0x1, -R5.reuse ;  /* 0x000000010808b824 */ /* 0x100fe200078e0a05 */
[C---:B------:R-:W-:Y:S01]  /*0ee0*/  ISETP.GT.U32.AND P3, PT, R5.reuse, R13, PT ;  /* 0x0000000d0500720c */ /* 0x040fe20003f64070 */
[----:B------:R-:W-:Y:S01]  /*0ef0*/  @!P2 IMAD.MOV R76, RZ, RZ, -R76 ;  /* 0x000000ffff4ca224 */ /* 0x000fe200078e0a4c */
[----:B------:R-:W-:Y:S01]  /*0f00*/  ISETP.GT.U32.AND P5, PT, R5, R9, PT ;  /* 0x000000090500720c */ /* 0x000fe20003fa4070 */
[----:B------:R-:W-:Y:S01]  /*0f10*/  @!P6 IMAD.IADD R11, R11, 0x1, -R5 ;  /* 0x000000010b0be824 */ /* 0x000fe200078e0a05 */
[----:B------:R-:W-:Y:S01]  /*0f20*/  ISETP.GT.U32.AND P6, PT, R5, R14, PT ;  /* 0x0000000e0500720c */ /* 0x000fe20003fc4070 */
[----:B------:R-:W-:Y:S01]  /*0f30*/  IMAD.HI.U32 R10, R7, R16, RZ ;  /* 0x00000010070a7227 */ /* 0x000fe200078e00ff */
[----:B------:R-:W-:-:S02]  /*0f40*/  @!P0 LOP3.LUT R76, RZ, R46, RZ, 0x33, !PT ;  /* 0x0000002eff4c8212 */ /* 0x000fc400078e33ff */
[----:B------:R-:W-:Y:S01]  /*0f50*/  ISETP.GE.AND P0, PT, R15, RZ, PT ;  /* 0x000000ff0f00720c */ /* 0x000fe20003f06270 */
[----:B------:R-:W-:Y:S01]  /*0f60*/  IMAD.HI.U32 R12, R7, R20, RZ ;  /* 0x00000014070c7227 */ /* 0x000fe200078e00ff */
[----:B------:R-:W-:Y:S02]  /*0f70*/  ISETP.GE.AND P2, PT, R17, RZ, PT ;  /* 0x000000ff1100720c */ /* 0x000fe40003f46270 */
[----:B------:R-:W-:Y:S01]  /*0f80*/  IABS R36, R37 ;  /* 0x0000002500247213 */ /* 0x000fe20000000000 */
[--C-:B------:R-:W-:Y:S01]  /*0f90*/  @!P3 IMAD.IADD R13, R13, 0x1, -R5.reuse ;  /* 0x000000010d0db824 */ /* 0x100fe200078e0a05 */
[----:B------:R-:W-:Y:S01]  /*0fa0*/  ISETP.GE.AND P3, PT, R24, RZ, PT ;  /* 0x000000ff1800720c */ /* 0x000fe20003f66270 */
[----:B------:R-:W-:Y:S01]  /*0fb0*/  @!P5 IMAD.IADD R9, R9, 0x1, -R5 ;  /* 0x000000010909d824 */ /* 0x000fe200078e0a05 */
[C---:B------:R-:W-:Y:S01]  /*0fc0*/  ISETP.GE.AND P5, PT, R6.reuse, RZ, PT ;  /* 0x000000ff0600720c */ /* 0x040fe20003fa6270 */
[----:B------:R-:W-:Y:S01]  /*0fd0*/  IMAD.HI.U32 R15, R7, R22, RZ ;  /* 0x00000016070f7227 */ /* 0x000fe200078e00ff */
[----:B------:R-:W-:-:S02]  /*0fe0*/  LOP3.LUT R24, R6, 0x10, RZ, 0xfc, !PT ;  /* 0x0000001006187812 */ /* 0x000fc400078efcff */
[----:B------:R-:W-:Y:S01]  /*0ff0*/  IABS R38, R39 ;  /* 0x0000002700267213 */ /* 0x000fe20000000000 */
[----:B------:R-:W-:Y:S01]  /*1000*/  IMAD.MOV R10, RZ, RZ, -R10 ;  /* 0x000000ffff0a7224 */ /* 0x000fe200078e0a0a */
[----:B------:R-:W-:Y:S01]  /*1010*/  LOP3.LUT R40, R6, 0x2a, RZ, 0xfc, !PT ;  /* 0x0000002a06287812 */ /* 0x000fe200078efcff */
[----:B------:R-:W-:Y:S01]  /*1020*/  @!P6 IMAD.IADD R14, R14, 0x1, -R5 ;  /* 0x000000010e0ee824 */ /* 0x000fe200078e0a05 */
[C---:B------:R-:W-:Y:S01]  /*1030*/  ISETP.GT.U32.AND P6, PT, R5.reuse, R13, PT ;  /* 0x0000000d0500720c */ /* 0x040fe20003fc4070 */
[----:B------:R-:W-:Y:S01]  /*1040*/  IMAD.MOV R12, RZ, RZ, -R12 ;  /* 0x000000ffff0c7224 */ /* 0x000fe200078e0a0c */
[C---:B------:R-:W-:Y:S01]  /*1050*/  LOP3.LUT R41, R6.reuse, 0x2e, RZ, 0xfc, !PT ;  /* 0x0000002e06297812 */ /* 0x040fe200078efcff */
[----:B------:R-:W-:Y:S01]  /*1060*/  IMAD.MOV R17, RZ, RZ, -R15 ;  /* 0x000000ffff117224 */ /* 0x000fe200078e0a0f */
[C---:B------:R-:W-:Y:S01]  /*1070*/  LOP3.LUT R42, R6.reuse, 0x30, RZ, 0xfc, !PT ;  /* 0x00000030062a7812 */ /* 0x040fe200078efcff */
[C---:B------:R-:W-:Y:S01]  /*1080*/  IMAD R15, R5.reuse, R10, R16 ;  /* 0x0000000a050f7224 */ /* 0x040fe200078e0210 */
[C---:B------:R-:W-:Y:S01]  /*1090*/  LOP3.LUT R43, R6.reuse, 0x3a, RZ, 0xfc, !PT ;  /* 0x0000003a062b7812 */ /* 0x040fe200078efcff */
[----:B------:R-:W-:Y:S01]  /*10a0*/  IMAD.MOV.U32 R10, RZ, RZ, R18 ;  /* 0x000000ffff0a7224 */ /* 0x000fe200078e0012 */
[C---:B------:R-:W-:Y:S01]  /*10b0*/  LOP3.LUT R45, R6.reuse, 0x3c, RZ, 0xfc, !PT ;  /* 0x0000003c062d7812 */ /* 0x040fe200078efcff */
[C---:B------:R-:W-:Y:S01]  /*10c0*/  IMAD R16, R5.reuse, R12, R20 ;  /* 0x0000000c05107224 */ /* 0x040fe200078e0214 */
[----:B------:R-:W-:Y:S01]  /*10d0*/  IABS R12, R24 ;  /* 0x00000018000c7213 */ /* 0x000fe20000000000 */
[----:B------:R-:W-:Y:S01]  /*10e0*/  @!P3 IMAD.MOV R10, RZ, RZ, -R10 ;  /* 0x000000ffff0ab224 */ /* 0x000fe200078e0a0a */
[C---:B------:R-:W-:Y:S01]  /*10f0*/  ISETP.GT.U32.AND P3, PT, R5.reuse, R15, PT ;  /* 0x0000000f0500720c */ /* 0x040fe20003f64070 */
[C---:B------:R-:W-:Y:S01]  /*1100*/  IMAD R17, R5.reuse, R17, R22 ;  /* 0x0000001105117224 */ /* 0x040fe200078e0216 */
[----:B------:R-:W-:Y:S01]  /*1110*/  IABS R20, R25 ;  /* 0x0000001900147213 */ /* 0x000fe20000000000 */
[----:B------:R-:W-:Y:S01]  /*1120*/  @!P5 IMAD.MOV R8, RZ, RZ, -R8 ;  /* 0x000000ffff08d224 */ /* 0x000fe200078e0a08 */
[C---:B------:R-:W-:Y:S01]  /*1130*/  ISETP.GT.U32.AND P5, PT, R5.reuse, R14, PT ;  /* 0x0000000e0500720c */ /* 0x040fe20003fa4070 */
[----:B------:R-:W-:Y:S01]  /*1140*/  @!P4 IMAD.MOV R9, RZ, RZ, -R9 ;  /* 0x000000ffff09c224 */ /* 0x000fe200078e0a09 */
[----:B------:R-:W-:Y:S01]  /*1150*/  ISETP.GT.U32.AND P4, PT, R5, R16, PT ;  /* 0x000000100500720c */ /* 0x000fe20003f84070 */
[----:B------:R-:W-:Y:S01]  /*1160*/  IMAD.MOV.U32 R18, RZ, RZ, R12 ;  /* 0x000000ffff127224 */ /* 0x000fe200078e000c */
[----:B------:R-:W-:Y:S01]  /*1170*/  IABS R44, R43 ;  /* 0x0000002b002c7213 */ /* 0x000fe20000000000 */
[----:B------:R-:W-:Y:S01]  /*1180*/  @!P6 IMAD.IADD R13, R13, 0x1, -R5 ;  /* 0x000000010d0de824 */ /* 0x000fe200078e0a05 */
[----:B------:R-:W-:Y:S01]  /*1190*/  ISETP.GT.U32.AND P6, PT, R5, R17, PT ;  /* 0x000000110500720c */ /* 0x000fe20003fc4070 */
[----:B------:R-:W-:Y:S01]  /*11a0*/  IMAD.HI.U32 R12, R7, R18, RZ ;  /* 0x00000012070c7227 */ /* 0x000fe200078e00ff */
[----:B------:R-:W-:-:S02]  /*11b0*/  LOP3.LUT R48, R6, 0x3e, RZ, 0xfc, !PT ;  /* 0x0000003e06307812 */ /* 0x000fc400078efcff */
[C---:B------:R-:W-:Y:S01]  /*11c0*/  LOP3.LUT R49, R6.reuse, 0x40, RZ, 0xfc, !PT ;  /* 0x0000004006317812 */ /* 0x040fe200078efcff */
[----:B------:R-:W-:Y:S01]  /*11d0*/  @!P2 IMAD.MOV R11, RZ, RZ, -R11 ;  /* 0x000000ffff0ba224 */ /* 0x000fe200078e0a0b */
[----:B------:R-:W-:Y:S01]  /*11e0*/  ISETP.GE.AND P2, PT, R19, RZ, PT ;  /* 0x000000ff1300720c */ /* 0x000fe20003f46270 */
[----:B------:R-:W-:Y:S01]  /*11f0*/  IMAD.MOV R19, RZ, RZ, -R12 ;  /* 0x000000ffff137224 */ /* 0x000fe200078e0a0c */
[----:B------:R-:W-:Y:S01]  /*1200*/  LOP3.LUT R50, R6, 0x42, RZ, 0xfc, !PT ;  /* 0x0000004206327812 */ /* 0x000fe200078efcff */
[--C-:B------:R-:W-:Y:S01]  /*1210*/  @!P3 IMAD.IADD R15, R15, 0x1, -R5.reuse ;  /* 0x000000010f0fb824 */ /* 0x100fe200078e0a05 */
[----:B------:R-:W-:Y:S01]  /*1220*/  ISETP.GE.AND P3, PT, R23, RZ, PT ;  /* 0x000000ff1700720c */ /* 0x000fe20003f66270 */
[--C-:B------:R-:W-:Y:S01]  /*1230*/  @!P5 IMAD.IADD R14, R14, 0x1, -R5.reuse ;  /* 0x000000010e0ed824 */ /* 0x100fe200078e0a05 */
[----:B------:R-:W-:Y:S01]  /*1240*/  ISETP.GE.AND P5, PT, R21, RZ, PT ;  /* 0x000000ff1500720c */ /* 0x000fe20003fa6270 */
[C---:B------:R-:W-:Y:S01]  /*1250*/  IMAD R18, R5.reuse, R19, R18 ;  /* 0x0000001305127224 */ /* 0x040fe200078e0212 */
[----:B------:R-:W-:Y:S01]  /*1260*/  LOP3.LUT R21, R6, 0x14, RZ, 0xfc, !PT ;  /* 0x0000001406157812 */ /* 0x000fe200078efcff */
[--C-:B------:R-:W-:Y:S01]  /*1270*/  @!P4 IMAD.IADD R16, R16, 0x1, -R5.reuse ;  /* 0x000000011010c824 */ /* 0x100fe200078e0a05 */
[----:B------:R-:W-:Y:S01]  /*1280*/  ISETP.GT.U32.AND P4, PT, R5, R15, PT ;  /* 0x0000000f0500720c */ /* 0x000fe20003f84070 */
[----:B------:R-:W-:Y:S01]  /*1290*/  @!P6 IMAD.IADD R17, R17, 0x1, -R5 ;  /* 0x000000011111e824 */ /* 0x000fe200078e0a05 */
[----:B------:R-:W-:Y:S01]  /*12a0*/  LOP3.LUT R23, R6, 0x16, RZ, 0xfc, !PT ;  /* 0x0000001606177812 */ /* 0x000fe200078efcff */
[----:B------:R-:W-:Y:S01]  /*12b0*/  @!P1 IMAD.MOV R14, RZ, RZ, -R14 ;  /* 0x000000ffff0e9224 */ /* 0x000fe200078e0a0e */
[----:B------:R-:W-:Y:S01]  /*12c0*/  ISETP.GT.U32.AND P6, PT, R5, R16, PT ;  /* 0x000000100500720c */ /* 0x000fe20003fc4070 */
[----:B------:R-:W-:Y:S01]  /*12d0*/  IMAD.HI.U32 R12, R7, R20, RZ ;  /* 0x00000014070c7227 */ /* 0x000fe200078e00ff */
[----:B------:R-:W-:-:S02]  /*12e0*/  ISETP.GT.U32.AND P1, PT, R5, R18, PT ;  /* 0x000000120500720c */ /* 0x000fc40003f24070 */
[----:B------:R-:W-:Y:S01]  /*12f0*/  IABS R22, R21 ;  /* 0x0000001500167213 */ /* 0x000fe20000000000 */
[----:B------:R-:W-:Y:S01]  /*1300*/  IMAD.MOV R12, RZ, RZ, -R12 ;  /* 0x000000ffff0c7224 */ /* 0x000fe200078e0a0c */
[----:B------:R-:W-:Y:S01]  /*1310*/  LOP3.LUT R51, R6, 0x44, RZ, 0xfc, !PT ;  /* 0x0000004406337812 */ /* 0x000fe200078efcff */
[----:B------:R-:W-:Y:S01]  /*1320*/  @!P0 IMAD.MOV R13, RZ, RZ, -R13 ;  /* 0x000000ffff0d8224 */ /* 0x000fe200078e0a0d */
[C---:B------:R-:W-:Y:S01]  /*1330*/  ISETP.GT.U32.AND P0, PT, R5.reuse, R17, PT ;  /* 0x000000110500720c */ /* 0x040fe20003f04070 */
[----:B------:R-:W-:Y:S01]  /*1340*/  IMAD R19, R5, R12, R20 ;  /* 0x0000000c05137224 */ /* 0x000fe200078e0214 */
[----:B------:R-:W-:Y:S01]  /*1350*/  IABS R46, R50 ;  /* 0x00000032002e7213 */ /* 0x000fe20000000000 */
[--C-:B------:R-:W-:Y:S01]  /*1360*/  @!P4 IMAD.IADD R15, R15, 0x1, -R5.reuse ;  /* 0x000000010f0fc824 */ /* 0x100fe200078e0a05 */
[----:B------:R-:W-:Y:S01]  /*1370*/  ISETP.GE.AND P4, PT, R24, RZ, PT ;  /* 0x000000ff1800720c */ /* 0x000fe20003f86270 */
[--C-:B------:R-:W-:Y:S01]  /*1380*/  @!P6 IMAD.IADD R16, R16, 0x1, -R5.reuse ;  /* 0x000000011010e824 */ /* 0x100fe200078e0a05 */
[----:B------:R-:W-:Y:S01]  /*1390*/  IABS R24, R23 ;  /* 0x0000001700187213 */ /* 0x000fe20000000000 */
[----:B------:R-:W-:Y:S01]  /*13a0*/  @!P1 IMAD.IADD R18, R18, 0x1, -R5 ;  /* 0x0000000112129824 */ /* 0x000fe200078e0a05 */
[----:B------:R-:W-:Y:S01]  /*13b0*/  ISETP.GT.U32.AND P6, PT, R5, R19, PT ;  /* 0x000000130500720c */ /* 0x000fe20003fc4070 */
[----:B------:R-:W-:Y:S01]  /*13c0*/  IMAD.HI.U32 R12, R7, R22, RZ ;  /* 0x00000016070c7227 */ /* 0x000fe200078e00ff */
[----:B------:R-:W-:-:S02]  /*13d0*/  ISETP.GE.AND P1, PT, R21, RZ, PT ;  /* 0x000000ff1500720c */ /* 0x000fc40003f26270 */
[C---:B------:R-:W-:Y:S01]  /*13e0*/  LOP3.LUT R53, R6.reuse, 0x4c, RZ, 0xfc, !PT ;  /* 0x0000004c06357812 */ /* 0x040fe200078efcff */
[----:B------:R-:W-:Y:S01]  /*13f0*/  @!P2 IMAD.MOV R15, RZ, RZ, -R15 ;  /* 0x000000ffff0fa224 */ /* 0x000fe200078e0a0f */
[----:B------:R-:W-:Y:S01]  /*1400*/  ISETP.GT.U32.AND P2, PT, R5, R18, PT ;  /* 0x000000120500720c */ /* 0x000fe20003f44070 */
[----:B------:R-:W-:Y:S01]  /*1410*/  IMAD.HI.U32 R20, R7, R24, RZ ;  /* 0x0000001807147227 */ /* 0x000fe200078e00ff */
[C---:B------:R-:W-:Y:S02]  /*1420*/  LOP3.LUT R55, R6.reuse, 0x4e, RZ, 0xfc, !PT ;  /* 0x0000004e06377812 */ /* 0x040fe400078efcff */
[C---:B------:R-:W-:Y:S01]  /*1430*/  LOP3.LUT R57, R6.reuse, 0x50, RZ, 0xfc, !PT ;  /* 0x0000005006397812 */ /* 0x040fe200078efcff */
[----:B------:R-:W-:Y:S01]  /*1440*/  IMAD.MOV R12, RZ, RZ, -R12 ;  /* 0x000000ffff0c7224 */ /* 0x000fe200078e0a0c */
[----:B------:R-:W-:Y:S01]  /*1450*/  IABS R54, R55 ;  /* 0x0000003700367213 */ /* 0x000fe20000000000 */
[----:B------:R-:W-:Y:S01]  /*1460*/  IMAD.MOV R21, RZ, RZ, -R20 ;  /* 0x000000ffff157224 */ /* 0x000fe200078e0a14 */
[C---:B------:R-:W-:Y:S01]  /*1470*/  LOP3.LUT R59, R6.reuse, 0x52, RZ, 0xfc, !PT ;  /* 0x00000052063b7812 */ /* 0x040fe200078efcff */
[----:B------:R-:W-:Y:S01]  /*1480*/  IMAD R20, R5, R12, R22 ;  /* 0x0000000c05147224 */ /* 0x000fe200078e0216 */
[C---:B------:R-:W-:Y:S01]  /*1490*/  LOP3.LUT R61, R6.reuse, 0x54, RZ, 0xfc, !PT ;  /* 0x00000054063d7812 */ /* 0x040fe200078efcff */
[--C-:B------:R-:W-:Y:S01]  /*14a0*/  @!P0 IMAD.IADD R17, R17, 0x1, -R5.reuse ;  /* 0x0000000111118824 */ /* 0x100fe200078e0a05 */
[----:B------:R-:W-:Y:S01]  /*14b0*/  ISETP.GE.AND P0, PT, R25, RZ, PT ;  /* 0x000000ff1900720c */ /* 0x000fe20003f06270 */
[--C-:B------:R-:W-:Y:S01]  /*14c0*/  @!P6 IMAD.IADD R19, R19, 0x1, -R5.reuse ;  /* 0x000000011313e824 */ /* 0x100fe200078e0a05 */
[----:B------:R-:W-:Y:S01]  /*14d0*/  LOP3.LUT R25, R6, 0x18, RZ, 0xfc, !PT ;  /* 0x0000001806197812 */ /* 0x000fe200078efcff */
[C---:B------:R-:W-:Y:S01]  /*14e0*/  IMAD R21, R5.reuse, R21, R24 ;  /* 0x0000001505157224 */ /* 0x040fe200078e0218 */
[----:B------:R-:W-:Y:S01]  /*14f0*/  IABS R56, R61 ;  /* 0x0000003d00387213 */ /* 0x000fe20000000000 */
[----:B------:R-:W-:Y:S01]  /*1500*/  @!P5 IMAD.MOV R16, RZ, RZ, -R16 ;  /* 0x000000ffff10d224 */ /* 0x000fe200078e0a10 */
[C---:B------:R-:W-:Y:S01]  /*1510*/  ISETP.GT.U32.AND P5, PT, R5.reuse, R20, PT ;  /* 0x000000140500720c */ /* 0x040fe20003fa4070 */
[----:B------:R-:W-:Y:S01]  /*1520*/  @!P2 IMAD.IADD R18, R18, 0x1, -R5 ;  /* 0x000000011212a824 */ /* 0x000fe200078e0a05 */
[----:B------:R-:W-:Y:S01]  /*1530*/  IABS R26, R25 ;  /* 0x00000019001a7213 */ /* 0x000fe20000000000 */
[----:B------:R-:W-:Y:S01]  /*1540*/  @!P3 IMAD.MOV R17, RZ, RZ, -R17 ;  /* 0x000000ffff11b224 */ /* 0x000fe200078e0a11 */
[C---:B------:R-:W-:Y:S01]  /*1550*/  ISETP.GT.U32.AND P6, PT, R5.reuse, R19, PT ;  /* 0x000000130500720c */ /* 0x040fe20003fc4070 */
[----:B------:R-:W-:Y:S01]  /*1560*/  @!P4 IMAD.MOV R18, RZ, RZ, -R18 ;  /* 0x000000ffff12c224 */ /* 0x000fe200078e0a12 */
[----:B------:R-:W-:Y:S01]  /*1570*/  ISETP.GT.U32.AND P2, PT, R5, R21, PT ;  /* 0x000000150500720c */ /* 0x000fe20003f44070 */
[----:B------:R-:W-:Y:S01]  /*1580*/  IMAD.HI.U32 R12, R7, R26, RZ ;  /* 0x0000001a070c7227 */ /* 0x000fe200078e00ff */
[----:B------:R-:W-:-:S02]  /*1590*/  ISETP.GE.AND P3, PT, R23, RZ, PT ;  /* 0x000000ff1700720c */ /* 0x000fc40003f66270 */
[C---:B------:R-:W-:Y:S01]  /*15a0*/  LOP3.LUT R63, R6.reuse, 0x62, RZ, 0xfc, !PT ;  /* 0x00000062063f7812 */ /* 0x040fe200078efcff */
[----:B------:R-:W-:Y:S01]  /*15b0*/  IMAD.MOV R12, RZ, RZ, -R12 ;  /* 0x000000ffff0c7224 */ /* 0x000fe200078e0a0c */
[----:B------:R-:W-:Y:S01]  /*15c0*/  LOP3.LUT R65, R6, 0x64, RZ, 0xfc, !PT ;  /* 0x0000006406417812 */ /* 0x000fe200078efcff */
[--C-:B------:R-:W-:Y:S01]  /*15d0*/  @!P5 IMAD.IADD R20, R20, 0x1, -R5.reuse ;  /* 0x000000011414d824 */ /* 0x100fe200078e0a05 */
[----:B------:R-:W-:Y:S01]  /*15e0*/  IABS R66, R63 ;  /* 0x0000003f00427213 */ /* 0x000fe20000000000 */
[----:B------:R-:W-:Y:S01]  /*15f0*/  IMAD R22, R5, R12, R26 ;  /* 0x0000000c05167224 */ /* 0x000fe200078e021a */
[C---:B------:R-:W-:Y:S01]  /*1600*/  LOP3.LUT R12, R6.reuse, 0x1a, RZ, 0xfc, !PT ;  /* 0x0000001a060c7812 */ /* 0x040fe200078efcff */
[--C-:B------:R-:W-:Y:S01]  /*1610*/  @!P6 IMAD.IADD R19, R19, 0x1, -R5.reuse ;  /* 0x000000011313e824 */ /* 0x100fe200078e0a05 */
[----:B------:R-:W-:Y:S01]  /*1620*/  ISETP.GT.U32.AND P5, PT, R5, R20, PT ;  /* 0x000000140500720c */ /* 0x000fe20003fa4070 */
[----:B------:R-:W-:Y:S01]  /*1630*/  @!P2 IMAD.IADD R21, R21, 0x1, -R5 ;  /* 0x000000011515a824 */ /* 0x000fe200078e0a05 */
[----:B------:R-:W-:Y:S01]  /*1640*/  ISETP.GE.AND P6, PT, R25, RZ, PT ;  /* 0x000000ff1900720c */ /* 0x000fe20003fc6270 */
[----:B------:R-:W-:Y:S01]  /*1650*/  @!P0 IMAD.MOV R19, RZ, RZ, -R19 ;  /* 0x000000ffff138224 */ /* 0x000fe200078e0a13 */
[----:B------:R-:W-:Y:S01]  /*1660*/  LOP3.LUT R25, R6, 0x1c, RZ, 0xfc, !PT ;  /* 0x0000001c06197812 */ /* 0x000fe200078efcff */
[----:B------:R-:W-:Y:S01]  /*1670*/  IMAD.HI.U32 R24, R7, R30, RZ ;  /* 0x0000001e07187227 */ /* 0x000fe200078e00ff */
[----:B------:R-:W-:-:S02]  /*1680*/  IABS R26, R12 ;  /* 0x0000000c001a7213 */ /* 0x000fc40000000000 */
[C---:B------:R-:W-:Y:S01]  /*1690*/  ISETP.GT.U32.AND P2, PT, R5.reuse, R21, PT ;  /* 0x000000150500720c */ /* 0x040fe20003f44070 */
[----:B------:R-:W-:Y:S01]  /*16a0*/  IMAD.MOV R27, RZ, RZ, -R24 ;  /* 0x000000ffff1b7224 */ /* 0x000fe200078e0a18 */
[----:B------:R-:W-:Y:S01]  /*16b0*/  ISETP.GT.U32.AND P0, PT, R5, R22, PT ;  /* 0x000000160500720c */ /* 0x000fe20003f04070 */
[----:B----4-:R-:W-:Y:S01]  /*16c0*/  IMAD R76, R76, UR5, RZ ;  /* 0x000000054c4c7c24 */ /* 0x010fe2000f8e02ff */
[----:B------:R-:W-:Y:S01]  /*16d0*/  IABS R28, R25 ;  /* 0x00000019001c7213 */ /* 0x000fe20000000000 */
[----:B------:R-:W-:Y:S01]  /*16e0*/  @!P5 IMAD.IADD R20, R20, 0x1, -R5 ;  /* 0x000000011414d824 */ /* 0x000fe200078e0a05 */
[----:B------:R-:W-:Y:S01]  /*16f0*/  ISETP.GE.AND P4, PT, R12, RZ, PT ;  /* 0x000000ff0c00720c */ /* 0x000fe20003f86270 */
[----:B------:R-:W-:Y:S01]  /*1700*/  IMAD.HI.U32 R12, R7, R26, RZ ;  /* 0x0000001a070c7227 */ /* 0x000fe200078e00ff */
[----:B------:R-:W-:Y:S02]  /*1710*/  ISETP.GE.AND P5, PT, R25, RZ, PT ;  /* 0x000000ff1900720c */ /* 0x000fe40003fa6270 */
[C---:B------:R-:W-:Y:S01]  /*1720*/  LOP3.LUT R67, R6.reuse, 0x66, RZ, 0xfc, !PT ;  /* 0x0000006606437812 */ /* 0x040fe200078efcff */
[----:B------:R-:W-:Y:S01]  /*1730*/  IMAD.HI.U32 R23, R7, R28, RZ ;  /* 0x0000001c07177227 */ /* 0x000fe200078e00ff */
[----:B------:R-:W-:-:S02]  /*1740*/  LOP3.LUT R69, R6, 0x68, RZ, 0xfc, !PT ;  /* 0x0000006806457812 */ /* 0x000fc400078efcff */
[----:B------:R-:W-:Y:S01]  /*1750*/  IABS R68, R67 ;  /* 0x0000004300447213 */ /* 0x000fe20000000000 */
[----:B------:R-:W-:Y:S01]  /*1760*/  IMAD.MOV R12, RZ, RZ, -R12 ;  /* 0x000000ffff0c7224 */ /* 0x000fe200078e0a0c */
[----:B------:R-:W-:Y:S01]  /*1770*/  IABS R70, R69 ;  /* 0x0000004500467213 */ /* 0x000fe20000000000 */
[----:B------:R-:W-:Y:S01]  /*1780*/  IMAD.MOV R25, RZ, RZ, -R23 ;  /* 0x000000ffff197224 */ /* 0x000fe200078e0a17 */
[C---:B------:R-:W-:Y:S01]  /*1790*/  LOP3.LUT R71, R6.reuse, 0x6a, RZ, 0xfc, !PT ;  /* 0x0000006a06477812 */ /* 0x040fe200078efcff */
[--C-:B------:R-:W-:Y:S01]  /*17a0*/  @!P2 IMAD.IADD R21, R21, 0x1, -R5.reuse ;  /* 0x000000011515a824 */ /* 0x100fe200078e0a05 */
[----:B------:R-:W-:Y:S01]  /*17b0*/  ISETP.GE.AND P2, PT, R29, RZ, PT ;  /* 0x000000ff1d00720c */ /* 0x000fe20003f46270 */
[C---:B------:R-:W-:Y:S01]  /*17c0*/  IMAD R23, R5.reuse, R12, R26 ;  /* 0x0000000c05177224 */ /* 0x040fe200078e021a */
[----:B------:R-:W-:Y:S01]  /*17d0*/  LOP3.LUT R12, R6, 0x20, RZ, 0xfc, !PT ;  /* 0x00000020060c7812 */ /* 0x000fe200078efcff */
[----:B------:R-:W-:Y:S01]  /*17e0*/  @!P0 IMAD.IADD R22, R22, 0x1, -R5 ;  /* 0x0000000116168824 */ /* 0x000fe200078e0a05 */
[----:B------:R-:W-:Y:S01]  /*17f0*/  LOP3.LUT R73, R6, 0x6c, RZ, 0xfc, !PT ;  /* 0x0000006c06497812 */ /* 0x000fe200078efcff */
[----:B------:R-:W-:Y:S01]  /*1800*/  @!P3 IMAD.MOV R21, RZ, RZ, -R21 ;  /* 0x000000ffff15b224 */ /* 0x000fe200078e0a15 */
[C---:B------:R-:W-:Y:S01]  /*1810*/  ISETP.GT.U32.AND P3, PT, R5.reuse, R23, PT ;  /* 0x000000170500720c */ /* 0x040fe20003f64070 */
[C---:B------:R-:W-:Y:S01]  /*1820*/  IMAD R24, R5.reuse, R25, R28 ;  /* 0x0000001905187224 */ /* 0x040fe200078e021c */
[C---:B------:R-:W-:Y:S01]  /*1830*/  ISETP.GT.U32.AND P0, PT, R5.reuse, R22, PT ;  /* 0x000000160500720c */ /* 0x040fe20003f04070 */
[----:B------:R-:W-:Y:S01]  /*1840*/  IMAD R25, R5, R27, R30 ;  /* 0x0000001b05197224 */ /* 0x000fe200078e021e */
[----:B------:R-:W-:Y:S01]  /*1850*/  IABS R30, R12 ;  /* 0x0000000c001e7213 */ /* 0x000fe20000000000 */
[----:B------:R-:W-:Y:S01]  /*1860*/  @!P1 IMAD.MOV R20, RZ, RZ, -R20 ;  /* 0x000000ffff149224 */ /* 0x000fe200078e0a14 */
[----:B------:R-:W-:Y:S01]  /*1870*/  ISETP.GE.AND P1, PT, R12, RZ, PT ;  /* 0x000000ff0c00720c */ /* 0x000fe20003f26270 */
[----:B------:R-:W-:Y:S01]  /*1880*/  IMAD.HI.U32 R26, R7, R32, RZ ;  /* 0x00000020071a7227 */ /* 0x000fe200078e00ff */
[----:B------:R-:W-:-:S02]  /*1890*/  IABS R72, R71 ;  /* 0x0000004700487213 */ /* 0x000fc40000000000 */
[----:B------:R-:W-:Y:S01]  /*18a0*/  IABS R74, R73 ;  /* 0x00000049004a7213 */ /* 0x000fe20000000000 */
[----:B------:R-:W-:Y:S01]  /*18b0*/  IMAD.HI.U32 R12, R7, R30, RZ ;  /* 0x0000001e070c7227 */ /* 0x000fe200078e00ff */
[C---:B------:R-:W-:Y:S02]  /*18c0*/  LOP3.LUT R75, R6.reuse, 0x6e, RZ, 0xfc, !PT ;  /* 0x0000006e064b7812 */ /* 0x040fe400078efcff */
[----:B------:R-:W-:Y:S01]  /*18d0*/  LOP3.LUT R77, R6, 0x70, RZ, 0xfc, !PT ;  /* 0x00000070064d7812 */ /* 0x000fe200078efcff */
[--C-:B------:R-:W-:Y:S01]  /*18e0*/  @!P0 IMAD.IADD R22, R22, 0x1, -R5.reuse ;  /* 0x0000000116168824 */ /* 0x100fe200078e0a05 */
[----:B------:R-:W-:Y:S01]  /*18f0*/  ISETP.GT.U32.AND P0, PT, R5, R24, PT ;  /* 0x000000180500720c */ /* 0x000fe20003f04070 */
[----:B------:R-:W-:Y:S01]  /*1900*/  @!P3 IMAD.IADD R23, R23, 0x1, -R5 ;  /* 0x000000011717b824 */ /* 0x000fe200078e0a05 */
[----:B------:R-:W-:Y:S01]  /*1910*/  IABS R78, R75 ;  /* 0x0000004b004e7213 */ /* 0x000fe20000000000 */
[----:B------:R-:W-:Y:S01]  /*1920*/  IMAD.MOV R12, RZ, RZ, -R12 ;  /* 0x000000ffff0c7224 */ /* 0x000fe200078e0a0c */
[----:B------:R-:W-:Y:S01]  /*1930*/  LOP3.LUT R81, R6, 0x72, RZ, 0xfc, !PT ;  /* 0x0000007206517812 */ /* 0x000fe200078efcff */
[----:B------:R-:W-:Y:S01]  /*1940*/  IMAD.MOV R27, RZ, RZ, -R26 ;  /* 0x000000ffff1b7224 */ /* 0x000fe200078e0a1a */
[C---:B------:R-:W-:Y:S01]  /*1950*/  ISETP.GT.U32.AND P3, PT, R5.reuse, R23, PT ;  /* 0x000000170500720c */ /* 0x040fe20003f64070 */
[----:B------:R-:W-:Y:S01]  /*1960*/  @!P6 IMAD.MOV R22, RZ, RZ, -R22 ;  /* 0x000000ffff16e224 */ /* 0x000fe200078e0a16 */
[C---:B------:R-:W-:Y:S01]  /*1970*/  ISETP.GT.U32.AND P6, PT, R5.reuse, R25, PT ;  /* 0x000000190500720c */ /* 0x040fe20003fc4070 */
[----:B------:R-:W-:Y:S01]  /*1980*/  IMAD R26, R5, R12, R30 ;  /* 0x0000000c051a7224 */ /* 0x000fe200078e021e */
[----:B------:R-:W-:Y:S01]  /*1990*/  IABS R80, R77 ;  /* 0x0000004d00507213 */ /* 0x000fe20000000000 */
[----:B------:R-:W-:Y:S01]  /*19a0*/  IMAD.HI.U32 R28, R7, R34, RZ ;  /* 0x00000022071c7227 */ /* 0x000fe200078e00ff */
[----:B------:R-:W-:-:S02]  /*19b0*/  IABS R82, R81 ;  /* 0x0000005100527213 */ /* 0x000fc40000000000 */
[----:B------:R-:W-:Y:S01]  /*19c0*/  LOP3.LUT R83, R6, 0x76, RZ, 0xfc, !PT ;  /* 0x0000007606537812 */ /* 0x000fe200078efcff */
[--C-:B------:R-:W-:Y:S01]  /*19d0*/  @!P0 IMAD.IADD R24, R24, 0x1, -R5.reuse ;  /* 0x0000000118188824 */ /* 0x100fe200078e0a05 */
[C---:B------:R-:W-:Y:S01]  /*19e0*/  LOP3.LUT R85, R6.reuse, 0x78, RZ, 0xfc, !PT ;  /* 0x0000007806557812 */ /* 0x040fe200078efcff */
[----:B------:R-:W-:Y:S01]  /*19f0*/  IMAD R27, R5, R27, R32 ;  /* 0x0000001b051b7224 */ /* 0x000fe200078e0220 */
[----:B------:R-:W-:Y:S01]  /*1a00*/  IABS R32, R40 ;  /* 0x0000002800207213 */ /* 0x000fe20000000000 */
[--C-:B------:R-:W-:Y:S01]  /*1a10*/  @!P3 IMAD.IADD R23, R23, 0x1, -R5.reuse ;  /* 0x000000011717b824 */ /* 0x100fe200078e0a05 */
[----:B------:R-:W-:Y:S01]  /*1a20*/  ISETP.GT.U32.AND P0, PT, R5, R24, PT ;  /* 0x000000180500720c */ /* 0x000fe20003f04070 */
[----:B------:R-:W-:Y:S01]  /*1a30*/  @!P6 IMAD.IADD R25, R25, 0x1, -R5 ;  /* 0x000000011919e824 */ /* 0x000fe200078e0a05 */
[----:B------:R-:W-:Y:S01]  /*1a40*/  ISETP.GT.U32.AND P3, PT, R5, R26, PT ;  /* 0x0000001a0500720c */ /* 0x000fe20003f64070 */
[----:B------:R-:W-:Y:S01]  /*1a50*/  IMAD.MOV R28, RZ, RZ, -R28 ;  /* 0x000000ffff1c7224 */ /* 0x000fe200078e0a1c */
[----:B------:R-:W-:Y:S01]  /*1a60*/  LOP3.LUT R87, R6, 0x7a, RZ, 0xfc, !PT ;  /* 0x0000007a06577812 */ /* 0x000fe200078efcff */
[----:B------:R-:W-:Y:S01]  /*1a70*/  IMAD.HI.U32 R12, R7, R36, RZ ;  /* 0x00000024070c7227 */ /* 0x000fe200078e00ff */
[----:B------:R-:W-:-:S02]  /*1a80*/  IABS R84, R83 ;  /* 0x0000005300547213 */ /* 0x000fc40000000000 */
[----:B------:R-:W-:Y:S01]  /*1a90*/  IABS R86, R85 ;  /* 0x0000005500567213 */ /* 0x000fe20000000000 */
[----:B------:R-:W-:Y:S01]  /*1aa0*/  IMAD R28, R5, R28, R34 ;  /* 0x0000001c051c7224 */ /* 0x000fe200078e0222 */
[----:B------:R-:W-:Y:S01]  /*1ab0*/  IABS R88, R87 ;  /* 0x0000005700587213 */ /* 0x000fe20000000000 */
[----:B------:R-:W-:Y:S01]  /*1ac0*/  IMAD.HI.U32 R29, R7, R38, RZ ;  /* 0x00000026071d7227 */ /* 0x000fe200078e00ff */
[----:B------:R-:W-:Y:S02]  /*1ad0*/  LOP3.LUT R4, R4, 0x3f, RZ, 0xc0, !PT ;  /* 0x0000003f04047812 */ /* 0x000fe400078ec0ff */
[C---:B------:R-:W-:Y:S01]  /*1ae0*/  ISETP.GT.U32.AND P6, PT, R5.reuse, R28, PT ;  /* 0x0000001c0500720c */ /* 0x040fe20003fc4070 */
[--C-:B------:R-:W-:Y:S01]  /*1af0*/  @!P0 IMAD.IADD R24, R24, 0x1, -R5.reuse ;  /* 0x0000000118188824 */ /* 0x100fe200078e0a05 */
[C---:B------:R-:W-:Y:S01]  /*1b00*/  ISETP.GT.U32.AND P0, PT, R5.reuse, R27, PT ;  /* 0x0000001b0500720c */ /* 0x040fe20003f04070 */
[----:B------:R-:W-:Y:S01]  /*1b10*/  @!P3 IMAD.IADD R26, R26, 0x1, -R5 ;  /* 0x000000011a1ab824 */ /* 0x000fe200078e0a05 */
[----:B------:R-:W-:Y:S01]  /*1b20*/  ISETP.GT.U32.AND P3, PT, R5, R25, PT ;  /* 0x000000190500720c */ /* 0x000fe20003f64070 */
[----:B------:R-:W-:-:S02]  /*1b30*/  IMAD.MOV R12, RZ, RZ, -R12 ;  /* 0x000000ffff0c7224 */ /* 0x000fc400078e0a0c */
[----:B------:R-:W-:Y:S02]  /*1b40*/  IMAD.MOV R30, RZ, RZ, -R29 ;  /* 0x000000ffff1e7224 */ /* 0x000fe400078e0a1d */
[----:B------:R-:W-:Y:S01]  /*1b50*/  IMAD R29, R5, R12, R36 ;  /* 0x0000000c051d7224 */ /* 0x000fe200078e0224 */
[----:B------:R-:W-:Y:S01]  /*1b60*/  IABS R36, R41 ;  /* 0x0000002900247213 */ /* 0x000fe20000000000 */
[----:B------:R-:W-:Y:S02]  /*1b70*/  @!P4 IMAD.MOV R23, RZ, RZ, -R23 ;  /* 0x000000ffff17c224 */ /* 0x000fe400078e0a17 */
[--C-:B------:R-:W-:Y:S02]  /*1b80*/  @!P6 IMAD.IADD R28, R28, 0x1, -R5.reuse ;  /* 0x000000011c1ce824 */ /* 0x100fe400078e0a05 */
[--C-:B------:R-:W-:Y:S01]  /*1b90*/  @!P0 IMAD.IADD R27, R27, 0x1, -R5.reuse ;  /* 0x000000011b1b8824 */ /* 0x100fe200078e0a05 */
[----:B------:R-:W-:Y:S01]  /*1ba0*/  ISETP.GT.U32.AND P0, PT, R5, R26, PT ;  /* 0x0000001a0500720c */ /* 0x000fe20003f04070 */
[----:B------:R-:W-:Y:S01]  /*1bb0*/  @!P3 IMAD.IADD R25, R25, 0x1, -R5 ;  /* 0x000000011919b824 */ /* 0x000fe200078e0a05 */
[----:B------:R-:W-:Y:S01]  /*1bc0*/  ISETP.GT.U32.AND P3, PT, R5, R29, PT ;  /* 0x0000001d0500720c */ /* 0x000fe20003f64070 */
[----:B------:R-:W-:Y:S01]  /*1bd0*/  IMAD.HI.U32 R12, R7, R32, RZ ;  /* 0x00000020070c7227 */ /* 0x000fe200078e00ff */
[----:B------:R-:W-:-:S02]  /*1be0*/  ISETP.GT.U32.AND P4, PT, R5, R27, PT ;  /* 0x0000001b0500720c */ /* 0x000fc40003f84070 */
[C---:B------:R-:W-:Y:S01]  /*1bf0*/  ISETP.GT.U32.AND P6, PT, R5.reuse, R28, PT ;  /* 0x0000001c0500720c */ /* 0x040fe20003fc4070 */
[----:B------:R-:W-:Y:S02]  /*1c00*/  IMAD.MOV R12, RZ, RZ, -R12 ;  /* 0x000000ffff0c7224 */ /* 0x000fe400078e0a0c */
[C---:B------:R-:W-:Y:S01]  /*1c10*/  IMAD R30, R5.reuse, R30, R38 ;  /* 0x0000001e051e7224 */ /* 0x040fe200078e0226 */
[----:B------:R-:W-:Y:S01]  /*1c20*/  LOP3.LUT R38, R6, 0x2c, RZ, 0xfc, !PT ;  /* 0x0000002c06267812 */ /* 0x000fe200078efcff */
[----:B------:R-:W-:Y:S02]  /*1c30*/  IMAD R31, R5, R12, R32 ;  /* 0x0000000c051f7224 */ /* 0x000fe400078e0220 */
[----:B------:R-:W-:Y:S01]  /*1c40*/  IMAD.HI.U32 R32, R7, R36, RZ ;  /* 0x0000002407207227 */ /* 0x000fe200078e00ff */
[----:B------:R-:W-:-:S03]  /*1c50*/  IABS R34, R38 ;  /* 0x0000002600227213 */ /* 0x000fc60000000000 */
[--C-:B------:R-:W-:Y:S01]  /*1c60*/  @!P3 IMAD.IADD R29, R29, 0x1, -R5.reuse ;  /* 0x000000011d1db824 */ /* 0x100fe200078e0a05 */
[----:B------:R-:W-:Y:S01]  /*1c70*/  ISETP.GE.AND P3, PT, R35, RZ, PT ;  /* 0x000000ff2300720c */ /* 0x000fe20003f66270 */
[--C-:B------:R-:W-:Y:S01]  /*1c80*/  @!P4 IMAD.IADD R27, R27, 0x1, -R5.reuse ;  /* 0x000000011b1bc824 */ /* 0x100fe200078e0a05 */
[----:B------:R-:W-:Y:S01]  /*1c90*/  ISETP.GE.AND P4, PT, R33, RZ, PT ;  /* 0x000000ff2100720c */ /* 0x000fe20003f86270 */
[----:B------:R-:W-:Y:S01]  /*1ca0*/  IMAD.MOV R33, RZ, RZ, -R32 ;  /* 0x000000ffff217224 */ /* 0x000fe200078e0a20 */
[----:B------:R-:W-:Y:S01]  /*1cb0*/  IABS R35, R42 ;  /* 0x0000002a00237213 */ /* 0x000fe20000000000 */
[----:B------:R-:W-:Y:S01]  /*1cc0*/  @!P6 IMAD.IADD R28, R28, 0x1, -R5 ;  /* 0x000000011c1ce824 */ /* 0x000fe200078e0a05 */
[C---:B------:R-:W-:Y:S01]  /*1cd0*/  ISETP.GT.U32.AND P6, PT, R5.reuse, R31, PT ;  /* 0x0000001f0500720c */ /* 0x040fe20003fc4070 */
[----:B------:R-:W-:Y:S02]  /*1ce0*/  IMAD R33, R5, R33, R36 ;  /* 0x0000002105217224 */ /* 0x000fe400078e0224 */
[----:B------:R-:W-:-:S04]  /*1cf0*/  IMAD.HI.U32 R12, R7, R34, RZ ;  /* 0x00000022070c7227 */ /* 0x000fc800078e00ff */
[----:B------:R-:W-:Y:S01]  /*1d00*/  @!P3 IMAD.MOV R28, RZ, RZ, -R28 ;  /* 0x000000ffff1cb224 */ /* 0x000fe200078e0a1c */
[C---:B------:R-:W-:Y:S01]  /*1d10*/  ISETP.GT.U32.AND P3, PT, R5.reuse, R33, PT ;  /* 0x000000210500720c */ /* 0x040fe20003f64070 */
[----:B------:R-:W-:Y:S01]  /*1d20*/  @!P0 IMAD.IADD R26, R26, 0x1, -R5 ;  /* 0x000000011a1a8824 */ /* 0x000fe200078e0a05 */
[C---:B------:R-:W-:Y:S01]  /*1d30*/  ISETP.GT.U32.AND P0, PT, R5.reuse, R30, PT ;  /* 0x0000001e0500720c */ /* 0x040fe20003f04070 */
[----:B------:R-:W-:Y:S02]  /*1d40*/  IMAD.MOV R12, RZ, RZ, -R12 ;  /* 0x000000ffff0c7224 */ /* 0x000fe400078e0a0c */
[----:B------:R-:W-:Y:S01]  /*1d50*/  @!P5 IMAD.MOV R24, RZ, RZ, -R24 ;  /* 0x000000ffff18d224 */ /* 0x000fe200078e0a18 */
[C---:B------:R-:W-:Y:S01]  /*1d60*/  ISETP.GT.U32.AND P5, PT, R5.reuse, R29, PT ;  /* 0x0000001d0500720c */ /* 0x040fe20003fa4070 */
[C---:B------:R-:W-:Y:S02]  /*1d70*/  IMAD R32, R5.reuse, R12, R34 ;  /* 0x0000000c05207224 */ /* 0x040fe400078e0222 */
[----:B------:R-:W-:Y:S01]  /*1d80*/  IMAD.MOV.U32 R34, RZ, RZ, R35 ;  /* 0x000000ffff227224 */ /* 0x000fe200078e0023 */
[----:B------:R-:W-:Y:S01]  /*1d90*/  LOP3.LUT R35, R6, 0x34, RZ, 0xfc, !PT ;  /* 0x0000003406237812 */ /* 0x000fe200078efcff */
[----:B------:R-:W-:Y:S01]  /*1da0*/  @!P1 IMAD.MOV R26, RZ, RZ, -R26 ;  /* 0x000000ffff1a9224 */ /* 0x000fe200078e0a1a */
[----:B------:R-:W-:Y:S01]  /*1db0*/  ISETP.GT.U32.AND P1, PT, R5, R32, PT ;  /* 0x000000200500720c */ /* 0x000fe20003f24070 */
[----:B------:R-:W-:-:S02]  /*1dc0*/  @!P3 IMAD.IADD R33, R33, 0x1, -R5 ;  /* 0x000000012121b824 */ /* 0x000fc400078e0a05 */
[----:B------:R-:W-:-:S03]  /*1dd0*/  IMAD.HI.U32 R12, R7, R34, RZ ;  /* 0x00000022070c7227 */ /* 0x000fc600078e00ff */
[----:B------:R-:W-:Y:S01]  /*1de0*/  ISETP.GT.U32.AND P3, PT, R5, R33, PT ;  /* 0x000000210500720c */ /* 0x000fe20003f64070 */
[--C-:B------:R-:W-:Y:S01]  /*1df0*/  @!P0 IMAD.IADD R30, R30, 0x1, -R5.reuse ;  /* 0x000000011e1e8824 */ /* 0x100fe200078e0a05 */
[----:B------:R-:W-:Y:S01]  /*1e00*/  ISETP.GE.AND P0, PT, R37, RZ, PT ;  /* 0x000000ff2500720c */ /* 0x000fe20003f06270 */
[----:B------:R-:W-:Y:S01]  /*1e10*/  @!P6 IMAD.IADD R31, R31, 0x1, -R5 ;  /* 0x000000011f1fe824 */ /* 0x000fe200078e0a05 */
[C---:B------:R-:W-:Y:S01]  /*1e20*/  LOP3.LUT R37, R6.reuse, 0x36, RZ, 0xfc, !PT ;  /* 0x0000003606257812 */ /* 0x040fe200078efcff */
[----:B------:R-:W-:Y:S01]  /*1e30*/  IMAD.MOV R12, RZ, RZ, -R12 ;  /* 0x000000ffff0c7224 */ /* 0x000fe200078e0a0c */
[C---:B------:R-:W-:Y:S01]  /*1e40*/  ISETP.GT.U32.AND P6, PT, R5.reuse, R30, PT ;  /* 0x0000001e0500720c */ /* 0x040fe20003fc4070 */
[----:B------:R-:W-:Y:S01]  /*1e50*/  @!P2 IMAD.MOV R25, RZ, RZ, -R25 ;  /* 0x000000ffff19a224 */ /* 0x000fe200078e0a19 */
[C---:B------:R-:W-:Y:S01]  /*1e60*/  ISETP.GT.U32.AND P2, PT, R5.reuse, R31, PT ;  /* 0x0000001f0500720c */ /* 0x040fe20003f44070 */
[----:B------:R-:W-:Y:S01]  /*1e70*/  IMAD R34, R5, R12, R34 ;  /* 0x0000000c05227224 */ /* 0x000fe200078e0222 */
[----:B------:R-:W-:Y:S01]  /*1e80*/  LOP3.LUT R12, R6, 0x32, RZ, 0xfc, !PT ;  /* 0x00000032060c7812 */ /* 0x000fe200078efcff */
[----:B------:R-:W-:Y:S01]  /*1e90*/  @!P4 IMAD.MOV R27, RZ, RZ, -R27 ;  /* 0x000000ffff1bc224 */ /* 0x000fe200078e0a1b */
[----:B------:R-:W-:Y:S01]  /*1ea0*/  ISETP.GE.AND P4, PT, R39, RZ, PT ;  /* 0x000000ff2700720c */ /* 0x000fe20003f86270 */
[--C-:B------:R-:W-:Y:S01]  /*1eb0*/  @!P5 IMAD.IADD R29, R29, 0x1, -R5.reuse ;  /* 0x000000011d1dd824 */ /* 0x100fe200078e0a05 */
[----:B------:R-:W-:Y:S01]  /*1ec0*/  ISETP.GE.AND P5, PT, R40, RZ, PT ;  /* 0x000000ff2800720c */ /* 0x000fe20003fa6270 */
[--C-:B------:R-:W-:Y:S01]  /*1ed0*/  @!P1 IMAD.IADD R32, R32, 0x1, -R5.reuse ;  /* 0x0000000120209824 */ /* 0x100fe200078e0a05 */
[----:B------:R-:W-:Y:S01]  /*1ee0*/  IABS R36, R12 ;  /* 0x0000000c00247213 */ /* 0x000fe20000000000 */
[----:B------:R-:W-:Y:S01]  /*1ef0*/  @!P3 IMAD.IADD R33, R33, 0x1, -R5 ;  /* 0x000000012121b824 */ /* 0x000fe200078e0a05 */
[C---:B------:R-:W-:Y:S01]  /*1f00*/  ISETP.GT.U32.AND P3, PT, R5.reuse, R34, PT ;  /* 0x000000220500720c */ /* 0x040fe20003f64070 */
[----:B------:R-:W-:Y:S01]  /*1f10*/  @!P0 IMAD.MOV R29, RZ, RZ, -R29 ;  /* 0x000000ffff1d8224 */ /* 0x000fe200078e0a1d */
[----:B------:R-:W-:Y:S01]  /*1f20*/  ISETP.GT.U32.AND P0, PT, R5, R32, PT ;  /* 0x000000200500720c */ /* 0x000fe20003f04070 */
[--C-:B------:R-:W-:Y:S01]  /*1f30*/  @!P6 IMAD.IADD R30, R30, 0x1, -R5.reuse ;  /* 0x000000011e1ee824 */ /* 0x100fe200078e0a05 */
[----:B------:R-:W-:Y:S01]  /*1f40*/  ISETP.GE.AND P6, PT, R38, RZ, PT ;  /* 0x000000ff2600720c */ /* 0x000fe20003fc6270 */
[----:B------:R-:W-:Y:S01]  /*1f50*/  @!P2 IMAD.IADD R31, R31, 0x1, -R5 ;  /* 0x000000011f1fa824 */ /* 0x000fe200078e0a05 */
[----:B------:R-:W-:Y:S01]  /*1f60*/  IABS R38, R35 ;  /* 0x0000002300267213 */ /* 0x000fe20000000000 */
[----:B------:R-:W-:Y:S01]  /*1f70*/  @!P4 IMAD.MOV R30, RZ, RZ, -R30 ;  /* 0x000000ffff1ec224 */ /* 0x000fe200078e0a1e */
[----:B------:R-:W-:Y:S01]  /*1f80*/  ISETP.GE.AND P4, PT, R12, RZ, PT ;  /* 0x000000ff0c00720c */ /* 0x000fe20003f86270 */
[----:B------:R-:W-:Y:S01]  /*1f90*/  @!P5 IMAD.MOV R31, RZ, RZ, -R31 ;  /* 0x000000ffff1fd224 */ /* 0x000fe200078e0a1f */
[----:B------:R-:W-:Y:S01]  /*1fa0*/  ISETP.GE.AND P2, PT, R41, RZ, PT ;  /* 0x000000ff2900720c */ /* 0x000fe20003f46270 */
[----:B------:R-:W-:Y:S01]  /*1fb0*/  IMAD.HI.U32 R12, R7, R36, RZ ;  /* 0x00000024070c7227 */ /* 0x000fe200078e00ff */
[----:B------:R-:W-:-:S02]  /*1fc0*/  ISETP.GE.AND P5, PT, R35, RZ, PT ;  /* 0x000000ff2300720c */ /* 0x000fc40003fa6270 */
[----:B------:R-:W-:Y:S01]  /*1fd0*/  IABS R40, R37 ;  /* 0x0000002500287213 */ /* 0x000fe20000000000 */
[--C-:B------:R-:W-:Y:S01]  /*1fe0*/  @!P3 IMAD.IADD R34, R34, 0x1, -R5.reuse ;  /* 0x000000012222b824 */ /* 0x100fe200078e0a05 */
[----:B------:R-:W-:Y:S01]  /*1ff0*/  LOP3.LUT R41, R6, 0x38, RZ, 0xfc, !PT ;  /* 0x0000003806297812 */ /* 0x000fe200078efcff */
[----:B------:R-:W-:Y:S01]  /*2000*/  IMAD.HI.U32 R35, R7, R38, RZ ;  /* 0x0000002607237227 */ /* 0x000fe200078e00ff */
[----:B------:R-:W-:Y:S02]  /*2010*/  ISETP.GE.AND P1, PT, R42, RZ, PT ;  /* 0x000000ff2a00720c */ /* 0x000fe40003f26270 */
[----:B------:R-:W-:Y:S01]  /*2020*/  ISETP.GT.U32.AND P3, PT, R5, R34, PT ;  /* 0x000000220500720c */ /* 0x000fe20003f64070 */
[----:B------:R-:W-:Y:S01]  /*2030*/  @!P0 IMAD.IADD R32, R32, 0x1, -R5 ;  /* 0x0000000120208824 */ /* 0x000fe200078e0a05 */
[----:B------:R-:W-:Y:S01]  /*2040*/  ISETP.GE.AND P0, PT, R37, RZ, PT ;  /* 0x000000ff2500720c */ /* 0x000fe20003f06270 */
[----:B------:R-:W-:Y:S01]  /*2050*/  IMAD.MOV R37, RZ, RZ, -R12 ;  /* 0x000000ffff257224 */ /* 0x000fe200078e0a0c */
[----:B------:R-:W-:Y:S01]  /*2060*/  IABS R42, R41 ;  /* 0x00000029002a7213 */ /* 0x000fe20000000000 */
[----:B------:R-:W-:-:S04]  /*2070*/  IMAD.HI.U32 R12, R7, R40, RZ ;  /* 0x00000028070c7227 */ /* 0x000fc800078e00ff */
[----:B------:R-:W-:Y:S02]  /*2080*/  IMAD.MOV R39, RZ, RZ, -R35 ;  /* 0x000000ffff277224 */ /* 0x000fe400078e0a23 */
[C---:B------:R-:W-:Y:S02]  /*2090*/  IMAD R35, R5.reuse, R37, R36 ;  /* 0x0000002505237224 */ /* 0x040fe400078e0224 */
[----:B------:R-:W-:Y:S02]  /*20a0*/  IMAD.MOV R37, RZ, RZ, -R12 ;  /* 0x000000ffff257224 */ /* 0x000fe400078e0a0c */
[C---:B------:R-:W-:Y:S02]  /*20b0*/  IMAD R36, R5.reuse, R39, R38 ;  /* 0x0000002705247224 */ /* 0x040fe400078e0226 */
[C---:B------:R-:W-:Y:S01]  /*20c0*/  IMAD R37, R5.reuse, R37, R40 ;  /* 0x0000002505257224 */ /* 0x040fe200078e0228 */
[----:B------:R-:W-:Y:S01]  /*20d0*/  IABS R40, R45 ;  /* 0x0000002d00287213 */ /* 0x000fe20000000000 */
[----:B------:R-:W-:Y:S01]  /*20e0*/  @!P2 IMAD.MOV R33, RZ, RZ, -R33 ;  /* 0x000000ffff21a224 */ /* 0x000fe200078e0a21 */
[C---:B------:R-:W-:Y:S01]  /*20f0*/  ISETP.GT.U32.AND P2, PT, R5.reuse, R36, PT ;  /* 0x000000240500720c */ /* 0x040fe20003f44070 */
[----:B------:R-:W-:Y:S01]  /*2100*/  @!P6 IMAD.MOV R32, RZ, RZ, -R32 ;  /* 0x000000ffff20e224 */ /* 0x000fe200078e0a20 */
[C---:B------:R-:W-:Y:S01]  /*2110*/  ISETP.GT.U32.AND P6, PT, R5.reuse, R35, PT ;  /* 0x000000230500720c */ /* 0x040fe20003fc4070 */
[----:B------:R-:W-:Y:S01]  /*2120*/  @!P3 IMAD.IADD R34, R34, 0x1, -R5 ;  /* 0x000000012222b824 */ /* 0x000fe200078e0a05 */
[----:B------:R-:W-:Y:S01]  /*2130*/  ISETP.GT.U32.AND P3, PT, R5, R37, PT ;  /* 0x000000250500720c */ /* 0x000fe20003f64070 */
[----:B------:R-:W-:-:S04]  /*2140*/  IMAD.HI.U32 R12, R7, R42, RZ ;  /* 0x0000002a070c7227 */ /* 0x000fc800078e00ff */
[----:B------:R-:W-:-:S04]  /*2150*/  IMAD.HI.U32 R38, R7, R44, RZ ;  /* 0x0000002c07267227 */ /* 0x000fc800078e00ff */
[--C-:B------:R-:W-:Y:S02]  /*2160*/  @!P2 IMAD.IADD R36, R36, 0x1, -R5.reuse ;  /* 0x000000012424a824 */ /* 0x100fe400078e0a05 */
[----:B------:R-:W-:Y:S02]  /*2170*/  IMAD.MOV R12, RZ, RZ, -R12 ;  /* 0x000000ffff0c7224 */ /* 0x000fe400078e0a0c */
[--C-:B------:R-:W-:Y:S02]  /*2180*/  @!P6 IMAD.IADD R35, R35, 0x1, -R5.reuse ;  /* 0x000000012323e824 */ /* 0x100fe400078e0a05 */
[----:B------:R-:W-:Y:S02]  /*2190*/  IMAD.MOV R39, RZ, RZ, -R38 ;  /* 0x000000ffff277224 */ /* 0x000fe400078e0a26 */
[----:B------:R-:W-:Y:S01]  /*21a0*/  @!P3 IMAD.IADD R37, R37, 0x1, -R5 ;  /* 0x000000012525b824 */ /* 0x000fe200078e0a05 */
[C---:B------:R-:W-:Y:S01]  /*21b0*/  ISETP.GT.U32.AND P3, PT, R5.reuse, R36, PT ;  /* 0x000000240500720c */ /* 0x040fe20003f64070 */
[C---:B------:R-:W-:Y:S01]  /*21c0*/  IMAD R38, R5.reuse, R12, R42 ;  /* 0x0000000c05267224 */ /* 0x040fe200078e022a */
[----:B------:R-:W-:Y:S01]  /*21d0*/  ISETP.GT.U32.AND P2, PT, R5, R35, PT ;  /* 0x000000230500720c */ /* 0x000fe20003f44070 */
[----:B------:R-:W-:Y:S01]  /*21e0*/  IMAD.HI.U32 R12, R7, R40, RZ ;  /* 0x00000028070c7227 */ /* 0x000fe200078e00ff */
[----:B------:R-:W-:-:S02]  /*21f0*/  IABS R42, R48 ;  /* 0x00000030002a7213 */ /* 0x000fc40000000000 */
[C---:B------:R-:W-:Y:S01]  /*2200*/  ISETP.GT.U32.AND P6, PT, R5.reuse, R38, PT ;  /* 0x000000260500720c */ /* 0x040fe20003fc4070 */
[----:B------:R-:W-:Y:S02]  /*2210*/  IMAD.MOV R12, RZ, RZ, -R12 ;  /* 0x000000ffff0c7224 */ /* 0x000fe400078e0a0c */
[----:B------:R-:W-:Y:S01]  /*2220*/  @!P1 IMAD.MOV R34, RZ, RZ, -R34 ;  /* 0x000000ffff229224 */ /* 0x000fe200078e0a22 */
[C---:B------:R-:W-:Y:S01]  /*2230*/  ISETP.GT.U32.AND P1, PT, R5.reuse, R37, PT ;  /* 0x000000250500720c */ /* 0x040fe20003f24070 */
[C---:B------:R-:W-:Y:S02]  /*2240*/  IMAD R40, R5.reuse, R12, R40 ;  /* 0x0000000c05287224 */ /* 0x040fe400078e0228 */
[C---:B------:R-:W-:Y:S01]  /*2250*/  IMAD R39, R5.reuse, R39, R44 ;  /* 0x0000002705277224 */ /* 0x040fe200078e022c */
[----:B------:R-:W-:Y:S01]  /*2260*/  IABS R44, R49 ;  /* 0x00000031002c7213 */ /* 0x000fe20000000000 */
[----:B------:R-:W-:Y:S01]  /*2270*/  @!P3 IMAD.IADD R36, R36, 0x1, -R5 ;  /* 0x000000012424b824 */ /* 0x000fe200078e0a05 */
[----:B------:R-:W-:Y:S01]  /*2280*/  ISETP.GT.U32.AND P3, PT, R5, R40, PT ;  /* 0x000000280500720c */ /* 0x000fe20003f64070 */
[----:B------:R-:W-:-:S04]  /*2290*/  IMAD.HI.U32 R12, R7, R42, RZ ;  /* 0x0000002a070c7227 */ /* 0x000fc800078e00ff */
[--C-:B------:R-:W-:Y:S01]  /*22a0*/  @!P2 IMAD.IADD R35, R35, 0x1, -R5.reuse ;  /* 0x000000012323a824 */ /* 0x100fe200078e0a05 */
[----:B------:R-:W-:Y:S01]  /*22b0*/  ISETP.GT.U32.AND P2, PT, R5, R39, PT ;  /* 0x000000270500720c */ /* 0x000fe20003f44070 */
[----:B------:R-:W-:Y:S02]  /*22c0*/  IMAD.MOV R12, RZ, RZ, -R12 ;  /* 0x000000ffff0c7224 */ /* 0x000fe400078e0a0c */
[----:B------:R-:W-:Y:S01]  /*22d0*/  @!P1 IMAD.IADD R37, R37, 0x1, -R5 ;  /* 0x0000000125259824 */ /* 0x000fe200078e0a05 */
[----:B------:R-:W-:Y:S01]  /*22e0*/  ISETP.GE.AND P1, PT, R41, RZ, PT ;  /* 0x000000ff2900720c */ /* 0x000fe20003f26270 */
[----:B------:R-:W-:Y:S02]  /*22f0*/  IMAD R41, R5, R12, R42 ;  /* 0x0000000c05297224 */ /* 0x000fe400078e022a */
[----:B------:R-:W-:-:S04]  /*2300*/  IMAD.HI.U32 R12, R7, R44, RZ ;  /* 0x0000002c070c7227 */ /* 0x000fc800078e00ff */
[--C-:B------:R-:W-:Y:S01]  /*2310*/  @!P3 IMAD.IADD R40, R40, 0x1, -R5.reuse ;  /* 0x000000012828b824 */ /* 0x100fe200078e0a05 */
[----:B------:R-:W-:Y:S01]  /*2320*/  ISETP.GE.AND P3, PT, R45, RZ, PT ;  /* 0x000000ff2d00720c */ /* 0x000fe20003f66270 */
[----:B------:R-:W-:Y:S01]  /*2330*/  IMAD.MOV R12, RZ, RZ, -R12 ;  /* 0x000000ffff0c7224 */ /* 0x000fe200078e0a0c */
[----:B------:R-:W-:Y:S01]  /*2340*/  LOP3.LUT R45, R6, 0x48, RZ, 0xfc, !PT ;  /* 0x00000048062d7812 */ /* 0x000fe200078efcff */
[--C-:B------:R-:W-:Y:S01]  /*2350*/  @!P2 IMAD.IADD R39, R39, 0x1, -R5.reuse ;  /* 0x000000012727a824 */ /* 0x100fe200078e0a05 */
[----:B------:R-:W-:Y:S01]  /*2360*/  ISETP.GE.AND P2, PT, R43, RZ, PT ;  /* 0x000000ff2b00720c */ /* 0x000fe20003f46270 */
[----:B------:R-:W-:Y:S01]  /*2370*/  @!P6 IMAD.IADD R38, R38, 0x1, -R5 ;  /* 0x000000012626e824 */ /* 0x000fe200078e0a05 */
[----:B------:R-:W-:Y:S01]  /*2380*/  IABS R43, R51 ;  /* 0x00000033002b7213 */ /* 0x000fe20000000000 */
[----:B------:R-:W-:Y:S01]  /*2390*/  @!P5 IMAD.MOV R36, RZ, RZ, -R36 ;  /* 0x000000ffff24d224 */ /* 0x000fe200078e0a24 */
[C---:B------:R-:W-:Y:S01]  /*23a0*/  ISETP.GT.U32.AND P5, PT, R5.reuse, R40, PT ;  /* 0x000000280500720c */ /* 0x040fe20003fa4070 */
[C---:B------:R-:W-:Y:S01]  /*23b0*/  IMAD R42, R5.reuse, R12, R44 ;  /* 0x0000000c052a7224 */ /* 0x040fe200078e022c */
[----:B------:R-:W-:Y:S01]  /*23c0*/  ISETP.GT.U32.AND P6, PT, R5, R38, PT ;  /* 0x000000260500720c */ /* 0x000fe20003fc4070 */
[----:B------:R-:W-:-:S04]  /*23d0*/  IMAD.HI.U32 R12, R7, R46, RZ ;  /* 0x0000002e070c7227 */ /* 0x000fc800078e00ff */
[----:B------:R-:W-:Y:S02]  /*23e0*/  IMAD.MOV.U32 R44, RZ, RZ, R43 ;  /* 0x000000ffff2c7224 */ /* 0x000fe400078e002b */
[----:B------:R-:W-:Y:S02]  /*23f0*/  IMAD.MOV R43, RZ, RZ, -R12 ;  /* 0x000000ffff2b7224 */ /* 0x000fe400078e0a0c */
[----:B------:R-:W-:Y:S01]  /*2400*/  @!P0 IMAD.MOV R37, RZ, RZ, -R37 ;  /* 0x000000ffff258224 */ /* 0x000fe200078e0a25 */
[C---:B------:R-:W-:Y:S01]  /*2410*/  ISETP.GT.U32.AND P0, PT, R5.reuse, R42, PT ;  /* 0x0000002a0500720c */ /* 0x040fe20003f04070 */
[C---:B------:R-:W-:Y:S01]  /*2420*/  IMAD R43, R5.reuse, R43, R46 ;  /* 0x0000002b052b7224 */ /* 0x040fe200078e022e */
[----:B------:R-:W-:Y:S01]  /*2430*/  LOP3.LUT R46, R6, 0x4a, RZ, 0xfc, !PT ;  /* 0x0000004a062e7812 */ /* 0x000fe200078efcff */
[--C-:B------:R-:W-:Y:S02]  /*2440*/  @!P5 IMAD.IADD R40, R40, 0x1, -R5.reuse ;  /* 0x000000012828d824 */ /* 0x100fe400078e0a05 */
[----:B------:R-:W-:Y:S01]  /*2450*/  @!P6 IMAD.IADD R38, R38, 0x1, -R5 ;  /* 0x000000012626e824 */ /* 0x000fe200078e0a05 */
[C---:B------:R-:W-:Y:S01]  /*2460*/  ISETP.GT.U32.AND P5, PT, R5.reuse, R43, PT ;  /* 0x0000002b0500720c */ /* 0x040fe20003fa4070 */
[----:B------:R-:W-:Y:S01]  /*2470*/  @!P3 IMAD.MOV R40, RZ, RZ, -R40 ;  /* 0x000000ffff28b224 */ /* 0x000fe200078e0a28 */
[----:B------:R-:W-:Y:S01]  /*2480*/  ISETP.GT.U32.AND P6, PT, R5, R41, PT ;  /* 0x000000290500720c */ /* 0x000fe20003fc4070 */
[----:B------:R-:W-:Y:S01]  /*2490*/  IMAD.HI.U32 R12, R7, R44, RZ ;  /* 0x0000002c070c7227 */ /* 0x000fe200078e00ff */
[----:B------:R-:W-:-:S03]  /*24a0*/  IABS R52, R46 ;  /* 0x0000002e00347213 */ /* 0x000fc60000000000 */
[----:B------:R-:W-:Y:S01]  /*24b0*/  @!P4 IMAD.MOV R35, RZ, RZ, -R35 ;  /* 0x000000ffff23c224 */ /* 0x000fe200078e0a23 */
[----:B------:R-:W-:Y:S01]  /*24c0*/  ISETP.GT.U32.AND P4, PT, R5, R39, PT ;  /* 0x000000270500720c */ /* 0x000fe20003f84070 */
[----:B------:R-:W-:Y:S02]  /*24d0*/  IMAD.MOV R12, RZ, RZ, -R12 ;  /* 0x000000ffff0c7224 */ /* 0x000fe400078e0a0c */
[----:B------:R-:W-:Y:S01]  /*24e0*/  @!P1 IMAD.MOV R38, RZ, RZ, -R38 ;  /* 0x000000ffff269224 */ /* 0x000fe200078e0a26 */
[----:B------:R-:W-:Y:S01]  /*24f0*/  ISETP.GE.AND P1, PT, R48, RZ, PT ;  /* 0x000000ff3000720c */ /* 0x000fe20003f26270 */
[--C-:B------:R-:W-:Y:S02]  /*2500*/  @!P5 IMAD.IADD R43, R43, 0x1, -R5.reuse ;  /* 0x000000012b2bd824 */ /* 0x100fe400078e0a05 */
[--C-:B------:R-:W-:Y:S02]  /*2510*/  @!P6 IMAD.IADD R41, R41, 0x1, -R5.reuse ;  /* 0x000000012929e824 */ /* 0x100fe400078e0a05 */
[--C-:B------:R-:W-:Y:S01]  /*2520*/  @!P0 IMAD.IADD R42, R42, 0x1, -R5.reuse ;  /* 0x000000012a2a8824 */ /* 0x100fe200078e0a05 */
[C---:B------:R-:W-:Y:S01]  /*2530*/  ISETP.GT.U32.AND P3, PT, R5.reuse, R43, PT ;  /* 0x0000002b0500720c */ /* 0x040fe20003f64070 */
[C---:B------:R-:W-:Y:S01]  /*2540*/  IMAD R44, R5.reuse, R12, R44 ;  /* 0x0000000c052c7224 */ /* 0x040fe200078e022c */
[----:B------:R-:W-:Y:S01]  /*2550*/  ISETP.GT.U32.AND P6, PT, R5, R41, PT ;  /* 0x000000290500720c */ /* 0x000fe20003fc4070 */
[----:B------:R-:W-:Y:S01]  /*2560*/  @!P4 IMAD.IADD R39, R39, 0x1, -R5 ;  /* 0x000000012727c824 */ /* 0x000fe200078e0a05 */
[----:B------:R-:W-:Y:S01]  /*2570*/  LOP3.LUT R12, R6, 0x46, RZ, 0xfc, !PT ;  /* 0x00000046060c7812 */ /* 0x000fe200078efcff */
[----:B------:R-:W-:Y:S01]  /*2580*/  IMAD.SHL.U32 R95, R76, 0x4, RZ ;  /* 0x000000044c5f7824 */ /* 0x000fe200078e00ff */
[----:B------:R-:W-:Y:S01]  /*2590*/  ISETP.GT.U32.AND P0, PT, R5, R42, PT ;  /* 0x0000002a0500720c */ /* 0x000fe20003f04070 */
[----:B------:R-:W-:Y:S01]  /*25a0*/  @!P2 IMAD.MOV R39, RZ, RZ, -R39 ;  /* 0x000000ffff27a224 */ /* 0x000fe200078e0a27 */
[----:B------:R-:W-:-:S02]  /*25b0*/  IABS R48, R12 ;  /* 0x0000000c00307213 */ /* 0x000fc40000000000 */
[----:B------:R-:W-:Y:S01]  /*25c0*/  ISETP.GE.AND P4, PT, R49, RZ, PT ;  /* 0x000000ff3100720c */ /* 0x000fe20003f86270 */
[----:B------:R-:W-:Y:S01]  /*25d0*/  STL [R1+0x170], R95 ;  /* 0x0001705f01007387 */ /* 0x000fe20000100800 */
[----:B------:R-:W-:Y:S01]  /*25e0*/  ISETP.GE.AND P5, PT, R12, RZ, PT ;  /* 0x000000ff0c00720c */ /* 0x000fe20003fa6270 */
[--C-:B------:R-:W-:Y:S01]  /*25f0*/  @!P3 IMAD.IADD R43, R43, 0x1, -R5.reuse ;  /* 0x000000012b2bb824 */ /* 0x100fe200078e0a05 */
[----:B------:R-:W-:Y:S01]  /*2600*/  ISETP.GT.U32.AND P3, PT, R5, R44, PT ;  /* 0x0000002c0500720c */ /* 0x000fe20003f64070 */
[----:B------:R-:W-:Y:S01]  /*2610*/  @!P6 IMAD.IADD R41, R41, 0x1, -R5 ;  /* 0x000000012929e824 */ /* 0x000fe200078e0a05 */
[----:B------:R-:W-:Y:S01]  /*2620*/  ISETP.GE.AND P6, PT, R50, RZ, PT ;  /* 0x000000ff3200720c */ /* 0x000fe20003fc6270 */
[----:B------:R-:W-:Y:S01]  /*2630*/  IMAD.HI.U32 R12, R7, R48, RZ ;  /* 0x00000030070c7227 */ /* 0x000fe200078e00ff */
[----:B------:R-:W-:Y:S02]  /*2640*/  IABS R50, R45 ;  /* 0x0000002d00327213 */ /* 0x000fe40000000000 */
[----:B------:R-:W-:Y:S01]  /*2650*/  ISETP.GE.AND P2, PT, R51, RZ, PT ;  /* 0x000000ff3300720c */ /* 0x000fe20003f46270 */
[----:B------:R-:W-:Y:S01]  /*2660*/  @!P1 IMAD.MOV R41, RZ, RZ, -R41 ;  /* 0x000000ffff299224 */ /* 0x000fe200078e0a29 */
[----:B------:R-:W-:Y:S01]  /*2670*/  ISETP.GE.AND P1, PT, R45, RZ, PT ;  /* 0x000000ff2d00720c */ /* 0x000fe20003f26270 */
[----:B------:R-:W-:Y:S01]  /*2680*/  IMAD.HI.U32 R45, R7, R50, RZ ;  /* 0x00000032072d7227 */ /* 0x000fe200078e00ff */
[----:B------:R-:W-:-:S03]  /*2690*/  IABS R51, R53 ;  /* 0x0000003500337213 */ /* 0x000fc60000000000 */
[----:B------:R-:W-:Y:S02]  /*26a0*/  IMAD.MOV R12, RZ, RZ, -R12 ;  /* 0x000000ffff0c7224 */ /* 0x000fe400078e0a0c */
[----:B------:R-:W-:Y:S01]  /*26b0*/  @!P0 IMAD.IADD R42, R42, 0x1, -R5 ;  /* 0x000000012a2a8824 */ /* 0x000fe200078e0a05 */
[----:B------:R-:W-:Y:S01]  /*26c0*/  ISETP.GE.AND P0, PT, R46, RZ, PT ;  /* 0x000000ff2e00720c */ /* 0x000fe20003f06270 */
[----:B------:R-:W-:Y:S02]  /*26d0*/  IMAD.MOV R49, RZ, RZ, -R45 ;  /* 0x000000ffff317224 */ /* 0x000fe400078e0a2d */
[----:B------:R-:W-:Y:S02]  /*26e0*/  @!P3 IMAD.IADD R44, R44, 0x1, -R5 ;  /* 0x000000012c2cb824 */ /* 0x000fe400078e0a05 */
[C---:B------:R-:W-:Y:S02]  /*26f0*/  IMAD R45, R5.reuse, R12, R48 ;  /* 0x0000000c052d7224 */ /* 0x040fe400078e0230 */
[----:B------:R-:W-:-:S02]  /*2700*/  IMAD R12, R5, R49, R50 ;  /* 0x00000031050c7224 */ /* 0x000fc400078e0232 */
[----:B------:R-:W-:Y:S01]  /*2710*/  @!P4 IMAD.MOV R42, RZ, RZ, -R42 ;  /* 0x000000ffff2ac224 */ /* 0x000fe200078e0a2a */
[C---:B------:R-:W-:Y:S01]  /*2720*/  ISETP.GT.U32.AND P4, PT, R5.reuse, R44, PT ;  /* 0x0000002c0500720c */ /* 0x040fe20003f84070 */
[----:B------:R-:W-:Y:S01]  /*2730*/  IMAD.MOV.U32 R50, RZ, RZ, R51 ;  /* 0x000000ffff327224 */ /* 0x000fe200078e0033 */
[C---:B------:R-:W-:Y:S01]  /*2740*/  ISETP.GT.U32.AND P3, PT, R5.reuse, R45, PT ;  /* 0x0000002d0500720c */ /* 0x040fe20003f64070 */
[----:B------:R-:W-:Y:S01]  /*2750*/  @!P6 IMAD.MOV R43, RZ, RZ, -R43 ;  /* 0x000000ffff2be224 */ /* 0x000fe200078e0a2b */
[----:B------:R-:W-:Y:S01]  /*2760*/  ISETP.GT.U32.AND P6, PT, R5, R12, PT ;  /* 0x0000000c0500720c */ /* 0x000fe20003fc4070 */
[----:B------:R-:W-:-:S04]  /*2770*/  IMAD.HI.U32 R48, R7, R50, RZ ;  /* 0x0000003207307227 */ /* 0x000fc800078e00ff */
[----:B------:R-:W-:-:S04]  /*2780*/  IMAD.HI.U32 R46, R7, R52, RZ ;  /* 0x00000034072e7227 */ /* 0x000fc800078e00ff */
[----:B------:R-:W-:Y:S02]  /*2790*/  IMAD.MOV R48, RZ, RZ, -R48 ;  /* 0x000000ffff307224 */ /* 0x000fe400078e0a30 */
[----:B------:R-:W-:Y:S02]  /*27a0*/  IMAD.MOV R46, RZ, RZ, -R46 ;  /* 0x000000ffff2e7224 */ /* 0x000fe400078e0a2e */
[----:B------:R-:W-:Y:S02]  /*27b0*/  IMAD R48, R5, R48, R50 ;  /* 0x0000003005307224 */ /* 0x000fe400078e0232 */
[----:B------:R-:W-:Y:S02]  /*27c0*/  @!P4 IMAD.IADD R44, R44, 0x1, -R5 ;  /* 0x000000012c2cc824 */ /* 0x000fe400078e0a05 */
[----:B------:R-:W-:-:S04]  /*27d0*/  IMAD.HI.U32 R49, R7, R54, RZ ;  /* 0x0000003607317227 */ /* 0x000fc800078e00ff */
[----:B------:R-:W-:Y:S01]  /*27e0*/  IMAD R46, R5, R46, R52 ;  /* 0x0000002e052e7224 */ /* 0x000fe200078e0234 */
[----:B------:R-:W-:Y:S01]  /*27f0*/  IABS R52, R57 ;  /* 0x0000003900347213 */ /* 0x000fe20000000000 */
[--C-:B------:R-:W-:Y:S02]  /*2800*/  @!P3 IMAD.IADD R45, R45, 0x1, -R5.reuse ;  /* 0x000000012d2db824 */ /* 0x100fe400078e0a05 */
[----:B------:R-:W-:Y:S01]  /*2810*/  @!P6 IMAD.IADD R12, R12, 0x1, -R5 ;  /* 0x000000010c0ce824 */ /* 0x000fe200078e0a05 */
[C---:B------:R-:W-:Y:S01]  /*2820*/  ISETP.GT.U32.AND P4, PT, R5.reuse, R46, PT ;  /* 0x0000002e0500720c */ /* 0x040fe20003f84070 */
[----:B------:R-:W-:Y:S01]  /*2830*/  @!P2 IMAD.MOV R44, RZ, RZ, -R44 ;  /* 0x000000ffff2ca224 */ /* 0x000fe200078e0a2c */
[C---:B------:R-:W-:Y:S01]  /*2840*/  ISETP.GT.U32.AND P2, PT, R5.reuse, R48, PT ;  /* 0x000000300500720c */ /* 0x040fe20003f44070 */
[----:B------:R-:W-:Y:S01]  /*2850*/  IMAD.MOV R49, RZ, RZ, -R49 ;  /* 0x000000ffff317224 */ /* 0x000fe200078e0a31 */
[----:B------:R-:W-:Y:S01]  /*2860*/  ISETP.GT.U32.AND P3, PT, R5, R45, PT ;  /* 0x0000002d0500720c */ /* 0x000fe20003f64070 */
[----:B------:R-:W-:Y:S01]  /*2870*/  IMAD.HI.U32 R51, R7, R56, RZ ;  /* 0x0000003807337227 */ /* 0x000fe200078e00ff */
[----:B------:R-:W-:-:S03]  /*2880*/  ISETP.GT.U32.AND P6, PT, R5, R12, PT ;  /* 0x0000000c0500720c */ /* 0x000fc60003fc4070 */
[----:B------:R-:W-:Y:S01]  /*2890*/  IMAD R50, R5, R49, R54 ;  /* 0x0000003105327224 */ /* 0x000fe200078e0236 */
[----:B------:R-:W-:Y:S01]  /*28a0*/  IABS R54, R59 ;  /* 0x0000003b00367213 */ /* 0x000fe20000000000 */
[----:B------:R-:W-:-:S04]  /*28b0*/  IMAD.HI.U32 R49, R7, R52, RZ ;  /* 0x0000003407317227 */ /* 0x000fc800078e00ff */
[----:B------:R-:W-:Y:S02]  /*28c0*/  IMAD.MOV R49, RZ, RZ, -R49 ;  /* 0x000000ffff317224 */ /* 0x000fe400078e0a31 */
[--C-:B------:R-:W-:Y:S02]  /*28d0*/  @!P2 IMAD.IADD R48, R48, 0x1, -R5.reuse ;  /* 0x000000013030a824 */ /* 0x100fe400078e0a05 */
[----:B------:R-:W-:Y:S02]  /*28e0*/  IMAD R52, R5, R49, R52 ;  /* 0x0000003105347224 */ /* 0x000fe400078e0234 */
[--C-:B------:R-:W-:Y:S01]  /*28f0*/  @!P3 IMAD.IADD R45, R45, 0x1, -R5.reuse ;  /* 0x000000012d2db824 */ /* 0x100fe200078e0a05 */
[C---:B------:R-:W-:Y:S01]  /*2900*/  ISETP.GT.U32.AND P2, PT, R5.reuse, R48, PT ;  /* 0x000000300500720c */ /* 0x040fe20003f44070 */
[----:B------:R-:W-:Y:S01]  /*2910*/  @!P6 IMAD.IADD R12, R12, 0x1, -R5 ;  /* 0x000000010c0ce824 */ /* 0x000fe200078e0a05 */
[----:B------:R-:W-:Y:S01]  /*2920*/  ISETP.GT.U32.AND P6, PT, R5, R52, PT ;  /* 0x000000340500720c */ /* 0x000fe20003fc4070 */
[----:B------:R-:W-:Y:S01]  /*2930*/  IMAD.HI.U32 R49, R7, R54, RZ ;  /* 0x0000003607317227 */ /* 0x000fe200078e00ff */
[----:B------:R-:W-:-:S03]  /*2940*/  ISETP.GT.U32.AND P3, PT, R5, R50, PT ;  /* 0x000000320500720c */ /* 0x000fc60003f64070 */
[----:B------:R-:W-:Y:S01]  /*2950*/  @!P5 IMAD.MOV R45, RZ, RZ, -R45 ;  /* 0x000000ffff2dd224 */ /* 0x000fe200078e0a2d */
[----:B------:R-:W-:Y:S01]  /*2960*/  ISETP.GE.AND P5, PT, R53, RZ, PT ;  /* 0x000000ff3500720c */ /* 0x000fe20003fa6270 */
[----:B------:R-:W-:Y:S01]  /*2970*/  IMAD.MOV R49, RZ, RZ, -R49 ;  /* 0x000000ffff317224 */ /* 0x000fe200078e0a31 */
[----:B------:R-:W-:Y:S01]  /*2980*/  LOP3.LUT R53, R6, 0x58, RZ, 0xfc, !PT ;  /* 0x0000005806357812 */ /* 0x000fe200078efcff */
[----:B------:R-:W-:Y:S02]  /*2990*/  @!P4 IMAD.IADD R46, R46, 0x1, -R5 ;  /* 0x000000012e2ec824 */ /* 0x000fe400078e0a05 */
[----:B------:R-:W-:Y:S01]  /*29a0*/  IMAD.MOV R51, RZ, RZ, -R51 ;  /* 0x000000ffff337224 */ /* 0x000fe200078e0a33 */
[----:B------:R-:W-:Y:S01]  /*29b0*/  IABS R60, R53 ;  /* 0x00000035003c7213 */ /* 0x000fe20000000000 */
[C---:B------:R-:W-:Y:S01]  /*29c0*/  IMAD R54, R5.reuse, R49, R54 ;  /* 0x0000003105367224 */ /* 0x040fe200078e0236 */
[C---:B------:R-:W-:Y:S01]  /*29d0*/  ISETP.GT.U32.AND P4, PT, R5.reuse, R46, PT ;  /* 0x0000002e0500720c */ /* 0x040fe20003f84070 */
[----:B------:R-:W-:-:S02]  /*29e0*/  IMAD R56, R5, R51, R56 ;  /* 0x0000003305387224 */ /* 0x000fc400078e0238 */
[----:B------:R-:W-:Y:S01]  /*29f0*/  IMAD.MOV.U32 R49, RZ, RZ, R12 ;  /* 0x000000ffff317224 */ /* 0x000fe200078e000c */
[----:B------:R-:W-:Y:S01]  /*2a00*/  LOP3.LUT R12, R6, 0x56, RZ, 0xfc, !PT ;  /* 0x00000056060c7812 */ /* 0x000fe200078efcff */
[--C-:B------:R-:W-:Y:S02]  /*2a10*/  @!P6 IMAD.IADD R52, R52, 0x1, -R5.reuse ;  /* 0x000000013434e824 */ /* 0x100fe400078e0a05 */
[--C-:B------:R-:W-:Y:S01]  /*2a20*/  @!P2 IMAD.IADD R48, R48, 0x1, -R5.reuse ;  /* 0x000000013030a824 */ /* 0x100fe200078e0a05 */
[C---:B------:R-:W-:Y:S01]  /*2a30*/  ISETP.GT.U32.AND P2, PT, R5.reuse, R54, PT ;  /* 0x000000360500720c */ /* 0x040fe20003f44070 */
[----:B------:R-:W-:Y:S01]  /*2a40*/  @!P3 IMAD.IADD R50, R50, 0x1, -R5 ;  /* 0x000000013232b824 */ /* 0x000fe200078e0a05 */
[----:B------:R-:W-:Y:S01]  /*2a50*/  IABS R58, R12 ;  /* 0x0000000c003a7213 */ /* 0x000fe20000000000 */
[----:B------:R-:W-:Y:S01]  /*2a60*/  @!P1 IMAD.MOV R49, RZ, RZ, -R49 ;  /* 0x000000ffff319224 */ /* 0x000fe200078e0a31 */
[C---:B------:R-:W-:Y:S01]  /*2a70*/  ISETP.GT.U32.AND P1, PT, R5.reuse, R52, PT ;  /* 0x000000340500720c */ /* 0x040fe20003f24070 */
[----:B------:R-:W-:Y:S01]  /*2a80*/  @!P5 IMAD.MOV R48, RZ, RZ, -R48 ;  /* 0x000000ffff30d224 */ /* 0x000fe200078e0a30 */
[C---:B------:R-:W-:Y:S01]  /*2a90*/  ISETP.GT.U32.AND P5, PT, R5.reuse, R56, PT ;  /* 0x000000380500720c */ /* 0x040fe20003fa4070 */
[----:B------:R-:W-:Y:S01]  /*2aa0*/  @!P4 IMAD.IADD R46, R46, 0x1, -R5 ;  /* 0x000000012e2ec824 */ /* 0x000fe200078e0a05 */
[----:B------:R-:W-:-:S02]  /*2ab0*/  ISETP.GT.U32.AND P6, PT, R5, R50, PT ;  /* 0x000000320500720c */ /* 0x000fc40003fc4070 */
[----:B------:R-:W-:Y:S01]  /*2ac0*/  ISETP.GE.AND P4, PT, R55, RZ, PT ;  /* 0x000000ff3700720c */ /* 0x000fe20003f86270 */
[----:B------:R-:W-:Y:S01]  /*2ad0*/  IMAD.MOV.U32 R51, RZ, RZ, R46 ;  /* 0x000000ffff337224 */ /* 0x000fe200078e002e */
[----:B------:R-:W-:Y:S01]  /*2ae0*/  ISETP.GE.AND P3, PT, R57, RZ, PT ;  /* 0x000000ff3900720c */ /* 0x000fe20003f66270 */
[--C-:B------:R-:W-:Y:S01]  /*2af0*/  @!P2 IMAD.IADD R54, R54, 0x1, -R5.reuse ;  /* 0x000000013636a824 */ /* 0x100fe200078e0a05 */
[----:B------:R-:W-:Y:S01]  /*2b00*/  ISETP.GE.AND P2, PT, R53, RZ, PT ;  /* 0x000000ff3500720c */ /* 0x000fe20003f46270 */
[----:B------:R-:W-:Y:S01]  /*2b10*/  IMAD.HI.U32 R46, R7, R60, RZ ;  /* 0x0000003c072e7227 */ /* 0x000fe200078e00ff */
[C---:B------:R-:W-:Y:S02]  /*2b20*/  LOP3.LUT R53, R6.reuse, 0x5a, RZ, 0xfc, !PT ;  /* 0x0000005a06357812 */ /* 0x040fe400078efcff */
[----:B------:R-:W-:Y:S01]  /*2b30*/  LOP3.LUT R55, R6, 0x5c, RZ, 0xfc, !PT ;  /* 0x0000005c06377812 */ /* 0x000fe200078efcff */
[--C-:B------:R-:W-:Y:S01]  /*2b40*/  @!P1 IMAD.IADD R52, R52, 0x1, -R5.reuse ;  /* 0x0000000134349824 */ /* 0x100fe200078e0a05 */
[----:B------:R-:W-:Y:S01]  /*2b50*/  ISETP.GE.AND P1, PT, R12, RZ, PT ;  /* 0x000000ff0c00720c */ /* 0x000fe20003f26270 */
[----:B------:R-:W-:Y:S01]  /*2b60*/  @!P5 IMAD.IADD R56, R56, 0x1, -R5 ;  /* 0x000000013838d824 */ /* 0x000fe200078e0a05 */
[----:B------:R-:W-:Y:S01]  /*2b70*/  ISETP.GT.U32.AND P5, PT, R5, R54, PT ;  /* 0x000000360500720c */ /* 0x000fe20003fa4070 */
[----:B------:R-:W-:Y:S01]  /*2b80*/  IMAD.HI.U32 R12, R7, R58, RZ ;  /* 0x0000003a070c7227 */ /* 0x000fe200078e00ff */
[----:B------:R-:W-:-:S03]  /*2b90*/  LOP3.LUT R57, R6, 0x5e, RZ, 0xfc, !PT ;  /* 0x0000005e06397812 */ /* 0x000fc600078efcff */
[--C-:B------:R-:W-:Y:S01]  /*2ba0*/  @!P6 IMAD.IADD R50, R50, 0x1, -R5.reuse ;  /* 0x000000013232e824 */ /* 0x100fe200078e0a05 */
[----:B------:R-:W-:Y:S01]  /*2bb0*/  ISETP.GE.AND P6, PT, R61, RZ, PT ;  /* 0x000000ff3d00720c */ /* 0x000fe20003fc6270 */
[----:B------:R-:W-:Y:S01]  /*2bc0*/  IMAD.MOV R12, RZ, RZ, -R12 ;  /* 0x000000ffff0c7224 */ /* 0x000fe200078e0a0c */
[----:B------:R-:W-:Y:S01]  /*2bd0*/  IABS R62, R57 ;  /* 0x00000039003e7213 */ /* 0x000fe20000000000 */
[----:B------:R-:W-:Y:S01]  /*2be0*/  @!P4 IMAD.MOV R50, RZ, RZ, -R50 ;  /* 0x000000ffff32c224 */ /* 0x000fe200078e0a32 */
[C---:B------:R-:W-:Y:S01]  /*2bf0*/  ISETP.GT.U32.AND P4, PT, R5.reuse, R56, PT ;  /* 0x000000380500720c */ /* 0x040fe20003f84070 */
[C---:B------:R-:W-:Y:S01]  /*2c00*/  IMAD R12, R5.reuse, R12, R58 ;  /* 0x0000000c050c7224 */ /* 0x040fe200078e023a */
[----:B------:R-:W-:Y:S01]  /*2c10*/  IABS R58, R53 ;  /* 0x00000035003a7213 */ /* 0x000fe20000000000 */
[----:B------:R-:W-:Y:S01]  /*2c20*/  @!P5 IMAD.IADD R54, R54, 0x1, -R5 ;  /* 0x000000013636d824 */ /* 0x000fe200078e0a05 */
[----:B------:R-:W-:Y:S01]  /*2c30*/  LOP3.LUT R61, R6, 0x60, RZ, 0xfc, !PT ;  /* 0x00000060063d7812 */ /* 0x000fe200078efcff */
[----:B------:R-:W-:Y:S01]  /*2c40*/  IMAD.MOV R46, RZ, RZ, -R46 ;  /* 0x000000ffff2e7224 */ /* 0x000fe200078e0a2e */
[----:B------:R-:W-:Y:S01]  /*2c50*/  ISETP.GT.U32.AND P5, PT, R5, R12, PT ;  /* 0x0000000c0500720c */ /* 0x000fe20003fa4070 */
[----:B------:R-:W-:Y:S01]  /*2c60*/  @!P3 IMAD.MOV R52, RZ, RZ, -R52 ;  /* 0x000000ffff34b224 */ /* 0x000fe200078e0a34 */
[----:B------:R-:W-:Y:S01]  /*2c70*/  ISETP.GE.AND P3, PT, R53, RZ, PT ;  /* 0x000000ff3500720c */ /* 0x000fe20003f66270 */
[----:B------:R-:W-:Y:S01]  /*2c80*/  IMAD R46, R5, R46, R60 ;  /* 0x0000002e052e7224 */ /* 0x000fe200078e023c */
[----:B------:R-:W-:Y:S01]  /*2c90*/  IABS R60, R55 ;  /* 0x00000037003c7213 */ /* 0x000fe20000000000 */
[----:B------:R-:W-:Y:S01]  /*2ca0*/  IMAD.HI.U32 R53, R7, R58, RZ ;  /* 0x0000003a07357227 */ /* 0x000fe200078e00ff */
[----:B------:R-:W-:-:S03]  /*2cb0*/  IABS R64, R61 ;  /* 0x0000003d00407213 */ /* 0x000fc60000000000 */
[----:B------:R-:W-:Y:S01]  /*2cc0*/  @!P4 IMAD.IADD R56, R56, 0x1, -R5 ;  /* 0x000000013838c824 */ /* 0x000fe200078e0a05 */
[----:B------:R-:W-:Y:S01]  /*2cd0*/  ISETP.GE.AND P4, PT, R55, RZ, PT ;  /* 0x000000ff3700720c */ /* 0x000fe20003f86270 */
[----:B------:R-:W-:Y:S02]  /*2ce0*/  IMAD.MOV R53, RZ, RZ, -R53 ;  /* 0x000000ffff357224 */ /* 0x000fe400078e0a35 */
[----:B------:R-:W-:Y:S01]  /*2cf0*/  @!P6 IMAD.MOV R56, RZ, RZ, -R56 ;  /* 0x000000ffff38e224 */ /* 0x000fe200078e0a38 */
[----:B------:R-:W-:Y:S01]  /*2d00*/  ISETP.GT.U32.AND P6, PT, R5, R46, PT ;  /* 0x0000002e0500720c */ /* 0x000fe20003fc4070 */
[----:B------:R-:W-:Y:S02]  /*2d10*/  @!P5 IMAD.IADD R12, R12, 0x1, -R5 ;  /* 0x000000010c0cd824 */ /* 0x000fe400078e0a05 */
[----:B------:R-:W-:-:S03]  /*2d20*/  IMAD.HI.U32 R55, R7, R60, RZ ;  /* 0x0000003c07377227 */ /* 0x000fc600078e00ff */
[C---:B------:R-:W-:Y:S01]  /*2d30*/  ISETP.GT.U32.AND P5, PT, R5.reuse, R12, PT ;  /* 0x0000000c0500720c */ /* 0x040fe20003fa4070 */
[----:B------:R-:W-:Y:S02]  /*2d40*/  IMAD R58, R5, R53, R58 ;  /* 0x00000035053a7224 */ /* 0x000fe400078e023a */
[----:B------:R-:W-:-:S04]  /*2d50*/  IMAD.HI.U32 R53, R7, R62, RZ ;  /* 0x0000003e07357227 */ /* 0x000fc800078e00ff */
[----:B------:R-:W-:Y:S02]  /*2d60*/  @!P6 IMAD.IADD R46, R46, 0x1, -R5 ;  /* 0x000000012e2ee824 */ /* 0x000fe400078e0a05 */
[----:B------:R-:W-:Y:S02]  /*2d70*/  IMAD.MOV R55, RZ, RZ, -R55 ;  /* 0x000000ffff377224 */ /* 0x000fe400078e0a37 */
[----:B------:R-:W-:Y:S01]  /*2d80*/  @!P0 IMAD.MOV R51, RZ, RZ, -R51 ;  /* 0x000000ffff338224 */ /* 0x000fe200078e0a33 */
[----:B------:R-:W-:Y:S01]  /*2d90*/  ISETP.GT.U32.AND P6, PT, R5, R46, PT ;  /* 0x0000002e0500720c */ /* 0x000fe20003fc4070 */
[----:B------:R-:W-:Y:S01]  /*2da0*/  @!P5 IMAD.IADD R12, R12, 0x1, -R5 ;  /* 0x000000010c0cd824 */ /* 0x000fe200078e0a05 */
[----:B------:R-:W-:Y:S01]  /*2db0*/  ISETP.GE.AND P0, PT, R59, RZ, PT ;  /* 0x000000ff3b00720c */ /* 0x000fe20003f06270 */
[----:B------:R-:W-:Y:S01]  /*2dc0*/  IMAD.MOV R59, RZ, RZ, -R53 ;  /* 0x000000ffff3b7224 */ /* 0x000fe200078e0a35 */
[C---:B------:R-:W-:Y:S01]  /*2dd0*/  ISETP.GT.U32.AND P5, PT, R5.reuse, R58, PT ;  /* 0x0000003a0500720c */ /* 0x040fe20003fa4070 */
[----:B------:R-:W-:-:S02]  /*2de0*/  IMAD R60, R5, R55, R60 ;  /* 0x00000037053c7224 */ /* 0x000fc400078e023c */
[----:B------:R-:W-:Y:S02]  /*2df0*/  IMAD.MOV.U32 R53, RZ, RZ, R12 ;  /* 0x000000ffff357224 */ /* 0x000fe400078e000c */
[C---:B------:R-:W-:Y:S02]  /*2e00*/  IMAD R12, R5.reuse, R59, R62 ;  /* 0x0000003b050c7224 */ /* 0x040fe400078e023e */
[----:B------:R-:W-:Y:S01]  /*2e10*/  @!P1 IMAD.MOV R53, RZ, RZ, -R53 ;  /* 0x000000ffff359224 */ /* 0x000fe200078e0a35 */
[C---:B------:R-:W-:Y:S01]  /*2e20*/  ISETP.GT.U32.AND P1, PT, R5.reuse, R60, PT ;  /* 0x0000003c0500720c */ /* 0x040fe20003f24070 */
[----:B------:R-:W-:Y:S01]  /*2e30*/  @!P6 IMAD.IADD R46, R46, 0x1, -R5 ;  /* 0x000000012e2ee824 */ /* 0x000fe200078e0a05 */
[----:B------:R-:W-:Y:S01]  /*2e40*/  ISETP.GT.U32.AND P6, PT, R5, R12, PT ;  /* 0x0000000c0500720c */ /* 0x000fe20003fc4070 */
[----:B------:R-:W-:Y:S01]  /*2e50*/  @!P0 IMAD.MOV R54, RZ, RZ, -R54 ;  /* 0x000000ffff368224 */ /* 0x000fe200078e0a36 */
[----:B------:R-:W-:Y:S01]  /*2e60*/  ISETP.GE.AND P0, PT, R57, RZ, PT ;  /* 0x000000ff3900720c */ /* 0x000fe20003f06270 */
[----:B------:R-:W-:-:S04]  /*2e70*/  IMAD.HI.U32 R55, R7, R64, RZ ;  /* 0x0000004007377227 */ /* 0x000fc800078e00ff */
[----:B------:R-:W-:-:S04]  /*2e80*/  IMAD.HI.U32 R57, R7, R66, RZ ;  /* 0x0000004207397227 */ /* 0x000fc800078e00ff */
[----:B------:R-:W-:Y:S02]  /*2e90*/  IMAD.MOV R55, RZ, RZ, -R55 ;  /* 0x000000ffff377224 */ /* 0x000fe400078e0a37 */
[----:B------:R-:W-:Y:S02]  /*2ea0*/  IMAD.MOV R57, RZ, RZ, -R57 ;  /* 0x000000ffff397224 */ /* 0x000fe400078e0a39 */
[--C-:B------:R-:W-:Y:S02]  /*2eb0*/  @!P1 IMAD.IADD R60, R60, 0x1, -R5.reuse ;  /* 0x000000013c3c9824 */ /* 0x100fe400078e0a05 */
[C---:B------:R-:W-:Y:S02]  /*2ec0*/  IMAD R62, R5.reuse, R55, R64 ;  /* 0x00000037053e7224 */ /* 0x040fe400078e0240 */
[C---:B------:R-:W-:Y:S01]  /*2ed0*/  IMAD R64, R5.reuse, R57, R66 ;  /* 0x0000003905407224 */ /* 0x040fe200078e0242 */
[----:B------:R-:W-:Y:S01]  /*2ee0*/  IABS R66, R65 ;  /* 0x0000004100427213 */ /* 0x000fe20000000000 */
[--C-:B------:R-:W-:Y:S01]  /*2ef0*/  @!P6 IMAD.IADD R12, R12, 0x1, -R5.reuse ;  /* 0x000000010c0ce824 */ /* 0x100fe200078e0a05 */
[----:B------:R-:W-:Y:S01]  /*2f00*/  ISETP.GT.U32.AND P1, PT, R5, R60, PT ;  /* 0x0000003c0500720c */ /* 0x000fe20003f24070 */
[----:B------:R-:W-:-:S02]  /*2f10*/  @!P5 IMAD.IADD R58, R58, 0x1, -R5 ;  /* 0x000000013a3ad824 */ /* 0x000fc400078e0a05 */
[----:B------:R-:W-:Y:S01]  /*2f20*/  IMAD.HI.U32 R55, R7, R66, RZ ;  /* 0x0000004207377227 */ /* 0x000fe200078e00ff */
[C---:B------:R-:W-:Y:S02]  /*2f30*/  ISETP.GT.U32.AND P6, PT, R5.reuse, R12, PT ;  /* 0x0000000c0500720c */ /* 0x040fe40003fc4070 */
[----:B------:R-:W-:Y:S01]  /*2f40*/  ISETP.GT.U32.AND P5, PT, R5, R58, PT ;  /* 0x0000003a0500720c */ /* 0x000fe20003fa4070 */
[----:B------:R-:W-:Y:S02]  /*2f50*/  IMAD.MOV R55, RZ, RZ, -R55 ;  /* 0x000000ffff377224 */ /* 0x000fe400078e0a37 */
[----:B------:R-:W-:-:S04]  /*2f60*/  IMAD.HI.U32 R57, R7, R70, RZ ;  /* 0x0000004607397227 */ /* 0x000fc800078e00ff */
[C---:B------:R-:W-:Y:S02]  /*2f70*/  IMAD R66, R5.reuse, R55, R66 ;  /* 0x0000003705427224 */ /* 0x040fe400078e0242 */
[--C-:B------:R-:W-:Y:S01]  /*2f80*/  @!P1 IMAD.IADD R60, R60, 0x1, -R5.reuse ;  /* 0x000000013c3c9824 */ /* 0x100fe200078e0a05 */
[C---:B------:R-:W-:Y:S01]  /*2f90*/  ISETP.GT.U32.AND P1, PT, R5.reuse, R64, PT ;  /* 0x000000400500720c */ /* 0x040fe20003f24070 */
[--C-:B------:R-:W-:Y:S01]  /*2fa0*/  @!P6 IMAD.IADD R12, R12, 0x1, -R5.reuse ;  /* 0x000000010c0ce824 */ /* 0x100fe200078e0a05 */
[C---:B------:R-:W-:Y:S01]  /*2fb0*/  ISETP.GT.U32.AND P6, PT, R5.reuse, R66, PT ;  /* 0x000000420500720c */ /* 0x040fe20003fc4070 */
[----:B------:R-:W-:Y:S01]  /*2fc0*/  @!P5 IMAD.IADD R58, R58, 0x1, -R5 ;  /* 0x000000013a3ad824 */ /* 0x000fe200078e0a05 */
[----:B------:R-:W-:Y:S01]  /*2fd0*/  ISETP.GT.U32.AND P5, PT, R5, R62, PT ;  /* 0x0000003e0500720c */ /* 0x000fe20003fa4070 */
[----:B------:R-:W-:-:S04]  /*2fe0*/  IMAD.HI.U32 R55, R7, R68, RZ ;  /* 0x0000004407377227 */ /* 0x000fc800078e00ff */
[----:B------:R-:W-:Y:S02]  /*2ff0*/  IMAD.MOV R55, RZ, RZ, -R55 ;  /* 0x000000ffff377224 */ /* 0x000fe400078e0a37 */
[----:B------:R-:W-:Y:S02]  /*3000*/  IMAD.MOV R57, RZ, RZ, -R57 ;  /* 0x000000ffff397224 */ /* 0x000fe400078e0a39 */
[--C-:B------:R-:W-:Y:S02]  /*3010*/  @!P1 IMAD.IADD R64, R64, 0x1, -R5.reuse ;  /* 0x0000000140409824 */ /* 0x100fe400078e0a05 */
[----:B------:R-:W-:Y:S02]  /*3020*/  @!P6 IMAD.IADD R66, R66, 0x1, -R5 ;  /* 0x000000014242e824 */ /* 0x000fe400078e0a05 */
[C---:B------:R-:W-:Y:S01]  /*3030*/  IMAD R68, R5.reuse, R55, R68 ;  /* 0x0000003705447224 */ /* 0x040fe200078e0244 */
[----:B------:R-:W-:Y:S01]  /*3040*/  ISETP.GT.U32.AND P6, PT, R5, R64, PT ;  /* 0x000000400500720c */ /* 0x000fe20003fc4070 */
[----:B------:R-:W-:-:S02]  /*3050*/  IMAD.MOV.U32 R55, RZ, RZ, R46 ;  /* 0x000000ffff377224 */ /* 0x000fc400078e002e */
[----:B------:R-:W-:Y:S01]  /*3060*/  @!P5 IMAD.IADD R62, R62, 0x1, -R5 ;  /* 0x000000013e3ed824 */ /* 0x000fe200078e0a05 */
[----:B------:R-:W-:Y:S01]  /*3070*/  ISETP.GE.AND P5, PT, R61, RZ, PT ;  /* 0x000000ff3d00720c */ /* 0x000fe20003fa6270 */
[C---:B------:R-:W-:Y:S02]  /*3080*/  IMAD R70, R5.reuse, R57, R70 ;  /* 0x0000003905467224 */ /* 0x040fe400078e0246 */
[----:B------:R-:W-:Y:S01]  /*3090*/  @!P2 IMAD.MOV R55, RZ, RZ, -R55 ;  /* 0x000000ffff37a224 */ /* 0x000fe200078e0a37 */
[----:B------:R-:W-:Y:S01]  /*30a0*/  ISETP.GT.U32.AND P2, PT, R5, R66, PT ;  /* 0x000000420500720c */ /* 0x000fe20003f44070 */
[----:B------:R-:W-:Y:S01]  /*30b0*/  IMAD.HI.U32 R59, R7, R72, RZ ;  /* 0x00000048073b7227 */ /* 0x000fe200078e00ff */
[----:B------:R-:W-:-:S03]  /*30c0*/  ISETP.GT.U32.AND P1, PT, R5, R62, PT ;  /* 0x0000003e0500720c */ /* 0x000fc60003f24070 */
[----:B------:R-:W-:Y:S01]  /*30d0*/  @!P6 IMAD.IADD R64, R64, 0x1, -R5 ;  /* 0x000000014040e824 */ /* 0x000fe200078e0a05 */
[----:B------:R-:W-:Y:S01]  /*30e0*/  ISETP.GT.U32.AND P6, PT, R5, R70, PT ;  /* 0x000000460500720c */ /* 0x000fe20003fc4070 */
[----:B------:R-:W-:-:S04]  /*30f0*/  IMAD.HI.U32 R46, R7, R74, RZ ;  /* 0x0000004a072e7227 */ /* 0x000fc800078e00ff */
[----:B------:R-:W-:Y:S02]  /*3100*/  IMAD.MOV R59, RZ, RZ, -R59 ;  /* 0x000000ffff3b7224 */ /* 0x000fe400078e0a3b */
[----:B------:R-:W-:Y:S02]  /*3110*/  IMAD.MOV R46, RZ, RZ, -R46 ;  /* 0x000000ffff2e7224 */ /* 0x000fe400078e0a2e */
[C---:B------:R-:W-:Y:S02]  /*3120*/  IMAD R72, R5.reuse, R59, R72 ;  /* 0x0000003b05487224 */ /* 0x040fe400078e0248 */
        /* <DEDUP_REMOVED lines=9> */
[----:B------:R-:W-:-:S04]  /*31c0*/  IMAD.HI.U32 R59, R7, R80, RZ ;  /* 0x00000050073b7227 */ /* 0x000fc800078e00ff */
[----:B------:R-:W-:Y:S02]  /*31d0*/  IMAD R74, R5, R57, R78 ;  /* 0x00000039054a7224 */ /* 0x000fe400078e024e */
[--C-:B------:R-:W-:Y:S01]  /*31e0*/  @!P2 IMAD.IADD R72, R72, 0x1, -R5.reuse ;  /* 0x000000014848a824 */ /* 0x100fe200078e0a05 */
[----:B------:R-:W-:Y:S01]  /*31f0*/  ISETP.GE.AND P2, PT, R65, RZ, PT ;  /* 0x000000ff4100720c */ /* 0x000fe20003f46270 */
[--C-:B------:R-:W-:Y:S01]  /*3200*/  @!P1 IMAD.IADD R68, R68, 0x1, -R5.reuse ;  /* 0x0000000144449824 */ /* 0x100fe200078e0a05 */
[----:B------:R-:W-:Y:S01]  /*3210*/  ISETP.GE.AND P1, PT, R63, RZ, PT ;  /* 0x000000ff3f00720c */ /* 0x000fe20003f26270 */
[----:B------:R-:W-:Y:S01]  /*3220*/  IMAD.HI.U32 R61, R7, R82, RZ ;  /* 0x00000052073d7227 */ /* 0x000fe200078e00ff */
[C---:B------:R-:W-:Y:S02]  /*3230*/  LOP3.LUT R65, R6.reuse, 0x74, RZ, 0xfc, !PT ;  /* 0x0000007406417812 */ /* 0x040fe400078efcff */
[----:B------:R-:W-:Y:S01]  /*3240*/  LOP3.LUT R63, R6, 0x7c, RZ, 0xfc, !PT ;  /* 0x0000007c063f7812 */ /* 0x000fe200078efcff */
[----:B------:R-:W-:Y:S01]  /*3250*/  @!P6 IMAD.IADD R46, R46, 0x1, -R5 ;  /* 0x000000012e2ee824 */ /* 0x000fe200078e0a05 */
[----:B------:R-:W-:Y:S01]  /*3260*/  ISETP.GT.U32.AND P6, PT, R5, R74, PT ;  /* 0x0000004a0500720c */ /* 0x000fe20003fc4070 */
[----:B------:R-:W-:Y:S01]  /*3270*/  IMAD.MOV R59, RZ, RZ, -R59 ;  /* 0x000000ffff3b7224 */ /* 0x000fe200078e0a3b */
[----:B------:R-:W-:Y:S01]  /*3280*/  IABS R78, R65 ;  /* 0x00000041004e7213 */ /* 0x000fe20000000000 */
[----:B------:R-:W-:Y:S01]  /*3290*/  IMAD.MOV R61, RZ, RZ, -R61 ;  /* 0x000000ffff3d7224 */ /* 0x000fe200078e0a3d */
[----:B------:R-:W-:Y:S01]  /*32a0*/  IABS R90, R63 ;  /* 0x0000003f005a7213 */ /* 0x000fe20000000000 */
[----:B------:R-:W-:-:S04]  /*32b0*/  IMAD.HI.U32 R57, R7, R84, RZ ;  /* 0x0000005407397227 */ /* 0x000fc800078e00ff */
[C---:B------:R-:W-:Y:S02]  /*32c0*/  IMAD R80, R5.reuse, R59, R80 ;  /* 0x0000003b05507224 */ /* 0x040fe400078e0250 */
[----:B------:R-:W-:Y:S02]  /*32d0*/  IMAD R82, R5, R61, R82 ;  /* 0x0000003d05527224 */ /* 0x000fe400078e0252 */
[----:B------:R-:W-:-:S04]  /*32e0*/  IMAD.HI.U32 R6, R7, R78, RZ ;  /* 0x0000004e07067227 */ /* 0x000fc800078e00ff */
[----:B------:R-:W-:-:S04]  /*32f0*/  IMAD.HI.U32 R59, R7, R86, RZ ;  /* 0x00000056073b7227 */ /* 0x000fc800078e00ff */
[----:B------:R-:W-:-:S04]  /*3300*/  IMAD.HI.U32 R61, R7, R88, RZ ;  /* 0x00000058073d7227 */ /* 0x000fc800078e00ff */
[----:B------:R-:W-:Y:S02]  /*3310*/  IMAD.MOV R57, RZ, RZ, -R57 ;  /* 0x000000ffff397224 */ /* 0x000fe400078e0a39 */
[----:B------:R-:W-:-:S04]  /*3320*/  IMAD.HI.U32 R7, R7, R90, RZ ;  /* 0x0000005a07077227 */ /* 0x000fc800078e00ff */
[C---:B------:R-:W-:Y:S02]  /*3330*/  IMAD R84, R5.reuse, R57, R84 ;  /* 0x0000003905547224 */ /* 0x040fe400078e0254 */
[----:B------:R-:W-:Y:S01]  /*3340*/  @!P6 IMAD.IADD R74, R74, 0x1, -R5 ;  /* 0x000000014a4ae824 */ /* 0x000fe200078e0a05 */
[C---:B------:R-:W-:Y:S01]  /*3350*/  ISETP.GT.U32.AND P6, PT, R5.reuse, R80, PT ;  /* 0x000000500500720c */ /* 0x040fe20003fc4070 */
[----:B------:R-:W-:Y:S02]  /*3360*/  IMAD.MOV R57, RZ, RZ, -R7 ;  /* 0x000000ffff397224 */ /* 0x000fe400078e0a07 */
[----:B------:R-:W-:Y:S02]  /*3370*/  IMAD.MOV.U32 R7, RZ, RZ, R12 ;  /* 0x000000ffff077224 */ /* 0x000fe400078e000c */
[----:B------:R-:W-:Y:S01]  /*3380*/  @!P4 IMAD.MOV R60, RZ, RZ, -R60 ;  /* 0x000000ffff3cc224 */ /* 0x000fe200078e0a3c */
[C---:B------:R-:W-:Y:S01]  /*3390*/  ISETP.GT.U32.AND P4, PT, R5.reuse, R70, PT ;  /* 0x000000460500720c */ /* 0x040fe20003f84070 */
[----:B------:R-:W-:Y:S01]  /*33a0*/  @!P0 IMAD.MOV R7, RZ, RZ, -R7 ;  /* 0x000000ffff078224 */ /* 0x000fe200078e0a07 */
[C---:B------:R-:W-:Y:S01]  /*33b0*/  ISETP.GT.U32.AND P0, PT, R5.reuse, R72, PT ;  /* 0x000000480500720c */ /* 0x040fe20003f04070 */
[----:B------:R-:W-:Y:S01]  /*33c0*/  @!P3 IMAD.MOV R58, RZ, RZ, -R58 ;  /* 0x000000ffff3ab224 */ /* 0x000fe200078e0a3a */
[----:B------:R-:W-:Y:S01]  /*33d0*/  ISETP.GT.U32.AND P3, PT, R5, R68, PT ;  /* 0x000000440500720c */ /* 0x000fe20003f64070 */
[----:B------:R-:W-:-:S02]  /*33e0*/  IMAD.MOV R59, RZ, RZ, -R59 ;  /* 0x000000ffff3b7224 */ /* 0x000fc400078e0a3b */
[----:B------:R-:W-:Y:S02]  /*33f0*/  @!P6 IMAD.IADD R80, R80, 0x1, -R5 ;  /* 0x000000015050e824 */ /* 0x000fe400078e0a05 */
[----:B------:R-:W-:Y:S01]  /*3400*/  @!P5 IMAD.MOV R62, RZ, RZ, -R62 ;  /* 0x000000ffff3ed224 */ /* 0x000fe200078e0a3e */
[C---:B------:R-:W-:Y:S01]  /*3410*/  ISETP.GT.U32.AND P5, PT, R5.reuse, R46, PT ;  /* 0x0000002e0500720c */ /* 0x040fe20003fa4070 */
[----:B------:R-:W-:Y:S01]  /*3420*/  @!P1 IMAD.MOV R64, RZ, RZ, -R64 ;  /* 0x000000ffff409224 */ /* 0x000fe200078e0a40 */
[C---:B------:R-:W-:Y:S01]  /*3430*/  ISETP.GT.U32.AND P1, PT, R5.reuse, R74, PT ;  /* 0x0000004a0500720c */ /* 0x040fe20003f24070 */
[----:B------:R-:W-:Y:S01]  /*3440*/  IMAD.MOV R6, RZ, RZ, -R6 ;  /* 0x000000ffff067224 */ /* 0x000fe200078e0a06 */
[C---:B------:R-:W-:Y:S01]  /*3450*/  ISETP.GT.U32.AND P6, PT, R5.reuse, R80, PT ;  /* 0x000000500500720c */ /* 0x040fe20003fc4070 */
[C---:B------:R-:W-:Y:S02]  /*3460*/  IMAD R86, R5.reuse, R59, R86 ;  /* 0x0000003b05567224 */ /* 0x040fe400078e0256 */
[----:B------:R-:W-:Y:S01]  /*3470*/  @!P2 IMAD.MOV R66, RZ, RZ, -R66 ;  /* 0x000000ffff42a224 */ /* 0x000fe200078e0a42 */
[C---:B------:R-:W-:Y:S01]  /*3480*/  ISETP.GT.U32.AND P2, PT, R5.reuse, R82, PT ;  /* 0x000000520500720c */ /* 0x040fe20003f44070 */
[----:B------:R-:W-:-:S02]  /*3490*/  IMAD R6, R5, R6, R78 ;  /* 0x0000000605067224 */ /* 0x000fc400078e024e */
[----:B------:R-:W-:Y:S01]  /*34a0*/  @!P0 IMAD.IADD R72, R72, 0x1, -R5 ;  /* 0x0000000148488824 */ /* 0x000fe200078e0a05 */
[C---:B------:R-:W-:Y:S01]  /*34b0*/  ISETP.GT.U32.AND P0, PT, R5.reuse, R86, PT ;  /* 0x000000560500720c */ /* 0x040fe20003f04070 */
[----:B------:R-:W-:Y:S01]  /*34c0*/  IMAD.MOV R61, RZ, RZ, -R61 ;  /* 0x000000ffff3d7224 */ /* 0x000fe200078e0a3d */
[----:B------:R-:W1:Y:S01]  /*34d0*/  LDC.64 R78, c[0x0][0x3a8] ;  /* 0x0000ea00ff4e7b82 */ /* 0x000e620000000a00 */
[--C-:B------:R-:W-:Y:S01]  /*34e0*/  @!P4 IMAD.IADD R70, R70, 0x1, -R5.reuse ;  /* 0x000000014646c824 */ /* 0x100fe200078e0a05 */
[C---:B------:R-:W-:Y:S01]  /*34f0*/  ISETP.GT.U32.AND P4, PT, R5.reuse, R84, PT ;  /* 0x000000540500720c */ /* 0x040fe20003f84070 */
[----:B------:R-:W-:Y:S01]  /*3500*/  @!P3 IMAD.IADD R68, R68, 0x1, -R5 ;  /* 0x000000014444b824 */ /* 0x000fe200078e0a05 */
[C---:B------:R-:W-:Y:S01]  /*3510*/  ISETP.GT.U32.AND P3, PT, R5.reuse, R6, PT ;  /* 0x000000060500720c */ /* 0x040fe20003f64070 */
[C---:B------:R-:W-:Y:S02]  /*3520*/  IMAD R88, R5.reuse, R61, R88 ;  /* 0x0000003d05587224 */ /* 0x040fe400078e0258 */
[----:B------:R-:W-:-:S02]  /*3530*/  IMAD R90, R5, R57, R90 ;  /* 0x00000039055a7224 */ /* 0x000fc400078e025a */
[--C-:B------:R-:W-:Y:S01]  /*3540*/  @!P5 IMAD.IADD R46, R46, 0x1, -R5.reuse ;  /* 0x000000012e2ed824 */ /* 0x100fe200078e0a05 */
[----:B------:R-:W-:Y:S01]  /*3550*/  ISETP.GT.U32.AND P5, PT, R5, R88, PT ;  /* 0x000000580500720c */ /* 0x000fe20003fa4070 */
[--C-:B------:R-:W-:Y:S01]  /*3560*/  @!P1 IMAD.IADD R74, R74, 0x1, -R5.reuse ;  /* 0x000000014a4a9824 */ /* 0x100fe200078e0a05 */
[----:B------:R-:W-:Y:S01]  /*3570*/  ISETP.GE.AND P1, PT, R67, RZ, PT ;  /* 0x000000ff4300720c */ /* 0x000fe20003f26270 */
[--C-:B------:R-:W-:Y:S01]  /*3580*/  @!P6 IMAD.IADD R80, R80, 0x1, -R5.reuse ;  /* 0x000000015050e824 */ /* 0x100fe200078e0a05 */
[----:B------:R-:W-:Y:S01]  /*3590*/  ISETP.GT.U32.AND P6, PT, R5, R90, PT ;  /* 0x0000005a0500720c */ /* 0x000fe20003fc4070 */
[--C-:B------:R-:W-:Y:S01]  /*35a0*/  @!P2 IMAD.IADD R82, R82, 0x1, -R5.reuse ;  /* 0x000000015252a824 */ /* 0x100fe200078e0a05 */
[----:B------:R-:W-:Y:S01]  /*35b0*/  ISETP.GE.AND P2, PT, R69, RZ, PT ;  /* 0x000000ff4500720c */ /* 0x000fe20003f46270 */
        /* <DEDUP_REMOVED lines=8> */
[----:B------:R-:W-:Y:S01]  /*3640*/  @!P1 IMAD.MOV R68, RZ, RZ, -R68 ;  /* 0x000000ffff449224 */ /* 0x000fe200078e0a44 */
[----:B------:R-:W-:Y:S01]  /*3650*/  ISETP.GT.U32.AND P1, PT, R5, R82, PT ;  /* 0x000000520500720c */ /* 0x000fe20003f24070 */
[----:B------:R-:W-:Y:S01]  /*3660*/  IMAD.MOV.U32 R57, RZ, RZ, R46 ;  /* 0x000000ffff397224 */ /* 0x000fe200078e002e */
[----:B------:R-:W-:Y:S01]  /*3670*/  LOP3.LUT R46, RZ, R47, RZ, 0x33, !PT ;  /* 0x0000002fff2e7212 */ /* 0x000fe200078e33ff */
[----:B------:R-:W-:Y:S01]  /*3680*/  @!P6 IMAD.IADD R90, R90, 0x1, -R5 ;  /* 0x000000015a5ae824 */ /* 0x000fe200078e0a05 */
[----:B------:R-:W-:Y:S01]  /*3690*/  ISETP.GE.AND P6, PT, R81, RZ, PT ;  /* 0x000000ff5100720c */ /* 0x000fe20003fc6270 */
[----:B------:R-:W-:Y:S01]  /*36a0*/  @!P2 IMAD.MOV R70, RZ, RZ, -R70 ;  /* 0x000000ffff46a224 */ /* 0x000fe200078e0a46 */
[C---:B------:R-:W-:Y:S01]  /*36b0*/  ISETP.GT.U32.AND P2, PT, R5.reuse, R6, PT ;  /* 0x000000060500720c */ /* 0x040fe20003f44070 */
[----:B------:R-:W-:Y:S01]  /*36c0*/  @!P0 IMAD.MOV R74, RZ, RZ, -R74 ;  /* 0x000000ffff4a8224 */ /* 0x000fe200078e0a4a */
[C---:B------:R-:W-:Y:S01]  /*36d0*/  ISETP.GT.U32.AND P0, PT, R5.reuse, R88, PT ;  /* 0x000000580500720c */ /* 0x040fe20003f04070 */
[----:B------:R-:W-:Y:S01]  /*36e0*/  @!P4 IMAD.MOV R57, RZ, RZ, -R57 ;  /* 0x000000ffff39c224 */ /* 0x000fe200078e0a39 */
[C---:B------:R-:W-:Y:S01]  /*36f0*/  ISETP.GT.U32.AND P4, PT, R5.reuse, R86, PT ;  /* 0x000000560500720c */ /* 0x040fe20003f84070 */
[----:B------:R-:W-:Y:S01]  /*3700*/  @!P3 IMAD.MOV R72, RZ, RZ, -R72 ;  /* 0x000000ffff48b224 */ /* 0x000fe200078e0a48 */
[C---:B------:R-:W-:Y:S01]  /*3710*/  ISETP.GT.U32.AND P3, PT, R5.reuse, R84, PT ;  /* 0x000000540500720c */ /* 0x040fe20003f64070 */
[----:B------:R-:W-:Y:S01]  /*3720*/  @!P5 IMAD.MOV R80, RZ, RZ, -R80 ;  /* 0x000000ffff50d224 */ /* 0x000fe200078e0a50 */
[----:B------:R-:W-:Y:S01]  /*3730*/  ISETP.GT.U32.AND P5, PT, R5, R90, PT ;  /* 0x0000005a0500720c */ /* 0x000fe20003fa4070 */
[----:B------:R-:W-:Y:S01]  /*3740*/  @!P1 IMAD.IADD R82, R82, 0x1, -R5 ;  /* 0x0000000152529824 */ /* 0x000fe200078e0a05 */
[----:B------:R-:W-:Y:S01]  /*3750*/  ISETP.GE.AND P1, PT, R65, RZ, PT ;  /* 0x000000ff4100720c */ /* 0x000fe20003f26270 */
[----:B-1----:R-:W-:-:S02]  /*3760*/  IMAD R77, R4, R79, RZ ;  /* 0x0000004f044d7224 */ /* 0x002fc400078e02ff */
[--C-:B------:R-:W-:Y:S01]  /*3770*/  @!P2 IMAD.IADD R6, R6, 0x1, -R5.reuse ;  /* 0x000000010606a824 */ /* 0x100fe200078e0a05 */
[----:B------:R-:W-:Y:S01]  /*3780*/  ISETP.GE.AND P2, PT, R83, RZ, PT ;  /* 0x000000ff5300720c */ /* 0x000fe20003f46270 */
[----:B------:R-:W-:Y:S01]  /*3790*/  @!P6 IMAD.MOV R82, RZ, RZ, -R82 ;  /* 0x000000ffff52e224 */ /* 0x000fe200078e0a52 */
[----:B------:R-:W-:Y:S01]  /*37a0*/  ISETP.NE.AND P6, PT, R47, RZ, PT ;  /* 0x000000ff2f00720c */ /* 0x000fe20003fc5270 */
[--C-:B------:R-:W-:Y:S01]  /*37b0*/  @!P0 IMAD.IADD R88, R88, 0x1, -R5.reuse ;  /* 0x0000000158588824 */ /* 0x100fe200078e0a05 */
[----:B------:R-:W-:Y:S01]  /*37c0*/  ISETP.GE.AND P0, PT, R63, RZ, PT ;  /* 0x000000ff3f00720c */ /* 0x000fe20003f06270 */
[--C-:B------:R-:W-:Y:S01]  /*37d0*/  @!P4 IMAD.IADD R86, R86, 0x1, -R5.reuse ;  /* 0x000000015656c824 */ /* 0x100fe200078e0a05 */
[----:B------:R-:W-:Y:S01]  /*37e0*/  ISETP.GE.AND P4, PT, R87, RZ, PT ;  /* 0x000000ff5700720c */ /* 0x000fe20003f86270 */
[--C-:B------:R-:W-:Y:S01]  /*37f0*/  @!P3 IMAD.IADD R84, R84, 0x1, -R5.reuse ;  /* 0x000000015454b824 */ /* 0x100fe200078e0a05 */
[----:B------:R-:W-:Y:S01]  /*3800*/  SEL R47, R46, R8, !P6 ;  /* 0x000000082e2f7207 */ /* 0x000fe20007000000 */
[----:B------:R-:W-:Y:S01]  /*3810*/  @!P5 IMAD.IADD R90, R90, 0x1, -R5 ;  /* 0x000000015a5ad824 */ /* 0x000fe200078e0a05 */
[----:B------:R-:W-:Y:S01]  /*3820*/  ISETP.GE.AND P3, PT, R85, RZ, PT ;  /* 0x000000ff5500720c */ /* 0x000fe20003f66270 */
[----:B------:R-:W-:Y:S01]  /*3830*/  @!P1 IMAD.MOV R6, RZ, RZ, -R6 ;  /* 0x000000ffff069224 */ /* 0x000fe200078e0a06 */
[C---:B------:R-:W-:Y:S01]  /*3840*/  SEL R59, R46.reuse, R9, !P6 ;  /* 0x000000092e3b7207 */ /* 0x040fe20007000000 */
[----:B-----5:R-:W-:Y:S01]  /*3850*/  IMAD R47, R47, UR8, RZ ;  /* 0x000000082f2f7c24 */ /* 0x020fe2000f8e02ff */
[C---:B------:R-:W-:Y:S01]  /*3860*/  SEL R61, R46.reuse, R11, !P6 ;  /* 0x0000000b2e3d7207 */ /* 0x040fe20007000000 */
[----:B------:R-:W-:Y:S01]  /*3870*/  @!P2 IMAD.MOV R84, RZ, RZ, -R84 ;  /* 0x000000ffff54a224 */ /* 0x000fe200078e0a54 */
[----:B------:R-:W-:Y:S01]  /*3880*/  LEA R12, P5, R77, UR14, 0x2 ;  /* 0x0000000e4d0c7c11 */ /* 0x000fe2000f8a10ff */
[----:B------:R-:W-:Y:S01]  /*3890*/  IMAD R59, R59, UR8, RZ ;  /* 0x000000083b3b7c24 */ /* 0x000fe2000f8e02ff */
[----:B------:R-:W-:Y:S01]  /*38a0*/  SEL R115, R46, R36, !P6 ;  /* 0x000000242e737207 */ /* 0x000fe20007000000 */
[----:B------:R-:W-:Y:S01]  /*38b0*/  VIADD R36, R252, 0xfffffffd ;  /* 0xfffffffdfc247836 */ /* 0x000fe20000000000 */
[C---:B------:R-:W-:Y:S01]  /*38c0*/  SEL R63, R46.reuse, R13, !P6 ;  /* 0x0000000d2e3f7207 */ /* 0x040fe20007000000 */
[----:B------:R-:W-:Y:S01]  /*38d0*/  @!P0 IMAD.MOV R90, RZ, RZ, -R90 ;  /* 0x000000ffff5a8224 */ /* 0x000fe200078e0a5a */
[----:B------:R-:W-:Y:S01]  /*38e0*/  SEL R99, R46, R32, !P6 ;  /* 0x000000202e637207 */ /* 0x000fe20007000000 */
[----:B------:R-:W-:Y:S01]  /*38f0*/  VIADD R32, R252, 0xffffffff ;  /* 0xfffffffffc207836 */ /* 0x000fe20000000000 */
[C---:B------:R-:W-:Y:S01]  /*3900*/  SEL R123, R46.reuse, R38, !P6 ;  /* 0x000000262e7b7207 */ /* 0x040fe20007000000 */
[----:B------:R-:W-:Y:S01]  /*3910*/  IMAD R61, R61, UR8, RZ ;  /* 0x000000083d3d7c24 */ /* 0x000fe2000f8e02ff */
[C---:B------:R-:W-:Y:S01]  /*3920*/  SEL R65, R46.reuse, R14, !P6 ;  /* 0x0000000e2e417207 */ /* 0x040fe20007000000 */
[----:B------:R-:W-:Y:S01]  /*3930*/  @!P4 IMAD.MOV R88, RZ, RZ, -R88 ;  /* 0x000000ffff58c224 */ /* 0x000fe200078e0a58 */
[C---:B------:R-:W-:Y:S01]  /*3940*/  SEL R92, R46.reuse, R28, !P6 ;  /* 0x0000001c2e5c7207 */ /* 0x040fe20007000000 */
[----:B------:R-:W-:Y:S01]  /*3950*/  IMAD R63, R63, UR8, RZ ;  /* 0x000000083f3f7c24 */ /* 0x000fe2000f8e02ff */
[----:B------:R-:W-:Y:S01]  /*3960*/  SEL R119, R46, R37, !P6 ;  /* 0x000000252e777207 */ /* 0x000fe20007000000 */
[----:B------:R-:W-:Y:S01]  /*3970*/  VIADD R37, R252, 0xfffffffc ;  /* 0xfffffffcfc257836 */ /* 0x000fe20000000000 */
[----:B------:R-:W-:Y:S01]  /*3980*/  LEA.HI.X.SX32 R13, R77, UR15, 0x2, P5 ;  /* 0x0000000f4d0d7c11 */ /* 0x000fe2000a8f16ff */
[----:B------:R-:W-:Y:S01]  /*3990*/  @!P3 IMAD.MOV R86, RZ, RZ, -R86 ;  /* 0x000000ffff56b224 */ /* 0x000fe200078e0a56 */
[----:B------:R-:W-:Y:S01]  /*39a0*/  LEA R38, P2, R47, R12, 0x2 ;  /* 0x0000000c2f267211 */ /* 0x000fe200078410ff */
[----:B------:R-:W-:Y:S01]  /*39b0*/  IMAD R65, R65, UR8, RZ ;  /* 0x0000000841417c24 */ /* 0x000fe2000f8e02ff */
[----:B------:R-:W-:Y:S01]  /*39c0*/  IADD3 R28, P0, PT, R95, UR12, RZ ;  /* 0x0000000c5f1c7c10 */ /* 0x000fe2000ff1e0ff */
[----:B------:R-:W-:Y:S01]  /*39d0*/  STL [R1+0x270], R47 ;  /* 0x0002702f01007387 */ /* 0x000fe20000100800 */
[----:B------:R-:W-:Y:S01]  /*39e0*/  SEL R20, R46, R20, !P6 ;  /* 0x000000142e147207 */ /* 0x000fe20007000000 */
[----:B------:R-:W-:Y:S01]  /*39f0*/  IMAD.SHL.U32 R208, R78, 0x4, RZ ;  /* 0x000000044ed07824 */ /* 0x000fe200078e00ff */
[----:B------:R-:W-:Y:S01]  /*3a00*/  SEL R103, R46, R33, !P6 ;  /* 0x000000212e677207 */ /* 0x000fe20007000000 */
[----:B------:R-:W-:Y:S01]  /*3a10*/  VIADD R33, R252, 0xfffffffe ;  /* 0xfffffffefc217836 */ /* 0x000fe20000000000 */
[----:B------:R-:W-:Y:S01]  /*3a20*/  ISETP.GE.U32.AND P4, PT, R36, 0x7fffffbe, PT ;  /* 0x7fffffbe2400780c */ /* 0x000fe20003f86070 */
[----:B------:R1:W-:Y:S01]  /*3a30*/  STL [R1+0x26c], R59 ;  /* 0x00026c3b01007387 */ /* 0x0003e20000100800 */
[----:B------:R-:W-:Y:S01]  /*3a40*/  SEL R67, R46, R15, !P6 ;  /* 0x0000000f2e437207 */ /* 0x000fe20007000000 */
[----:B------:R-:W-:Y:S01]  /*3a50*/  IMAD.SHL.U32 R210, R78, 0x2, RZ ;  /* 0x000000024ed27824 */ /* 0x000fe200078e00ff */
[----:B------:R-:W-:Y:S01]  /*3a60*/  SEL R127, R46, R39, !P6 ;  /* 0x000000272e7f7207 */ /* 0x000fe20007000000 */
[----:B------:R-:W-:Y:S01]  /*3a70*/  STL [R1+0x268], R61 ;  /* 0x0002683d01007387 */ /* 0x000fe20000100800 */
[----:B------:R-:W-:Y:S01]  /*3a80*/  LEA R36, P5, R59, R12, 0x2 ;  /* 0x0000000c3b247211 */ /* 0x000fe200078a10ff */
[----:B------:R-:W-:Y:S01]  /*3a90*/  IMAD R204, R78, 0x3, RZ ;  /* 0x000000034ecc7824 */ /* 0x000fe200078e02ff */
[----:B------:R-:W-:Y:S01]  /*3aa0*/  SEL R93, R46, R29, !P6 ;  /* 0x0000001d2e5d7207 */ /* 0x000fe20007000000 */
[----:B------:R-:W-:Y:S01]  /*3ab0*/  STL [R1+0x264], R63 ;  /* 0x0002643f01007387 */ /* 0x000fe20000100800 */
[----:B------:R-:W-:Y:S01]  /*3ac0*/  ISETP.GE.U32.AND P1, PT, R32, 0x7fffffc0, PT ;  /* 0x7fffffc02000780c */ /* 0x000fe20003f26070 */
[----:B------:R-:W-:Y:S01]  /*3ad0*/  IMAD R142, R78, 0xc, RZ ;  /* 0x0000000c4e8e7824 */ /* 0x000fe200078e02ff */
[----:B------:R-:W-:Y:S01]  /*3ae0*/  LEA.HI.X.SX32 R39, R47, R13, 0x2, P2 ;  /* 0x0000000d2f277211 */ /* 0x000fe200010f16ff */
[----:B------:R-:W-:Y:S01]  /*3af0*/  STL [R1+0x260], R65 ;  /* 0x0002604101007387 */ /* 0x000fe20000100800 */
[----:B------:R-:W-:Y:S01]  /*3b00*/  SEL R69, R46, R16, !P6 ;  /* 0x000000102e457207 */ /* 0x000fe20007000000 */
[----:B------:R-:W-:Y:S01]  /*3b10*/  IMAD R206, R78, 0x7, RZ ;  /* 0x000000074ece7824 */ /* 0x000fe200078e02ff */
[----:B------:R-:W-:Y:S01]  /*3b20*/  SEL R73, R46, R18, !P6 ;  /* 0x000000122e497207 */ /* 0x000fe20007000000 */
[----:B------:R-:W-:Y:S01]  /*3b30*/  IMAD.SHL.U32 R179, R78, 0x8, RZ ;  /* 0x000000084eb37824 */ /* 0x000fe200078e00ff */
[----:B------:R-:W-:Y:S01]  /*3b40*/  LEA.HI.X.SX32 R29, R76, UR13, 0x2, P0 ;  /* 0x0000000d4c1d7c11 */ /* 0x000fe200080f16ff */
[----:B------:R-:W-:Y:S01]  /*3b50*/  IMAD R69, R69, UR8, RZ ;  /* 0x0000000845457c24 */ /* 0x000fe2000f8e02ff */
[----:B------:R-:W-:Y:S01]  /*3b60*/  LEA R32, P2, R61, R12, 0x2 ;  /* 0x0000000c3d207211 */ /* 0x000fe200078410ff */
[----:B------:R-:W-:Y:S01]  /*3b70*/  IMAD R73, R73, UR8, RZ ;  /* 0x0000000849497c24 */ /* 0x000fe2000f8e02ff */
[----:B------:R-:W-:Y:S01]  /*3b80*/  SEL R21, R46, R21, !P6 ;  /* 0x000000152e157207 */ /* 0x000fe20007000000 */
[----:B------:R-:W-:Y:S01]  /*3b90*/  IMAD R147, R78, 0x9, RZ ;  /* 0x000000094e937824 */ /* 0x000fe200078e02ff */
[----:B------:R-:W-:Y:S01]  /*3ba0*/  SEL R94, R46, R30, !P6 ;  /* 0x0000001e2e5e7207 */ /* 0x000fe20007000000 */
[----:B------:R-:W-:Y:S01]  /*3bb0*/  IMAD R145, R78, 0xa, RZ ;  /* 0x0000000a4e917824 */ /* 0x000fe200078e02ff */
[----:B------:R-:W-:Y:S01]  /*3bc0*/  SEL R18, R46, R72, !P6 ;  /* 0x000000482e127207 */ /* 0x000fe20007000000 */
[----:B------:R-:W-:Y:S01]  /*3bd0*/  IMAD R72, R20, UR8, RZ ;  /* 0x0000000814487c24 */ /* 0x000fe2000f8e02ff */
[----:B------:R-:W-:Y:S01]  /*3be0*/  ISETP.GE.U32.AND P0, PT, R37, 0x7fffffbd, PT ;  /* 0x7fffffbd2500780c */ /* 0x000fe20003f06070 */
[----:B------:R-:W-:Y:S01]  /*3bf0*/  IMAD R143, R78, 0xb, RZ ;  /* 0x0000000b4e8f7824 */ /* 0x000fe200078e02ff */
[----:B------:R-:W-:Y:S01]  /*3c00*/  SEL R89, R46, R26, !P6 ;  /* 0x0000001a2e597207 */ /* 0x000fe20007000000 */
[----:B------:R-:W-:Y:S01]  /*3c10*/  IMAD R144, R78, 0xd, RZ ;  /* 0x0000000d4e907824 */ /* 0x000fe200078e02ff */
[C---:B------:R-:W-:Y:S01]  /*3c20*/  SEL R30, R46.reuse, R58, !P6 ;  /* 0x0000003a2e1e7207 */ /* 0x040fe20007000000 */
[----:B------:R-:W-:Y:S01]  /*3c30*/  IMAD R58, R67, UR8, RZ ;  /* 0x00000008433a7c24 */ /* 0x000fe2000f8e02ff */
[----:B------:R-:W-:Y:S01]  /*3c40*/  LEA.HI.X.SX32 R37, R59, R13, 0x2, P5 ;  /* 0x0000000d3b257211 */ /* 0x000fe200028f16ff */
[----:B-1----:R-:W-:Y:S01]  /*3c50*/  IMAD R59, R93, UR8, RZ ;  /* 0x000000085d3b7c24 */ /* 0x002fe2000f8e02ff */
[----:B------:R-:W-:Y:S01]  /*3c60*/  SEL R71, R46, R17, !P6 ;  /* 0x000000112e477207 */ /* 0x000fe20007000000 */
[----:B------:R-:W-:Y:S01]  /*3c70*/  IMAD R30, R30, UR8, RZ ;  /* 0x000000081e1e7c24 */ /* 0x000fe2000f8e02ff */
[C---:B------:R-:W-:Y:S01]  /*3c80*/  SEL R87, R46.reuse, R25, !P6 ;  /* 0x000000192e577207 */ /* 0x040fe20007000000 */
[----:B------:R1:W-:Y:S01]  /*3c90*/  STL [R1+0x25c], R58 ;  /* 0x00025c3a01007387 */ /* 0x0003e20000100800 */
[----:B------:R-:W-:Y:S01]  /*3ca0*/  SEL R26, R46, R7, !P6 ;  /* 0x000000072e1a7207 */ /* 0x000fe20007000000 */
[----:B------:R-:W-:Y:S01]  /*3cb0*/  IMAD R71, R71, UR8, RZ ;  /* 0x0000000847477c24 */ /* 0x000fe2000f8e02ff */
[----:B------:R-:W-:Y:S01]  /*3cc0*/  ISETP.GE.U32.AND P3, PT, R33, 0x7fffffbf, PT ;  /* 0x7fffffbf2100780c */ /* 0x000fe20003f66070 */
[----:B------:R-:W-:Y:S01]  /*3cd0*/  STL [R1+0x258], R69 ;  /* 0x0002584501007387 */ /* 0x000fe20000100800 */
[----:B------:R-:W-:Y:S01]  /*3ce0*/  LEA R20, P5, R63, R12, 0x2 ;  /* 0x0000000c3f147211 */ /* 0x000fe200078a10ff */
[----:B------:R-:W-:Y:S01]  /*3cf0*/  IMAD R26, R26, UR8, RZ ;  /* 0x000000081a1a7c24 */ /* 0x000fe2000f8e02ff */
[C---:B------:R-:W-:Y:S01]  /*3d00*/  SEL R75, R46.reuse, R19, !P6 ;  /* 0x000000132e4b7207 */ /* 0x040fe20007000000 */
[----:B------:R-:W-:Y:S01]  /*3d10*/  STL [R1+0x254], R71 ;  /* 0x0002544701007387 */ /* 0x000fe20000100800 */
[----:B------:R-:W-:Y:S01]  /*3d20*/  SEL R7, R46, R86, !P6 ;  /* 0x000000562e077207 */ /* 0x000fe20007000000 */
[----:B------:R-:W-:Y:S01]  /*3d30*/  IMAD R146, R78, 0xe, RZ ;  /* 0x0000000e4e927824 */ /* 0x000fe200078e02ff */
[-C--:B------:R-:W-:Y:S01]  /*3d40*/  LEA.HI.X.SX32 R33, R61, R13.reuse, 0x2, P2 ;  /* 0x0000000d3d217211 */ /* 0x080fe200010f16ff */
[----:B------:R-:W-:Y:S01]  /*3d50*/  STL [R1+0x250], R73 ;  /* 0x0002504901007387 */ /* 0x000fe20000100800 */
[----:B------:R-:W-:Y:S01]  /*3d60*/  SEL R19, R46, R70, !P6 ;  /* 0x000000462e137207 */ /* 0x000fe20007000000 */
[----:B------:R-:W-:Y:S01]  /*3d70*/  IMAD R70, R21, UR8, RZ ;  /* 0x0000000815467c24 */ /* 0x000fe2000f8e02ff */
[----:B------:R-:W-:Y:S01]  /*3d80*/  LEA R86, P2, R65, R12, 0x2 ;  /* 0x0000000c41567211 */ /* 0x000fe200078410ff */
[----:B------:R-:W-:Y:S01]  /*3d90*/  IMAD R149, R78, 0xf, RZ ;  /* 0x0000000f4e957824 */ /* 0x000fe200078e02ff */
[----:B------:R-:W-:Y:S01]  /*3da0*/  SEL R85, R46, R24, !P6 ;  /* 0x000000182e557207 */ /* 0x000fe20007000000 */
[----:B------:R-:W-:Y:S01]  /*3db0*/  IMAD.SHL.U32 R151, R78, 0x10, RZ ;  /* 0x000000104e977824 */ /* 0x000fe200078e00ff */
[C---:B------:R-:W-:Y:S01]  /*3dc0*/  SEL R24, R46.reuse, R64, !P6 ;  /* 0x000000402e187207 */ /* 0x040fe20007000000 */
[----:B------:R-:W-:Y:S01]  /*3dd0*/  IMAD R64, R87, UR8, RZ ;  /* 0x0000000857407c24 */ /* 0x000fe2000f8e02ff */
[----:B------:R-:W-:Y:S01]  /*3de0*/  SEL R8, R46, R88, !P6 ;  /* 0x000000582e087207 */ /* 0x000fe20007000000 */
[----:B------:R-:W-:Y:S01]  /*3df0*/  IMAD R153, R78, 0x11, RZ ;  /* 0x000000114e997824 */ /* 0x000fe200078e02ff */
[----:B------:R-:W-:Y:S01]  /*3e00*/  LEA.HI.X.SX32 R21, R63, R13, 0x2, P5 ;  /* 0x0000000d3f157211 */ /* 0x000fe200028f16ff */
[----:B------:R-:W-:Y:S01]  /*3e10*/  IMAD R24, R24, UR8, RZ ;  /* 0x0000000818187c24 */ /* 0x000fe2000f8e02ff */
[----:B------:R-:W-:Y:S01]  /*3e20*/  SEL R91, R46, R27, !P6 ;  /* 0x0000001b2e5b7207 */ /* 0x000fe20007000000 */
[----:B------:R-:W-:Y:S01]  /*3e30*/  IMAD R19, R19, UR8, RZ ;  /* 0x0000000813137c24 */ /* 0x000fe2000f8e02ff */
[----:B------:R-:W-:Y:S01]  /*3e40*/  LEA R88, P5, R58, R12, 0x2 ;  /* 0x0000000c3a587211 */ /* 0x000fe200078a10ff */
[----:B------:R-:W-:Y:S01]  /*3e50*/  IMAD R155, R78, 0x12, RZ ;  /* 0x000000124e9b7824 */ /* 0x000fe200078e02ff */
[----:B------:R-:W-:Y:S01]  /*3e60*/  SEL R9, R46, R90, !P6 ;  /* 0x0000005a2e097207 */ /* 0x000fe20007000000 */
[----:B------:R-:W-:Y:S01]  /*3e70*/  IMAD R157, R78, 0x13, RZ ;  /* 0x000000134e9d7824 */ /* 0x000fe200078e02ff */
[----:B------:R-:W-:Y:S01]  /*3e80*/  LEA.HI.X.SX32 R87, R65, R13, 0x2, P2 ;  /* 0x0000000d41577211 */ /* 0x000fe200010f16ff */
[----:B------:R-:W-:Y:S01]  /*3e90*/  IMAD R18, R18, UR8, RZ ;  /* 0x0000000812127c24 */ /* 0x000fe2000f8e02ff */
[C---:B------:R-:W-:Y:S01]  /*3ea0*/  SEL R25, R46.reuse, R62, !P6 ;  /* 0x0000003e2e197207 */ /* 0x040fe20007000000 */
[----:B------:R-:W-:Y:S01]  /*3eb0*/  IMAD R62, R89, UR8, RZ ;  /* 0x00000008593e7c24 */ /* 0x000fe2000f8e02ff */
[----:B------:R-:W-:Y:S01]  /*3ec0*/  LEA R90, P2, R69, R12, 0x2 ;  /* 0x0000000c455a7211 */ /* 0x000fe200078410ff */
[----:B------:R-:W-:Y:S01]  /*3ed0*/  IMAD R192, R9, UR8, RZ ;  /* 0x0000000809c07c24 */ /* 0x000fe2000f8e02ff */
[----:B------:R-:W-:Y:S01]  /*3ee0*/  SEL R27, R46, R60, !P6 ;  /* 0x0000003c2e1b7207 */ /* 0x000fe20007000000 */
[----:B------:R-:W-:Y:S01]  /*3ef0*/  IMAD R60, R92, UR8, RZ ;  /* 0x000000085c3c7c24 */ /* 0x000fe2000f8e02ff */
[C---:B------:R-:W-:Y:S01]  /*3f00*/  SEL R4, R46.reuse, R53, !P6 ;  /* 0x000000352e047207 */ /* 0x040fe20007000000 */
[----:B------:R-:W-:Y:S01]  /*3f10*/  IMAD R53, R91, UR8, RZ ;  /* 0x000000085b357c24 */ /* 0x000fe2000f8e02ff */
[----:B------:R-:W-:Y:S01]  /*3f20*/  SEL R17, R46, R57, !P6 ;  /* 0x000000392e117207 */ /* 0x000fe20007000000 */
[----:B------:R-:W-:Y:S01]  /*3f30*/  IMAD R57, R75, UR8, RZ ;  /* 0x000000084b397c24 */ /* 0x000fe2000f8e02ff */
[-C--:B------:R-:W-:Y:S01]  /*3f40*/  LEA.HI.X.SX32 R89, R58, R13.reuse, 0x2, P5 ;  /* 0x0000000d3a597211 */ /* 0x080fe200028f16ff */
[----:B-1----:R-:W-:Y:S01]  /*3f50*/  IMAD R58, R94, UR8, RZ ;  /* 0x000000085e3a7c24 */ /* 0x002fe2000f8e02ff */
[----:B------:R-:W-:Y:S01]  /*3f60*/  LEA R92, P5, R71, R12, 0x2 ;  /* 0x0000000c475c7211 */ /* 0x000fe200078a10ff */
[----:B------:R-:W-:Y:S01]  /*3f70*/  IMAD R75, R78, 0x5, RZ ;  /* 0x000000054e4b7824 */ /* 0x000fe200078e02ff */
[-C--:B------:R-:W-:Y:S01]  /*3f80*/  LEA.HI.X.SX32 R91, R69, R13.reuse, 0x2, P2 ;  /* 0x0000000d455b7211 */ /* 0x080fe200010f16ff */
[----:B------:R1:W-:Y:S01]  /*3f90*/  STL [R1+0x24c], R57 ;  /* 0x00024c3901007387 */ /* 0x0003e20000100800 */
[C---:B------:R-:W-:Y:S01]  /*3fa0*/  SEL R81, R46.reuse, R22, !P6 ;  /* 0x000000162e517207 */ /* 0x040fe20007000000 */
[----:B------:R-:W-:Y:S01]  /*3fb0*/  IMAD R27, R27, UR8, RZ ;  /* 0x000000081b1b7c24 */ /* 0x000fe2000f8e02ff */
[-C--:B------:R-:W-:Y:S01]  /*3fc0*/  LEA R94, P2, R73, R12.reuse, 0x2 ;  /* 0x0000000c495e7211 */ /* 0x080fe200078410ff */
[----:B------:R-:W-:Y:S01]  /*3fd0*/  STL [R1+0x248], R72 ;  /* 0x0002484801007387 */ /* 0x000fe20000100800 */
[----:B------:R-:W-:Y:S01]  /*3fe0*/  LEA.HI.X.SX32 R93, R71, R13, 0x2, P5 ;  /* 0x0000000d475d7211 */ /* 0x000fe200028f16ff */
[----:B------:R-:W-:Y:S01]  /*3ff0*/  IMAD R25, R25, UR8, RZ ;  /* 0x0000000819197c24 */ /* 0x000fe2000f8e02ff */
[C---:B------:R-:W-:Y:S01]  /*4000*/  SEL R83, R46.reuse, R23, !P6 ;  /* 0x000000172e537207 */ /* 0x040fe20007000000 */
[----:B------:R-:W-:Y:S01]  /*4010*/  STL [R1+0x244], R70 ;  /* 0x0002444601007387 */ /* 0x000fe20000100800 */
[----:B------:R-:W-:Y:S01]  /*4020*/  LEA R96, P5, R57, R12, 0x2 ;  /* 0x0000000c39607211 */ /* 0x000fe200078a10ff */
[----:B------:R-:W-:Y:S01]  /*4030*/  IMAD R17, R17, UR8, RZ ;  /* 0x0000000811117c24 */ /* 0x000fe2000f8e02ff */
[----:B------:R-:W-:Y:S01]  /*4040*/  SEL R22, R46, R68, !P6 ;  /* 0x000000442e167207 */ /* 0x000fe20007000000 */
[----:B------:R-:W-:Y:S01]  /*4050*/  IMAD R68, R81, UR8, RZ ;  /* 0x0000000851447c24 */ /* 0x000fe2000f8e02ff */
[----:B------:R-:W-:Y:S01]  /*4060*/  LEA.HI.X.SX32 R95, R73, R13, 0x2, P2 ;  /* 0x0000000d495f7211 */ /* 0x000fe200010f16ff */
[----:B------:R-:W-:Y:S01]  /*4070*/  IMAD R159, R78, 0x14, RZ ;  /* 0x000000144e9f7824 */ /* 0x000fe200078e02ff */
[-C--:B------:R-:W-:Y:S01]  /*4080*/  LEA R98, P2, R72, R12.reuse, 0x2 ;  /* 0x0000000c48627211 */ /* 0x080fe200078410ff */
[----:B------:R-:W-:Y:S01]  /*4090*/  IMAD R22, R22, UR8, RZ ;  /* 0x0000000816167c24 */ /* 0x000fe2000f8e02ff */
[C---:B------:R-:W-:Y:S01]  /*40a0*/  SEL R31, R46.reuse, R31, !P6 ;  /* 0x0000001f2e1f7207 */ /* 0x040fe20007000000 */
[----:B------:R-:W-:Y:S01]  /*40b0*/  STL [R1+0x240], R68 ;  /* 0x0002404401007387 */ /* 0x000fe20000100800 */
[----:B------:R-:W-:Y:S01]  /*40c0*/  SEL R5, R46, R55, !P6 ;  /* 0x000000372e057207 */ /* 0x000fe20007000000 */
[----:B------:R-:W-:Y:S01]  /*40d0*/  IMAD R55, R83, UR8, RZ ;  /* 0x0000000853377c24 */ /* 0x000fe2000f8e02ff */
[-C--:B------:R-:W-:Y:S01]  /*40e0*/  LEA.HI.X.SX32 R97, R57, R13.reuse, 0x2, P5 ;  /* 0x0000000d39617211 */ /* 0x080fe200028f16ff */
[----:B-1----:R-:W-:Y:S01]  /*40f0*/  IMAD R57, R99, UR8, RZ ;  /* 0x0000000863397c24 */ /* 0x002fe2000f8e02ff */
[----:B------:R-:W-:Y:S01]  /*4100*/  LEA R100, P5, R70, R12, 0x2 ;  /* 0x0000000c46647211 */ /* 0x000fe200078a10ff */
[----:B------:R-:W-:Y:S01]  /*4110*/  IMAD R47, R31, UR8, RZ ;  /* 0x000000081f2f7c24 */ /* 0x000fe2000f8e02ff */
[----:B------:R-:W-:Y:S01]  /*4120*/  SEL R23, R46, R66, !P6 ;  /* 0x000000422e177207 */ /* 0x000fe20007000000 */
[----:B------:R-:W-:Y:S01]  /*4130*/  IMAD R66, R85, UR8, RZ ;  /* 0x0000000855427c24 */ /* 0x000fe2000f8e02ff */
[-C--:B------:R-:W-:Y:S01]  /*4140*/  LEA.HI.X.SX32 R99, R72, R13.reuse, 0x2, P2 ;  /* 0x0000000d48637211 */ /* 0x080fe200010f16ff */
[----:B------:R-:W-:Y:S01]  /*4150*/  IMAD R31, R103, UR8, RZ ;  /* 0x00000008671f7c24 */ /* 0x000fe2000f8e02ff */
[-C--:B------:R-:W-:Y:S01]  /*4160*/  LEA R102, P2, R68, R12.reuse, 0x2 ;  /* 0x0000000c44667211 */ /* 0x080fe200078410ff */
[----:B------:R-:W-:Y:S01]  /*4170*/  STL [R1+0x23c], R55 ;  /* 0x00023c3701007387 */ /* 0x000fe20000100800 */
[-C--:B------:R-:W-:Y:S01]  /*4180*/  LEA.HI.X.SX32 R101, R70, R13.reuse, 0x2, P5 ;  /* 0x0000000d46657211 */ /* 0x080fe200028f16ff */
[----:B------:R-:W-:Y:S01]  /*4190*/  IMAD R23, R23, UR8, RZ ;  /* 0x0000000817177c24 */ /* 0x000fe2000f8e02ff */
[CC--:B------:R-:W-:Y:S01]  /*41a0*/  LEA R104, P5, R55.reuse, R12.reuse, 0x2 ;  /* 0x0000000c37687211 */ /* 0x0c0fe200078a10ff */
[----:B------:R-:W-:Y:S01]  /*41b0*/  STL [R1+0x238], R66 ;  /* 0x0002384201007387 */ /* 0x000fe20000100800 */
[-C--:B------:R-:W-:Y:S01]  /*41c0*/  LEA.HI.X.SX32 R103, R68, R13.reuse, 0x2, P2 ;  /* 0x0000000d44677211 */ /* 0x080fe200010f16ff */
[----:B------:R-:W-:Y:S01]  /*41d0*/  IMAD R167, R78, 0x18, RZ ;  /* 0x000000184ea77824 */ /* 0x000fe200078e02ff */
[-C--:B------:R-:W-:Y:S01]  /*41e0*/  LEA R106, P2, R66, R12.reuse, 0x2 ;  /* 0x0000000c426a7211 */ /* 0x080fe200078410ff */
        /* <DEDUP_REMOVED lines=8> */
[----:B------:R1:W-:Y:S01]  /*4270*/  STL [R1+0x22c], R53 ;  /* 0x00022c3501007387 */ /* 0x0003e20000100800 */
[-C--:B------:R-:W-:Y:S01]  /*4280*/  LEA.HI.X.SX32 R109, R64, R13.reuse, 0x2, P5 ;  /* 0x0000000d406d7211 */ /* 0x080fe200028f16ff */
[----:B------:R-:W-:Y:S01]  /*4290*/  IMAD R199, R78, 0x28, RZ ;  /* 0x000000284ec77824 */ /* 0x000fe200078e02ff */
[CC--:B------:R-:W-:Y:S01]  /*42a0*/  LEA R112, P5, R53.reuse, R12.reuse, 0x2 ;  /* 0x0000000c35707211 */ /* 0x0c0fe200078a10ff */
[----:B------:R-:W-:Y:S01]  /*42b0*/  STL [R1+0x228], R60 ;  /* 0x0002283c01007387 */ /* 0x000fe20000100800 */
[-C--:B------:R-:W-:Y:S01]  /*42c0*/  LEA.HI.X.SX32 R111, R62, R13.reuse, 0x2, P2 ;  /* 0x0000000d3e6f7211 */ /* 0x080fe200010f16ff */
[----:B------:R-:W-:Y:S01]  /*42d0*/  IMAD R207, R78, 0x2c, RZ ;  /* 0x0000002c4ecf7824 */ /* 0x000fe200078e02ff */
[----:B------:R-:W-:Y:S01]  /*42e0*/  LEA R114, P2, R60, R12, 0x2 ;  /* 0x0000000c3c727211 */ /* 0x000fe200078410ff */
[----:B------:R-:W-:Y:S01]  /*42f0*/  STL [R1+0x224], R59 ;  /* 0x0002243b01007387 */ /* 0x000fe20000100800 */
[----:B------:R-:W-:Y:S01]  /*4300*/  SEL R34, R46, R34, !P6 ;  /* 0x000000222e227207 */ /* 0x000fe20007000000 */
[----:B------:R-:W-:Y:S01]  /*4310*/  IMAD R215, R78, 0x30, RZ ;  /* 0x000000304ed77824 */ /* 0x000fe200078e02ff */
[-C--:B------:R-:W-:Y:S01]  /*4320*/  LEA.HI.X.SX32 R113, R53, R13.reuse, 0x2, P5 ;  /* 0x0000000d35717211 */ /* 0x080fe200028f16ff */
[----:B-1----:R-:W-:Y:S01]  /*4330*/  IMAD R53, R115, UR8, RZ ;  /* 0x0000000873357c24 */ /* 0x002fe2000f8e02ff */
[-C--:B------:R-:W-:Y:S01]  /*4340*/  LEA R116, P5, R59, R12.reuse, 0x2 ;  /* 0x0000000c3b747211 */ /* 0x080fe200078a10ff */
[----:B------:R-:W-:Y:S01]  /*4350*/  IMAD R55, R34, UR8, RZ ;  /* 0x0000000822377c24 */ /* 0x000fe2000f8e02ff */
[-C--:B------:R-:W-:Y:S01]  /*4360*/  LEA.HI.X.SX32 R115, R60, R13.reuse, 0x2, P2 ;  /* 0x0000000d3c737211 */ /* 0x080fe200010f16ff */
[----:B------:R-:W-:Y:S01]  /*4370*/  IMAD R34, R119, UR8, RZ ;  /* 0x0000000877227c24 */ /* 0x000fe2000f8e02ff */
[-C--:B------:R-:W-:Y:S01]  /*4380*/  LEA R118, P2, R58, R12.reuse, 0x2 ;  /* 0x0000000c3a767211 */ /* 0x080fe200078410ff */
[----:B------:R-:W-:Y:S01]  /*4390*/  STL [R1+0x220], R58 ;  /* 0x0002203a01007387 */ /* 0x000fe20000100800 */
[-C--:B------:R-:W-:Y:S01]  /*43a0*/  LEA.HI.X.SX32 R117, R59, R13.reuse, 0x2, P5 ;  /* 0x0000000d3b757211 */ /* 0x080fe200028f16ff */
[----:B------:R-:W-:Y:S01]  /*43b0*/  IMAD R223, R78, 0x34, RZ ;  /* 0x000000344edf7824 */ /* 0x000fe200078e02ff */
[-C--:B------:R-:W-:Y:S01]  /*43c0*/  LEA R120, P5, R47, R12.reuse, 0x2 ;  /* 0x0000000c2f787211 */ /* 0x080fe200078a10ff */
[----:B------:R1:W-:Y:S01]  /*43d0*/  STL [R1+0x21c], R47 ;  /* 0x00021c2f01007387 */ /* 0x0003e20000100800 */
[----:B------:R-:W-:Y:S01]  /*43e0*/  LEA.HI.X.SX32 R119, R58, R13, 0x2, P2 ;  /* 0x0000000d3a777211 */ /* 0x000fe200010f16ff */
[----:B------:R-:W-:Y:S01]  /*43f0*/  IMAD R231, R78, 0x38, RZ ;  /* 0x000000384ee77824 */ /* 0x000fe200078e02ff */
[----:B------:R-:W-:Y:S01]  /*4400*/  SEL R35, R46, R35, !P6 ;  /* 0x000000232e237207 */ /* 0x000fe20007000000 */
[----:B------:R-:W-:Y:S01]  /*4410*/  STL [R1+0x218], R57 ;  /* 0x0002183901007387 */ /* 0x000fe20000100800 */
[-C--:B------:R-:W-:Y:S01]  /*4420*/  LEA R122, P2, R57, R12.reuse, 0x2 ;  /* 0x0000000c397a7211 */ /* 0x080fe200078410ff */
[C---:B------:R-:W-:Y:S01]  /*4430*/  IMAD R73, R78.reuse, 0x3c, RZ ;  /* 0x0000003c4e497824 */ /* 0x040fe200078e02ff */
[-C--:B------:R-:W-:Y:S01]  /*4440*/  LEA.HI.X.SX32 R121, R47, R13.reuse, 0x2, P5 ;  /* 0x0000000d2f797211 */ /* 0x080fe200028f16ff */
[----:B------:R-:W-:Y:S01]  /*4450*/  IMAD R35, R35, UR8, RZ ;  /* 0x0000000823237c24 */ /* 0x000fe2000f8e02ff */
[-C--:B------:R-:W-:Y:S01]  /*4460*/  LEA R124, P5, R31, R12.reuse, 0x2 ;  /* 0x0000000c1f7c7211 */ /* 0x080fe200078a10ff */
[----:B-1----:R-:W-:Y:S01]  /*4470*/  IMAD R47, R123, UR8, RZ ;  /* 0x000000087b2f7c24 */ /* 0x002fe2000f8e02ff */
[-C--:B------:R-:W-:Y:S01]  /*4480*/  LEA.HI.X.SX32 R123, R57, R13.reuse, 0x2, P2 ;  /* 0x0000000d397b7211 */ /* 0x080fe200010f16ff */
[----:B------:R1:W-:Y:S01]  /*4490*/  STL [R1+0x214], R31 ;  /* 0x0002141f01007387 */ /* 0x0003e20000100800 */
[----:B------:R-:W-:Y:S01]  /*44a0*/  LEA R126, P2, R55, R12, 0x2 ;  /* 0x0000000c377e7211 */ /* 0x000fe200078410ff */
[----:B------:R-:W-:Y:S01]  /*44b0*/  IMAD R148, R78, 0x44, RZ ;  /* 0x000000444e947824 */ /* 0x000fe200078e02ff */
[----:B------:R-:W-:Y:S01]  /*44c0*/  LEA.HI.X.SX32 R125, R31, R13, 0x2, P5 ;  /* 0x0000000d1f7d7211 */ /* 0x000fe200028f16ff */
[----:B------:R-:W-:Y:S01]  /*44d0*/  STL [R1+0x210], R55 ;  /* 0x0002103701007387 */ /* 0x000fe20000100800 */
[----:B------:R-:W-:Y:S01]  /*44e0*/  SEL R40, R46, R40, !P6 ;  /* 0x000000282e287207 */ /* 0x000fe20007000000 */
[----:B------:R-:W-:Y:S01]  /*44f0*/  IMAD R150, R78, 0x48, RZ ;  /* 0x000000484e967824 */ /* 0x000fe200078e02ff */
[-C--:B------:R-:W-:Y:S01]  /*4500*/  LEA R128, P5, R35, R12.reuse, 0x2 ;  /* 0x0000000c23807211 */ /* 0x080fe200078a10ff */
[----:B------:R2:W-:Y:S01]  /*4510*/  STL [R1+0x20c], R35 ;  /* 0x00020c2301007387 */ /* 0x0005e20000100800 */
[----:B------:R-:W-:Y:S01]  /*4520*/  SEL R41, R46, R41, !P6 ;  /* 0x000000292e297207 */ /* 0x000fe20007000000 */
[----:B-1----:R-:W-:Y:S01]  /*4530*/  IMAD R31, R127, UR8, RZ ;  /* 0x000000087f1f7c24 */ /* 0x002fe2000f8e02ff */
[-C--:B------:R-:W-:Y:S01]  /*4540*/  LEA.HI.X.SX32 R127, R55, R13.reuse, 0x2, P2 ;  /* 0x0000000d377f7211 */ /* 0x080fe200010f16ff */
[----:B------:R-:W-:Y:S01]  /*4550*/  STL [R1+0x208], R53 ;  /* 0x0002083501007387 */ /* 0x000fe20000100800 */
[-C--:B------:R-:W-:Y:S01]  /*4560*/  LEA R130, P2, R53, R12.reuse, 0x2 ;  /* 0x0000000c35827211 */ /* 0x080fe200078410ff */
[----:B------:R-:W-:Y:S01]  /*4570*/  IMAD R152, R78, 0x4c, RZ ;  /* 0x0000004c4e987824 */ /* 0x000fe200078e02ff */
[-C--:B------:R-:W-:Y:S01]  /*4580*/  LEA.HI.X.SX32 R129, R35, R13.reuse, 0x2, P5 ;  /* 0x0000000d23817211 */ /* 0x080fe200028f16ff */
[----:B------:R1:W-:Y:S01]  /*4590*/  STL [R1+0x204], R34 ;  /* 0x0002042201007387 */ /* 0x0003e20000100800 */
[-C--:B------:R-:W-:Y:S01]  /*45a0*/  LEA.HI.X.SX32 R131, R53, R13.reuse, 0x2, P2 ;  /* 0x0000000d35837211 */ /* 0x080fe200010f16ff */
[----:B--2---:R-:W-:Y:S01]  /*45b0*/  IMAD R35, R40, UR8, RZ ;  /* 0x0000000828237c24 */ /* 0x004fe2000f8e02ff */
[-C--:B------:R-:W-:Y:S01]  /*45c0*/  LEA R132, P5, R34, R12.reuse, 0x2 ;  /* 0x0000000c22847211 */ /* 0x080fe200078a10ff */
[----:B------:R-:W-:Y:S01]  /*45d0*/  STL [R1+0x200], R47 ;  /* 0x0002002f01007387 */ /* 0x000fe20000100800 */
[C---:B------:R-:W-:Y:S01]  /*45e0*/  LEA R134, P2, R47.reuse, R12, 0x2 ;  /* 0x0000000c2f867211 */ /* 0x040fe200078410ff */
[----:B------:R-:W-:Y:S01]  /*45f0*/  IMAD R154, R78, 0x50, RZ ;  /* 0x000000504e9a7824 */ /* 0x000fe200078e02ff */
[-C--:B------:R-:W-:Y:S01]  /*4600*/  LEA.HI.X.SX32 R133, R34, R13.reuse, 0x2, P5 ;  /* 0x0000000d22857211 */ /* 0x080fe200028f16ff */
[----:B------:R2:W-:Y:S01]  /*4610*/  STL [R1+0x1fc], R31 ;  /* 0x0001fc1f01007387 */ /* 0x0005e20000100800 */
[-C--:B------:R-:W-:Y:S01]  /*4620*/  LEA.HI.X.SX32 R135, R47, R13.reuse, 0x2, P2 ;  /* 0x0000000d2f877211 */ /* 0x080fe200010f16ff */
[----:B-1----:R-:W-:Y:S01]  /*4630*/  IMAD R34, R41, UR8, RZ ;  /* 0x0000000829227c24 */ /* 0x002fe2000f8e02ff */
[----:B------:R-:W-:Y:S01]  /*4640*/  SEL R42, R46, R42, !P6 ;  /* 0x0000002a2e2a7207 */ /* 0x000fe20007000000 */
[----:B------:R1:W-:Y:S01]  /*4650*/  STL [R1+0x1f8], R35 ;  /* 0x0001f82301007387 */ /* 0x0003e20000100800 */
[-C--:B------:R-:W-:Y:S01]  /*4660*/  LEA R136, P5, R31, R12.reuse, 0x2 ;  /* 0x0000000c1f887211 */ /* 0x080fe200078a10ff */
[----:B------:R-:W-:Y:S01]  /*4670*/  IMAD R161, R78, 0x15, RZ ;  /* 0x000000154ea17824 */ /* 0x000fe200078e02ff */
[-C--:B------:R-:W-:Y:S01]  /*4680*/  LEA R138, P2, R35, R12.reuse, 0x2 ;  /* 0x0000000c238a7211 */ /* 0x080fe200078410ff */
[----:B------:R3:W-:Y:S01]  /*4690*/  STL [R1+0x1f4], R34 ;  /* 0x0001f42201007387 */ /* 0x0007e20000100800 */
[-C--:B------:R-:W-:Y:S01]  /*46a0*/  LEA.HI.X.SX32 R137, R31, R13.reuse, 0x2, P5 ;  /* 0x0000000d1f897211 */ /* 0x080fe200028f16ff */
[----:B--2---:R-:W-:Y:S01]  /*46b0*/  IMAD R31, R42, UR8, RZ ;  /* 0x000000082a1f7c24 */ /* 0x004fe2000f8e02ff */
[----:B------:R-:W-:Y:S01]  /*46c0*/  LEA.HI.X.SX32 R139, R35, R13, 0x2, P2 ;  /* 0x0000000d238b7211 */ /* 0x000fe200010f16ff */
[----:B------:R-:W-:Y:S01]  /*46d0*/  IMAD R156, R78, 0x54, RZ ;  /* 0x000000544e9c7824 */ /* 0x000fe200078e02ff */
[----:B------:R-:W-:Y:S01]  /*46e0*/  SEL R43, R46, R43, !P6 ;  /* 0x0000002b2e2b7207 */ /* 0x000fe20007000000 */
[----:B------:R-:W-:Y:S01]  /*46f0*/  IMAD R163, R78, 0x16, RZ ;  /* 0x000000164ea37824 */ /* 0x000fe200078e02ff */
[----:B------:R-:W-:Y:S01]  /*4700*/  LEA R140, P2, R34, R12, 0x2 ;  /* 0x0000000c228c7211 */ /* 0x000fe200078410ff */
[----:B------:R2:W-:Y:S01]  /*4710*/  STL [R1+0x1f0], R31 ;  /* 0x0001f01f01007387 */ /* 0x0005e20000100800 */
[----:B------:R-:W-:Y:S01]  /*4720*/  SEL R44, R46, R44, !P6 ;  /* 0x0000002c2e2c7207 */ /* 0x000fe20007000000 */
[----:B-1----:R-:W-:Y:S01]  /*4730*/  IMAD R35, R43, UR8, RZ ;  /* 0x000000082b237c24 */ /* 0x002fe2000f8e02ff */
[-C--:B------:R-:W-:Y:S01]  /*4740*/  LEA.HI.X.SX32 R141, R34, R13.reuse, 0x2, P2 ;  /* 0x0000000d228d7211 */ /* 0x080fe200010f16ff */
[----:B------:R-:W-:Y:S01]  /*4750*/  STL [R1+0x27c], R208 ;  /* 0x00027cd001007387 */ /* 0x000fe20000100800 */
[C---:B------:R-:W-:Y:S01]  /*4760*/  LEA R40, P2, R31.reuse, R12, 0x2 ;  /* 0x0000000c1f287211 */ /* 0x040fe200078410ff */
[----:B---3--:R-:W-:Y:S01]  /*4770*/  IMAD R34, R44, UR8, RZ ;  /* 0x000000082c227c24 */ /* 0x008fe2000f8e02ff */
[----:B------:R-:W-:Y:S01]  /*4780*/  SEL R14, R46, R82, !P6 ;  /* 0x000000522e0e7207 */ /* 0x000fe20007000000 */
[----:B------:R-:W-:Y:S01]  /*4790*/  STL [R1+0x2bc], R210 ;  /* 0x0002bcd201007387 */ /* 0x000fe20000100800 */
[----:B------:R-:W-:Y:S01]  /*47a0*/  LEA.HI.X.SX32 R41, R31, R13, 0x2, P2 ;  /* 0x0000000d1f297211 */ /* 0x000fe200010f16ff */
[----:B------:R-:W-:Y:S01]  /*47b0*/  IMAD R158, R78, 0x58, RZ ;  /* 0x000000584e9e7824 */ /* 0x000fe200078e02ff */
[----:B------:R-:W-:Y:S01]  /*47c0*/  SEL R45, R46, R45, !P6 ;  /* 0x0000002d2e2d7207 */ /* 0x000fe20007000000 */
[----:B------:R1:W-:Y:S01]  /*47d0*/  STL [R1+0x1ec], R35 ;  /* 0x0001ec2301007387 */ /* 0x0003e20000100800 */
[-C--:B------:R-:W-:Y:S01]  /*47e0*/  LEA R82, P2, R35, R12.reuse, 0x2 ;  /* 0x0000000c23527211 */ /* 0x080fe200078410ff */
[----:B------:R-:W-:Y:S01]  /*47f0*/  IMAD R14, R14, UR8, RZ ;  /* 0x000000080e0e7c24 */ /* 0x000fe2000f8e02ff */
[----:B------:R-:W-:Y:S01]  /*4800*/  SEL R49, R46, R49, !P6 ;  /* 0x000000312e317207 */ /* 0x000fe20007000000 */
[----:B--2---:R-:W-:Y:S01]  /*4810*/  IMAD R31, R45, UR8, RZ ;  /* 0x000000082d1f7c24 */ /* 0x004fe2000f8e02ff */
[----:B------:R-:W-:Y:S01]  /*4820*/  LEA.HI.X.SX32 R83, R35, R13, 0x2, P2 ;  /* 0x0000000d23537211 */ /* 0x000fe200010f16ff */
[----:B------:R-:W-:Y:S01]  /*4830*/  STL [R1+0x2b8], R204 ;  /* 0x0002b8cc01007387 */ /* 0x000fe20000100800 */
[----:B------:R-:W-:Y:S01]  /*4840*/  LEA R42, P2, R34, R12, 0x2 ;  /* 0x0000000c222a7211 */ /* 0x000fe200078410ff */
[----:B------:R-:W-:Y:S01]  /*4850*/  IMAD R165, R78, 0x17, RZ ;  /* 0x000000174ea57824 */ /* 0x000fe200078e02ff */
[C---:B------:R-:W-:Y:S01]  /*4860*/  SEL R11, R46.reuse, R6, !P6 ;  /* 0x000000062e0b7207 */ /* 0x040fe20007000000 */
[----:B-1----:R-:W-:Y:S01]  /*4870*/  IMAD R35, R49, UR8, RZ ;  /* 0x0000000831237c24 */ /* 0x002fe2000f8e02ff */
[C---:B------:R-:W-:Y:S01]  /*4880*/  SEL R51, R46.reuse, R51, !P6 ;  /* 0x000000332e337207 */ /* 0x040fe20007000000 */
[----:B------:R1:W-:Y:S01]  /*4890*/  STL [R1+0x1e8], R34 ;  /* 0x0001e82201007387 */ /* 0x0003e20000100800 */
[C---:B------:R-:W-:Y:S01]  /*48a0*/  SEL R48, R46.reuse, R48, !P6 ;  /* 0x000000302e307207 */ /* 0x040fe20007000000 */
[----:B------:R-:W-:Y:S01]  /*48b0*/  IMAD R11, R11, UR8, RZ ;  /* 0x000000080b0b7c24 */ /* 0x000fe2000f8e02ff */
[C---:B------:R-:W-:Y:S01]  /*48c0*/  SEL R50, R46.reuse, R50, !P6 ;  /* 0x000000322e327207 */ /* 0x040fe20007000000 */
[----:B------:R-:W-:Y:S01]  /*48d0*/  STL [R1+0x278], R142 ;  /* 0x0002788e01007387 */ /* 0x000fe20000100800 */
[----:B------:R-:W-:Y:S01]  /*48e0*/  SEL R52, R46, R52, !P6 ;  /* 0x000000342e347207 */ /* 0x000fe20007000000 */
[----:B------:R-:W-:Y:S01]  /*48f0*/  IMAD R160, R78, 0x5c, RZ ;  /* 0x0000005c4ea07824 */ /* 0x000fe200078e02ff */
[C---:B------:R-:W-:Y:S01]  /*4900*/  SEL R54, R46.reuse, R54, !P6 ;  /* 0x000000362e367207 */ /* 0x040fe20007000000 */
[----:B------:R-:W-:Y:S01]  /*4910*/  STL [R1+0x2b4], R75 ;  /* 0x0002b44b01007387 */ /* 0x000fe20000100800 */
[----:B------:R-:W-:Y:S01]  /*4920*/  SEL R56, R46, R56, !P6 ;  /* 0x000000382e387207 */ /* 0x000fe20007000000 */
[----:B------:R-:W-:Y:S01]  /*4930*/  IMAD R162, R78, 0x60, RZ ;  /* 0x000000604ea27824 */ /* 0x000fe200078e02ff */
[----:B------:R-:W-:Y:S01]  /*4940*/  SEL R16, R46, R74, !P6 ;  /* 0x0000004a2e107207 */ /* 0x000fe20007000000 */
[----:B------:R-:W-:Y:S01]  /*4950*/  IMAD R74, R78, 0x6, RZ ;  /* 0x000000064e4a7824 */ /* 0x000fe200078e02ff */
[C---:B------:R-:W-:Y:S01]  /*4960*/  SEL R15, R46.reuse, R80, !P6 ;  /* 0x000000502e0f7207 */ /* 0x040fe20007000000 */
[----:B------:R2:W-:Y:S01]  /*4970*/  STL [R1+0x1e4], R31 ;  /* 0x0001e41f01007387 */ /* 0x0005e20000100800 */
[----:B------:R-:W-:Y:S01]  /*4980*/  SEL R6, R46, R84, !P6 ;  /* 0x000000542e067207 */ /* 0x000fe20007000000 */
[----:B------:R-:W-:Y:S01]  /*4990*/  IMAD R16, R16, UR8, RZ ;  /* 0x0000000810107c24 */ /* 0x000fe2000f8e02ff */
[----:B------:R-:W-:Y:S01]  /*49a0*/  SEL R10, R46, R10, !P6 ;  /* 0x0000000a2e0a7207 */ /* 0x000fe20007000000 */
[----:B------:R-:W-:Y:S01]  /*49b0*/  VIADD R46, R252, 0xfffffffb ;  /* 0xfffffffbfc2e7836 */ /* 0x000fe20000000000 */
[-C--:B------:R-:W-:Y:S01]  /*49c0*/  LEA.HI.X.SX32 R43, R34, R13.reuse, 0x2, P2 ;  /* 0x0000000d222b7211 */ /* 0x080fe200010f16ff */
[----:B-1----:R-:W-:Y:S01]  /*49d0*/  IMAD R34, R51, UR8, RZ ;  /* 0x0000000833227c24 */ /* 0x002fe2000f8e02ff */
[-C--:B------:R-:W-:Y:S01]  /*49e0*/  LEA R44, P2, R31, R12.reuse, 0x2 ;  /* 0x0000000c1f2c7211 */ /* 0x080fe200078410ff */
[----:B------:R-:W-:Y:S01]  /*49f0*/  STL [R1+0x2b0], R74 ;  /* 0x0002b04a01007387 */ /* 0x000fe20000100800 */
[----:B------:R-:W-:Y:S01]  /*4a00*/  ISETP.GE.U32.AND P6, PT, R46, 0x7fffffbc, PT ;  /* 0x7fffffbc2e00780c */ /* 0x000fe20003fc6070 */
[----:B------:R-:W-:Y:S01]  /*4a10*/  IMAD R15, R15, UR8, RZ ;  /* 0x000000080f0f7c24 */ /* 0x000fe2000f8e02ff */
[-C--:B------:R-:W-:Y:S01]  /*4a20*/  LEA.HI.X.SX32 R45, R31, R13.reuse, 0x2, P2 ;  /* 0x0000000d1f2d7211 */ /* 0x080fe200010f16ff */
[----:B--2---:R-:W-:Y:S01]  /*4a30*/  IMAD R31, R48, UR8, RZ ;  /* 0x00000008301f7c24 */ /* 0x004fe2000f8e02ff */
[C---:B------:R-:W-:Y:S01]  /*4a40*/  LEA R46, P2, R35.reuse, R12, 0x2 ;  /* 0x0000000c232e7211 */ /* 0x040fe200078410ff */
[----:B------:R1:W-:Y:S01]  /*4a50*/  STL [R1+0x1e0], R35 ;  /* 0x0001e02301007387 */ /* 0x0003e20000100800 */
[----:B------:R-:W-:Y:S01]  /*4a60*/  IMAD R72, R10, UR8, RZ ;  /* 0x000000080a487c24 */ /* 0x000fe2000f8e02ff */
[----:B------:R-:W-:Y:S01]  /*4a70*/  IADD3 R212, P5, PT, R208, R28, RZ ;  /* 0x0000001cd0d47210 */ /* 0x000fe20007fbe0ff */
[----:B------:R-:W-:Y:S01]  /*4a80*/  IMAD R169, R78, 0x19, RZ ;  /* 0x000000194ea97824 */ /* 0x000fe200078e02ff */
[----:B------:R-:W-:Y:S01]  /*4a90*/  LEA.HI.X.SX32 R47, R35, R13, 0x2, P2 ;  /* 0x0000000d232f7211 */ /* 0x000fe200010f16ff */
[----:B------:R-:W-:Y:S01]  /*4aa0*/  STL [R1+0x2ac], R206 ;  /* 0x0002acce01007387 */ /* 0x000fe20000100800 */
[----:B------:R-:W-:Y:S01]  /*4ab0*/  LEA R48, P2, R34, R12, 0x2 ;  /* 0x0000000c22307211 */ /* 0x000fe200078410ff */
[----:B------:R-:W-:-:S02]  /*4ac0*/  IMAD R164, R78, 0x64, RZ ;  /* 0x000000644ea47824 */ /* 0x000fc400078e02ff */
[----:B------:R2:W-:Y:S01]  /*4ad0*/  STL [R1+0x1dc], R34 ;  /* 0x0001dc2201007387 */ /* 0x0005e20000100800 */
[----:B-1----:R-:W-:Y:S01]  /*4ae0*/  IMAD R35, R50, UR8, RZ ;  /* 0x0000000832237c24 */ /* 0x002fe2000f8e02ff */
[-C--:B------:R-:W-:Y:S01]  /*4af0*/  LEA.HI.X.SX32 R49, R34, R13.reuse, 0x2, P2 ;  /* 0x0000000d22317211 */ /* 0x080fe200010f16ff */
[C---:B------:R-:W-:Y:S01]  /*4b00*/  IMAD R171, R78.reuse, 0x1a, RZ ;  /* 0x0000001a4eab7824 */ /* 0x040fe200078e02ff */
[CC--:B------:R-:W-:Y:S01]  /*4b10*/  LEA R50, P2, R31.reuse, R12.reuse, 0x2 ;  /* 0x0000000c1f327211 */ /* 0x0c0fe200078410ff */
[----:B------:R-:W-:Y:S01]  /*4b20*/  STL [R1+0x2a8], R179 ;  /* 0x0002a8b301007387 */ /* 0x000fe20000100800 */
[----:B------:R-:W-:Y:S02]  /*4b30*/  IMAD R166, R78, 0x68, RZ ;  /* 0x000000684ea67824 */ /* 0x000fe400078e02ff */
[-C--:B------:R-:W-:Y:S01]  /*4b40*/  LEA.HI.X.SX32 R51, R31, R13.reuse, 0x2, P2 ;  /* 0x0000000d1f337211 */ /* 0x080fe200010f16ff */
[----:B------:R1:W-:Y:S01]  /*4b50*/  STL [R1+0x1d8], R31 ;  /* 0x0001d81f01007387 */ /* 0x0003e20000100800 */
[----:B--2---:R-:W-:Y:S01]  /*4b60*/  IMAD R34, R52, UR8, RZ ;  /* 0x0000000834227c24 */ /* 0x004fe2000f8e02ff */
[C---:B------:R-:W-:Y:S01]  /*4b70*/  LEA R52, P2, R35.reuse, R12, 0x2 ;  /* 0x0000000c23347211 */ /* 0x040fe200078410ff */
[C---:B------:R-:W-:Y:S01]  /*4b80*/  IMAD R173, R78.reuse, 0x1b, RZ ;  /* 0x0000001b4ead7824 */ /* 0x040fe200078e02ff */
[----:B------:R-:W-:Y:S01]  /*4b90*/  STL [R1+0x2a4], R147 ;  /* 0x0002a49301007387 */ /* 0x000fe20000100800 */
[C---:B------:R-:W-:Y:S01]  /*4ba0*/  IMAD R168, R78.reuse, 0x6c, RZ ;  /* 0x0000006c4ea87824 */ /* 0x040fe200078e02ff */
[----:B------:R-:W-:Y:S01]  /*4bb0*/  LEA.HI.X.SX32 R53, R35, R13, 0x2, P2 ;  /* 0x0000000d23357211 */ /* 0x000fe200010f16ff */
[C---:B------:R-:W-:Y:S01]  /*4bc0*/  IMAD R170, R78.reuse, 0x70, RZ ;  /* 0x000000704eaa7824 */ /* 0x040fe200078e02ff */
[----:B------:R-:W-:Y:S01]  /*4bd0*/  STL [R1+0x2a0], R145 ;  /* 0x0002a09101007387 */ /* 0x000fe20000100800 */
[----:B------:R-:W-:-:S02]  /*4be0*/  IMAD R177, R78, 0x1d, RZ ;  /* 0x0000001d4eb17824 */ /* 0x000fc400078e02ff */
[----:B-1----:R-:W-:Y:S01]  /*4bf0*/  IMAD R31, R54, UR8, RZ ;  /* 0x00000008361f7c24 */ /* 0x002fe2000f8e02ff */
[----:B------:R-:W-:Y:S01]  /*4c00*/  LEA R54, P2, R34, R12, 0x2 ;  /* 0x0000000c22367211 */ /* 0x000fe200078410ff */
[----:B------:R1:W-:Y:S01]  /*4c10*/  STL [R1+0x1d4], R35 ;  /* 0x0001d42301007387 */ /* 0x0003e20000100800 */
[----:B------:R-:W-:Y:S02]  /*4c20*/  IMAD R172, R78, 0x74, RZ ;  /* 0x000000744eac7824 */ /* 0x000fe400078e02ff */
[----:B------:R-:W-:Y:S01]  /*4c30*/  LEA.HI.X.SX32 R55, R34, R13, 0x2, P2 ;  /* 0x0000000d22377211 */ /* 0x000fe200010f16ff */
[----:B------:R-:W-:Y:S01]  /*4c40*/  STL [R1+0x29c], R143 ;  /* 0x00029c8f01007387 */ /* 0x000fe20000100800 */
[C---:B------:R-:W-:Y:S02]  /*4c50*/  IMAD R178, R78.reuse, 0x1e, RZ ;  /* 0x0000001e4eb27824 */ /* 0x040fe400078e02ff */
[C---:B------:R-:W-:Y:S01]  /*4c60*/  IMAD R174, R78.reuse, 0x78, RZ ;  /* 0x000000784eae7824 */ /* 0x040fe200078e02ff */
[----:B------:R2:W-:Y:S01]  /*4c70*/  STL [R1+0x1d0], R34 ;  /* 0x0001d02201007387 */ /* 0x0005e20000100800 */
[----:B------:R-:W-:-:S02]  /*4c80*/  IMAD R181, R78, 0x1f, RZ ;  /* 0x0000001f4eb57824 */ /* 0x000fc400078e02ff */
[----:B-1----:R-:W-:Y:S01]  /*4c90*/  IMAD R35, R56, UR8, RZ ;  /* 0x0000000838237c24 */ /* 0x002fe2000f8e02ff */
[CC--:B------:R-:W-:Y:S01]  /*4ca0*/  LEA R56, P2, R31.reuse, R12.reuse, 0x2 ;  /* 0x0000000c1f387211 */ /* 0x0c0fe200078410ff */
[----:B------:R1:W-:Y:S01]  /*4cb0*/  STL [R1+0x1cc], R31 ;  /* 0x0001cc1f01007387 */ /* 0x0003e20000100800 */
[----:B------:R-:W-:Y:S02]  /*4cc0*/  IMAD R176, R78, 0x7c, RZ ;  /* 0x0000007c4eb07824 */ /* 0x000fe400078e02ff */
[----:B------:R-:W-:Y:S01]  /*4cd0*/  LEA.HI.X.SX32 R57, R31, R13, 0x2, P2 ;  /* 0x0000000d1f397211 */ /* 0x000fe200010f16ff */
[----:B------:R-:W-:Y:S01]  /*4ce0*/  STL [R1+0x298], R144 ;  /* 0x0002989001007387 */ /* 0x000fe20000100800 */
[----:B--2---:R-:W-:Y:S01]  /*4cf0*/  IMAD R34, R4, UR8, RZ ;  /* 0x0000000804227c24 */ /* 0x004fe2000f8e02ff */
[----:B------:R-:W-:Y:S01]  /*4d00*/  LEA R4, P2, R35, R12, 0x2 ;  /* 0x0000000c23047211 */ /* 0x000fe200078410ff */
[C---:B------:R-:W-:Y:S01]  /*4d10*/  IMAD.SHL.U32 R183, R78.reuse, 0x20, RZ ;  /* 0x000000204eb77824 */ /* 0x040fe200078e00ff */
[----:B------:R-:W-:Y:S01]  /*4d20*/  STL [R1+0x1c8], R35 ;  /* 0x0001c82301007387 */ /* 0x000fe20000100800 */
[----:B------:R-:W-:-:S02]  /*4d30*/  IMAD R185, R78, 0x21, RZ ;  /* 0x000000214eb97824 */ /* 0x000fc400078e02ff */
[----:B-1----:R-:W-:Y:S01]  /*4d40*/  IMAD R31, R5, UR8, RZ ;  /* 0x00000008051f7c24 */ /* 0x002fe2000f8e02ff */
[-C--:B------:R-:W-:Y:S01]  /*4d50*/  LEA.HI.X.SX32 R5, R35, R13.reuse, 0x2, P2 ;  /* 0x0000000d23057211 */ /* 0x080fe200010f16ff */
[----:B------:R-:W-:Y:S01]  /*4d60*/  STL [R1+0x294], R146 ;  /* 0x0002949201007387 */ /* 0x000fe20000100800 */
[-C--:B------:R-:W-:Y:S01]  /*4d70*/  LEA R58, P2, R34, R12.reuse, 0x2 ;  /* 0x0000000c223a7211 */ /* 0x080fe200078410ff */
[----:B------:R-:W-:Y:S02]  /*4d80*/  IMAD R180, R78, 0x84, RZ ;  /* 0x000000844eb47824 */ /* 0x000fe400078e02ff */
[----:B------:R-:W-:Y:S01]  /*4d90*/  STL [R1+0x1c4], R34 ;  /* 0x0001c42201007387 */ /* 0x000fe20000100800 */
[----:B------:R-:W-:Y:S01]  /*4da0*/  LEA.HI.X.SX32 R59, R34, R13, 0x2, P2 ;  /* 0x0000000d223b7211 */ /* 0x000fe200010f16ff */
[C---:B------:R-:W-:Y:S01]  /*4db0*/  IMAD R187, R78.reuse, 0x22, RZ ;  /* 0x000000224ebb7824 */ /* 0x040fe200078e02ff */
[----:B------:R-:W-:Y:S01]  /*4dc0*/  LEA R60, P2, R31, R12, 0x2 ;  /* 0x0000000c1f3c7211 */ /* 0x000fe200078410ff */
[----:B------:R-:W-:Y:S01]  /*4dd0*/  STL [R1+0x290], R149 ;  /* 0x0002909501007387 */ /* 0x000fe20000100800 */
[----:B------:R-:W-:-:S02]  /*4de0*/  IMAD R182, R78, 0x88, RZ ;  /* 0x000000884eb67824 */ /* 0x000fc400078e02ff */
        /* <DEDUP_REMOVED lines=8> */
[----:B------:R1:W-:Y:S01]  /*4e70*/  STL [R1+0x1bc], R30 ;  /* 0x0001bc1e01007387 */ /* 0x0003e20000100800 */
        /* <DEDUP_REMOVED lines=15> */
[----:B------:R2:W-:Y:S01]  /*4f70*/  STL [R1+0x1b4], R26 ;  /* 0x0001b41a01007387 */ /* 0x0005e20000100800 */
[----:B------:R-:W-:Y:S01]  /*4f80*/  LEA.HI.X.SX32 R71, R24, R13, 0x2, P2 ;  /* 0x0000000d18477211 */ /* 0x000fe200010f16ff */
[C---:B------:R-:W-:Y:S01]  /*4f90*/  IMAD R197, R78.reuse, 0x27, RZ ;  /* 0x000000274ec57824 */ /* 0x040fe200078e02ff */
[----:B-1----:R-:W-:Y:S01]  /*4fa0*/  LEA R30, P2, R23, R12, 0x2 ;  /* 0x0000000c171e7211 */ /* 0x002fe200078410ff */
[----:B------:R-:W-:Y:S01]  /*4fb0*/  STL [R1+0x1b0], R25 ;  /* 0x0001b01901007387 */ /* 0x000fe20000100800 */
[----:B------:R-:W-:-:S02]  /*4fc0*/  IMAD R194, R78, 0xa0, RZ ;  /* 0x000000a04ec27824 */ /* 0x000fc400078e02ff */
[-C--:B------:R-:W-:Y:S01]  /*4fd0*/  LEA.HI.X.SX32 R31, R23, R13.reuse, 0x2, P2 ;  /* 0x0000000d171f7211 */ /* 0x080fe200010f16ff */
[----:B------:R1:W-:Y:S01]  /*4fe0*/  STL [R1+0x1ac], R24 ;  /* 0x0001ac1801007387 */ /* 0x0003e20000100800 */
        /* <DEDUP_REMOVED lines=10> */
[-C--:B--2---:R-:W-:Y:S01]  /*5090*/  LEA R26, P2, R18, R12.reuse, 0x2 ;  /* 0x0000000c121a7211 */ /* 0x084fe200078410ff */
        /* <DEDUP_REMOVED lines=8> */
[----:B------:R2:W-:Y:S01]  /*5120*/  STL [R1+0x194], R16 ;  /* 0x0001941001007387 */ /* 0x0005e20000100800 */
[----:B-1----:R-:W-:Y:S01]  /*5130*/  LEA R24, P2, R16, R12, 0x2 ;  /* 0x0000000c10187211 */ /* 0x002fe200078410ff */
[----:B------:R-:W-:Y:S02]  /*5140*/  IMAD R202, R78, 0xb0, RZ ;  /* 0x000000b04eca7824 */ /* 0x000fe400078e02ff */
[----:B------:R1:W-:Y:S01]  /*5150*/  STL [R1+0x190], R15 ;  /* 0x0001900f01007387 */ /* 0x0003e20000100800 */
[----:B------:R-:W-:-:S03]  /*5160*/  LEA.HI.X.SX32 R25, R16, R13, 0x2, P2 ;  /* 0x0000000d10197211 */ /* 0x000fc600010f16ff */
[----:B------:R3:W-:Y:S01]  /*5170*/  STL [R1+0x18c], R14 ;  /* 0x00018c0e01007387 */ /* 0x0007e20000100800 */
[----:B--2---:R-:W-:-:S03]  /*5180*/  LEA R16, P2, R15, R12, 0x2 ;  /* 0x0000000c0f107211 */ /* 0x004fc600078410ff */
[----:B------:R2:W-:Y:S01]  /*5190*/  STL [R1+0x188], R11 ;  /* 0x0001880b01007387 */ /* 0x0005e20000100800 */
[----:B------:R-:W-:Y:S01]  /*51a0*/  LEA.HI.X.SX32 R17, R15, R13, 0x2, P2 ;  /* 0x0000000d0f117211 */ /* 0x000fe200010f16ff */
[----:B-1----:R-:W-:Y:S01]  /*51b0*/  IMAD R15, R6, UR8, RZ ;  /* 0x00000008060f7c24 */ /* 0x002fe2000f8e02ff */
[----:B------:R-:W-:-:S04]  /*51c0*/  LEA R22, P2, R14, R12, 0x2 ;  /* 0x0000000c0e167211 */ /* 0x000fc800078410ff */
[-C--:B------:R-:W-:Y:S01]  /*51d0*/  LEA.HI.X.SX32 R23, R14, R13.reuse, 0x2, P2 ;  /* 0x0000000d0e177211 */ /* 0x080fe200010f16ff */
[----:B---3--:R-:W-:Y:S01]  /*51e0*/  IMAD R14, R7, UR8, RZ ;  /* 0x00000008070e7c24 */ /* 0x008fe2000f8e02ff */
[CC--:B------:R-:W-:Y:S01]  /*51f0*/  LEA R6, P2, R11.reuse, R12.reuse, 0x2 ;  /* 0x0000000c0b067211 */ /* 0x0c0fe200078410ff */
[----:B------:R-:W-:Y:S03]  /*5200*/  STL [R1+0x184], R15 ;  /* 0x0001840f01007387 */ /* 0x000fe60000100800 */
[-C--:B------:R-:W-:Y:S01]  /*5210*/  LEA.HI.X.SX32 R7, R11, R13.reuse, 0x2, P2 ;  /* 0x0000000d0b077211 */ /* 0x080fe200010f16ff */
[----:B--2---:R-:W-:Y:S01]  /*5220*/  IMAD R11, R8, UR8, RZ ;  /* 0x00000008080b7c24 */ /* 0x004fe2000f8e02ff */
[CC--:B------:R-:W-:Y:S01]  /*5230*/  LEA R18, P2, R15.reuse, R12.reuse, 0x2 ;  /* 0x0000000c0f127211 */ /* 0x0c0fe200078410ff */
[----:B------:R1:W-:Y:S03]  /*5240*/  STL [R1+0x180], R14 ;  /* 0x0001800e01007387 */ /* 0x0003e60000100800 */
[----:B------:R-:W-:Y:S01]  /*5250*/  LEA.HI.X.SX32 R19, R15, R13, 0x2, P2 ;  /* 0x0000000d0f137211 */ /* 0x000fe200010f16ff */
[----:B------:R2:W-:Y:S01]  /*5260*/  STL [R1+0x17c], R11 ;  /* 0x00017c0b01007387 */ /* 0x0005e20000100800 */
[----:B------:R-:W-:-:S03]  /*5270*/  LEA R8, P2, R14, R12, 0x2 ;  /* 0x0000000c0e087211 */ /* 0x000fc600078410ff */
[----:B------:R3:W-:Y:S01]  /*5280*/  STL [R1+0x178], R192 ;  /* 0x000178c001007387 */ /* 0x0007e20000100800 */
[-C--:B------:R-:W-:Y:S02]  /*5290*/  LEA.HI.X.SX32 R9, R14, R13.reuse, 0x2, P2 ;  /* 0x0000000d0e097211 */ /* 0x080fe400010f16ff */
[CC--:B-1----:R-:W-:Y:S01]  /*52a0*/  LEA R14, P2, R11.reuse, R12.reuse, 0x2 ;  /* 0x0000000c0b0e7211 */ /* 0x0c2fe200078410ff */
[----:B------:R1:W-:Y:S03]  /*52b0*/  STL [R1+0x174], R72 ;  /* 0x0001744801007387 */ /* 0x0003e60000100800 */
[----:B------:R-:W-:Y:S01]  /*52c0*/  LEA.HI.X.SX32 R15, R11, R13, 0x2, P2 ;  /* 0x0000000d0b0f7211 */ /* 0x000fe200010f16ff */
[----:B------:R1:W-:Y:S01]  /*52d0*/  STL [R1+0x38], R212 ;  /* 0x000038d401007387 */ /* 0x0003e20000100800 */
[----:B------:R-:W-:-:S04]  /*52e0*/  LEA R10, P2, R192, R12, 0x2 ;  /* 0x0000000cc00a7211 */ /* 0x000fc800078410ff */
[----:B--2---:R-:W-:Y:S01]  /*52f0*/  LEA.HI.X.SX32 R11, R192, R13, 0x2, P2 ;  /* 0x0000000dc00b7211 */ /* 0x004fe200010f16ff */
[----:B---3--:R-:W-:Y:S01]  /*5300*/  IMAD R192, R78, 0x9c, RZ ;  /* 0x0000009c4ec07824 */ /* 0x008fe200078e02ff */
[----:B------:R-:W-:-:S04]  /*5310*/  LEA R12, P2, R72, R12, 0x2 ;  /* 0x0000000c480c7211 */ /* 0x000fc800078410ff */
[----:B------:R-:W-:Y:S01]  /*5320*/  LEA.HI.X.SX32 R13, R72, R13, 0x2, P2 ;  /* 0x0000000d480d7211 */ /* 0x000fe200010f16ff */
[----:B-1----:R-:W-:Y:S08]  /*5330*/  BRA.U UP0, `(.L_x_5) ;  /* 0x0000000100187547 */ /* 0x002ff0000b800000 */
[----:B------:R-:W-:Y:S01]  /*5340*/  ELECT P2, URZ, PT ;  /* 0x0000000000ff782f */ /* 0x000fe20003840000 */
[----:B------:R-:W-:Y:S01]  /*5350*/  IMAD.MOV.U32 R72, RZ, RZ, 0x1 ;  /* 0x00000001ff487424 */ /* 0x000fe200078e00ff */
[----:B------:R-:W-:Y:S01]  /*5360*/  UMOV UR5, 0x40 ;  /* 0x0000004000057882 */ /* 0x000fe20000000000 */
[----:B------:R-:W-:Y:S01]  /*5370*/  UVIRTCOUNT.DEALLOC.SMPOOL 0x80 ;  /* 0x000000800000784c */ /* 0x000fe20000000000 */
[----:B------:R-:W-:-:S09]  /*5380*/  ULEA UR5, UR4, UR5, 0x18 ;  /* 0x0000000504057291 */ /* 0x000fd2000f8ec0ff */
[----:B------:R1:W-:Y:S03]  /*5390*/  @P2 STS.U8 [UR5], R72 ;  /* 0x00000048ff002988 */ /* 0x0003e60008000005 */
.L_x_5:
[----:B------:R2:W-:Y:S01]  /*53a0*/  STL.64 [R1+0x400], R58 ;  /* 0x0004003a01007387 */ /* 0x0005e20000100a00 */
[C---:B------:R-:W-:Y:S02]  /*53b0*/  IMAD R211, R78.reuse, 0x2e, RZ ;  /* 0x0000002e4ed37824 */ /* 0x040fe400078e02ff */
[C---:B------:R-:W-:Y:S02]  /*53c0*/  IMAD R214, R78.reuse, 0xc8, RZ ;  /* 0x000000c84ed67824 */ /* 0x040fe400078e02ff */
[C---:B------:R-:W-:Y:S02]  /*53d0*/  IMAD R219, R78.reuse, 0x32, RZ ;  /* 0x000000324edb7824 */ /* 0x040fe400078e02ff */
[C---:B------:R-:W-:Y:S02]  /*53e0*/  IMAD R218, R78.reuse, 0xd0, RZ ;  /* 0x000000d04eda7824 */ /* 0x040fe400078e02ff */
[C---:B------:R-:W-:Y:S02]  /*53f0*/  IMAD R222, R78.reuse, 0xd8, RZ ;  /* 0x000000d84ede7824 */ /* 0x040fe400078e02ff */
[C---:B------:R-:W-:Y:S01]  /*5400*/  IMAD R209, R78.reuse, 0x2d, RZ ;  /* 0x0000002d4ed17824 */ /* 0x040fe200078e02ff */
[----:B--2---:R-:W2:Y:S01]  /*5410*/  LDL.64 R58, [R1+0x38] ;  /* 0x00003800013a7983 */ /* 0x004ea20000100a00 */
[C---:B------:R-:W-:Y:S01]  /*5420*/  IMAD R227, R78.reuse, 0x36, RZ ;  /* 0x000000364ee37824 */ /* 0x040fe200078e02ff */
[----:B------:R-:W-:Y:S01]  /*5430*/  USHF.L.U32 UR4, UR7, 0x15, URZ ;  /* 0x0000001507047899 */ /* 0x000fe200080006ff */
[C---:B------:R-:W-:Y:S01]  /*5440*/  IMAD R226, R78.reuse, 0xe0, RZ ;  /* 0x000000e04ee27824 */ /* 0x040fe200078e02ff */
[----:B------:R3:W-:Y:S01]  /*5450*/  STL.64 [R1+0x3f8], R66 ;  /* 0x0003f84201007387 */ /* 0x0007e20000100a00 */
[C---:B-1----:R-:W-:Y:S01]  /*5460*/  IMAD R72, R78.reuse, 0x2f, RZ ;  /* 0x0000002f4e487824 */ /* 0x042fe200078e02ff */
[----:B------:R-:W-:Y:S01]  /*5470*/  ULOP3.LUT UR4, UR4, 0x600000, URZ, 0xc0, !UPT ;  /* 0x0060000004047892 */ /* 0x000fe2000f8ec0ff */
[C---:B------:R-:W-:Y:S01]  /*5480*/  IMAD R230, R78.reuse, 0xe8, RZ ;  /* 0x000000e84ee67824 */ /* 0x040fe200078e02ff */
[----:B------:R-:W-:Y:S01]  /*5490*/  STL.64 [R1+0x3f0], R80 ;  /* 0x0003f05001007387 */ /* 0x000fe20000100a00 */
[C---:B------:R-:W-:Y:S01]  /*54a0*/  IMAD R217, R78.reuse, 0x31, RZ ;  /* 0x000000314ed97824 */ /* 0x040fe200078e02ff */
[----:B------:R-:W-:Y:S01]  /*54b0*/  UIADD3 UR12, UPT, UPT, UR11, UR4, URZ ;  /* 0x000000040b0c7290 */ /* 0x000fe2000fffe0ff */
[C---:B------:R-:W-:Y:S01]  /*54c0*/  IMAD R216, R78.reuse, 0xcc, RZ ;  /* 0x000000cc4ed87824 */ /* 0x040fe200078e02ff */
[----:B------:R1:W-:Y:S01]  /*54d0*/  STL.64 [R1+0x3e8], R24 ;  /* 0x0003e81801007387 */ /* 0x0003e20000100a00 */
[C---:B------:R-:W-:Y:S01]  /*54e0*/  IMAD R220, R78.reuse, 0xd4, RZ ;  /* 0x000000d44edc7824 */ /* 0x040fe200078e02ff */
[----:B------:R-:W-:Y:S01]  /*54f0*/  UIADD3 UR8, UPT, UPT, UR10, 0x58000, URZ ;  /* 0x000580000a087890 */ /* 0x000fe2000fffe0ff */
[C---:B------:R-:W-:Y:S01]  /*5500*/  IMAD R225, R78.reuse, 0x35, RZ ;  /* 0x000000354ee17824 */ /* 0x040fe200078e02ff */
[CC--:B---3--:R-:W-:Y:S01]  /*5510*/  LEA R66, P2, R78.reuse, R28.reuse, 0x3 ;  /* 0x0000001c4e427211 */ /* 0x0c8fe200078418ff */
[----:B------:R-:W-:Y:S01]  /*5520*/  STL.64 [R1+0x3e0], R18 ;  /* 0x0003e01201007387 */ /* 0x000fe20000100a00 */
[----:B------:R-:W-:Y:S01]  /*5530*/  IMAD R224, R78, 0xdc, RZ ;  /* 0x000000dc4ee07824 */ /* 0x000fe200078e02ff */
[----:B------:R-:W3:Y:S01]  /*5540*/  LDCU UR9, c[0x0][0x3a0] ;  /* 0x00007400ff0977ac */ /* 0x000ee20008000800 */
[----:B------:R-:W-:Y:S01]  /*5550*/  LEA.HI.X.SX32 R67, R210, R29, 0x2, P2 ;  /* 0x0000001dd2437211 */ /* 0x000fe200010f16ff */
[----:B------:R4:W-:Y:S01]  /*5560*/  STL.64 [R1+0x3d8], R12 ;  /* 0x0003d80c01007387 */ /* 0x0009e20000100a00 */
[C---:B------:R-:W-:Y:S01]  /*5570*/  IMAD R210, R78.reuse, 0xc0, RZ ;  /* 0x000000c04ed27824 */ /* 0x040fe200078e02ff */
[----:B-1----:R-:W-:-:S02]  /*5580*/  LEA R24, P2, R78, R28, 0x4 ;  /* 0x0000001c4e187211 */ /* 0x002fc400078420ff */
[----:B------:R1:W-:Y:S01]  /*5590*/  STL [R1+0x388], R79 ;  /* 0x0003884f01007387 */ /* 0x0003e20000100800 */
[----:B------:R-:W-:Y:S01]  /*55a0*/  IMAD R229, R78, 0x37, RZ ;  /* 0x000000374ee57824 */ /* 0x000fe200078e02ff */
[----:B------:R-:W-:Y:S02]  /*55b0*/  LEA.HI.X.SX32 R25, R208, R29, 0x2, P2 ;  /* 0x0000001dd0197211 */ /* 0x000fe400010f16ff */
[----:B------:R3:W-:Y:S01]  /*55c0*/  STL [R1+0x2f8], R0 ;  /* 0x0002f80001007387 */ /* 0x0007e20000100800 */
[C---:B------:R-:W-:Y:S02]  /*55d0*/  IMAD R208, R78.reuse, 0xbc, RZ ;  /* 0x000000bc4ed07824 */ /* 0x040fe400078e02ff */
[C---:B------:R-:W-:Y:S01]  /*55e0*/  IMAD R228, R78.reuse, 0xe4, RZ ;  /* 0x000000e44ee47824 */ /* 0x040fe200078e02ff */
[----:B----4-:R-:W-:Y:S01]  /*55f0*/  IADD3 R12, P2, PT, R167, R28, RZ ;  /* 0x0000001ca70c7210 */ /* 0x010fe20007f5e0ff */
[----:B------:R4:W-:Y:S01]  /*5600*/  STL.64 [R1+0x2c0], R76 ;  /* 0x0002c04c01007387 */ /* 0x0009e20000100a00 */
[----:B-1----:R-:W-:-:S02]  /*5610*/  IMAD R79, R78, 0x39, RZ ;  /* 0x000000394e4f7824 */ /* 0x002fc400078e02ff */
[----:B------:R-:W-:Y:S01]  /*5620*/  LEA.HI.X.SX32 R13, R74, R29, 0x2, P2 ;  /* 0x0000001d4a0d7211 */ /* 0x000fe200010f16ff */
[----:B------:R-:W-:Y:S01]  /*5630*/  STTM.x128 tmem[UR12], RZ ;  /* 0x000000ff000079ed */ /* 0x000fe200083c000c */
[C---:B------:R-:W-:Y:S01]  /*5640*/  LEA R74, P2, R78.reuse, R28, 0x5 ;  /* 0x0000001c4e4a7211 */ /* 0x040fe200078428ff */
[C---:B---3--:R-:W-:Y:S01]  /*5650*/  IMAD R0, R78.reuse, 0x33, RZ ;  /* 0x000000334e007824 */ /* 0x048fe200078e02ff */
[----:B------:R-:W1:Y:S01]  /*5660*/  FENCE.VIEW.ASYNC.T ;  /* 0x00000000000073c6 */ /* 0x000e620000000200 */
[C---:B------:R-:W-:Y:S02]  /*5670*/  IMAD R232, R78.reuse, 0xec, RZ ;  /* 0x000000ec4ee87824 */ /* 0x040fe400078e02ff */
[C---:B------:R-:W-:Y:S02]  /*5680*/  IMAD R234, R78.reuse, 0xf0, RZ ;  /* 0x000000f04eea7824 */ /* 0x040fe400078e02ff */
[C---:B------:R-:W-:Y:S02]  /*5690*/  IMAD R236, R78.reuse, 0xf4, RZ ;  /* 0x000000f44eec7824 */ /* 0x040fe400078e02ff */
[----:B------:R-:W-:-:S02]  /*56a0*/  IMAD R238, R78, 0xf8, RZ ;  /* 0x000000f84eee7824 */ /* 0x000fc400078e02ff */
[C---:B------:R-:W-:Y:S01]  /*56b0*/  IMAD R240, R78.reuse, 0xfc, RZ ;  /* 0x000000fc4ef07824 */ /* 0x040fe200078e02ff */
[----:B-1----:R-:W-:Y:S01]  /*56c0*/  BAR.SYNC.DEFER_BLOCKING 0x0 ;  /* 0x0000000000007b1d */ /* 0x002fe20000010000 */
[-C--:B--2---:R-:W-:Y:S01]  /*56d0*/  LEA.HI.X.SX32 R59, R78, R29.reuse, 0x2, P5 ;  /* 0x0000001d4e3b7211 */ /* 0x084fe200028f16ff */
[----:B------:R-:W-:Y:S01]  /*56e0*/  IMAD.MOV.U32 R58, RZ, RZ, R212 ;  /* 0x000000ffff3a7224 */ /* 0x000fe200078e00d4 */
[-C--:B------:R-:W-:Y:S01]  /*56f0*/  IADD3 R80, P5, PT, R142, R28.reuse, RZ ;  /* 0x0000001c8e507210 */ /* 0x080fe20007fbe0ff */
[----:B------:R-:W-:Y:S02]  /*5700*/  IMAD R212, R78, 0xc4, RZ ;  /* 0x000000c44ed47824 */ /* 0x000fe400078e02ff */
[----:B------:R1:W-:Y:S01]  /*5710*/  STL [R1+0x3c], R59 ;  /* 0x00003c3b01007387 */ /* 0x0003e20000100800 */
[-C--:B------:R-:W-:Y:S01]  /*5720*/  LEA.HI.X.SX32 R81, R204, R29.reuse, 0x2, P5 ;  /* 0x0000001dcc517211 */ /* 0x080fe200028f16ff */
[----:B------:R-:W-:Y:S01]  /*5730*/  IMAD R204, R78, 0xb4, RZ ;  /* 0x000000b44ecc7824 */ /* 0x000fe200078e02ff */
[-C--:B------:R-:W-:Y:S01]  /*5740*/  IADD3 R18, P5, PT, R159, R28.reuse, RZ ;  /* 0x0000001c9f127210 */ /* 0x080fe20007fbe0ff */
[----:B------:R2:W-:Y:S03]  /*5750*/  STL.64 [R1+0x30], R66 ;  /* 0x0000304201007387 */ /* 0x0005e60000100a00 */
[----:B------:R-:W-:Y:S01]  /*5760*/  LEA.HI.X.SX32 R19, R75, R29, 0x2, P5 ;  /* 0x0000001d4b137211 */ /* 0x000fe200028f16ff */
[----:B------:R3:W-:Y:S01]  /*5770*/  STL.64 [R1+0x28], R80 ;  /* 0x0000285001007387 */ /* 0x0007e20000100a00 */
[----:B----4-:R-:W-:-:S02]  /*5780*/  IADD3 R76, P5, PT, R175, R28, RZ ;  /* 0x0000001caf4c7210 */ /* 0x010fc40007fbe0ff */
[-C--:B------:R-:W-:Y:S01]  /*5790*/  LEA.HI.X.SX32 R75, R179, R29.reuse, 0x2, P2 ;  /* 0x0000001db34b7211 */ /* 0x080fe200010f16ff */
[----:B------:R4:W-:Y:S01]  /*57a0*/  STL.64 [R1+0x20], R24 ;  /* 0x0000201801007387 */ /* 0x0009e20000100a00 */
[-C--:B------:R-:W-:Y:S02]  /*57b0*/  IADD3 R248, P2, PT, R199, R28.reuse, RZ ;  /* 0x0000001cc7f87210 */ /* 0x080fe40007f5e0ff */
[-C--:B------:R-:W-:Y:S01]  /*57c0*/  LEA.HI.X.SX32 R77, R206, R29.reuse, 0x2, P5 ;  /* 0x0000001dce4d7211 */ /* 0x080fe200028f16ff */
[----:B------:R-:W-:Y:S01]  /*57d0*/  IMAD R206, R78, 0xb8, RZ ;  /* 0x000000b84ece7824 */ /* 0x000fe200078e02ff */
[-C--:B------:R-:W-:Y:S01]  /*57e0*/  IADD3 R250, P5, PT, R191, R28.reuse, RZ ;  /* 0x0000001cbffa7210 */ /* 0x080fe20007fbe0ff */
[----:B------:R1:W-:Y:S01]  /*57f0*/  STL.64 [R1+0x18], R18 ;  /* 0x0000181201007387 */ /* 0x0003e20000100a00 */
[-C--:B------:R-:W-:Y:S02]  /*5800*/  LEA.HI.X.SX32 R249, R145, R29.reuse, 0x2, P2 ;  /* 0x0000001d91f97211 */ /* 0x080fe400010f16ff */
[----:B------:R-:W-:Y:S01]  /*5810*/  IADD3 R244, P2, PT, R215, R28, RZ ;  /* 0x0000001cd7f47210 */ /* 0x000fe20007f5e0ff */
[----:B------:R1:W-:Y:S01]  /*5820*/  STL.64 [R1+0x10], R12 ;  /* 0x0000100c01007387 */ /* 0x0003e20000100a00 */
[----:B------:R-:W-:-:S02]  /*5830*/  LEA.HI.X.SX32 R251, R147, R29, 0x2, P5 ;  /* 0x0000001d93fb7211 */ /* 0x000fc400028f16ff */
[-C--:B------:R-:W-:Y:S01]  /*5840*/  IADD3 R246, P5, PT, R207, R28.reuse, RZ ;  /* 0x0000001ccff67210 */ /* 0x080fe20007fbe0ff */
[----:B------:R1:W-:Y:S01]  /*5850*/  STL.64 [R1+0x8], R76 ;  /* 0x0000084c01007387 */ /* 0x0003e20000100a00 */
[-C--:B------:R-:W-:Y:S02]  /*5860*/  LEA.HI.X.SX32 R245, R142, R29.reuse, 0x2, P2 ;  /* 0x0000001d8ef57211 */ /* 0x080fe400010f16ff */
[-C--:B------:R-:W-:Y:S01]  /*5870*/  IADD3 R142, P2, PT, R231, R28.reuse, RZ ;  /* 0x0000001ce78e7210 */ /* 0x080fe20007f5e0ff */
[----:B------:R-:W-:Y:S01]  /*5880*/  STL.64 [R1], R74 ;  /* 0x0000004a01007387 */ /* 0x000fe20000100a00 */
[-C--:B------:R-:W-:Y:S02]  /*5890*/  LEA.HI.X.SX32 R247, R143, R29.reuse, 0x2, P5 ;  /* 0x0000001d8ff77211 */ /* 0x080fe400028f16ff */
[----:B------:R-:W-:Y:S02]  /*58a0*/  LEA.HI.X.SX32 R143, R146, R29, 0x2, P2 ;  /* 0x0000001d928f7211 */ /* 0x000fe400010f16ff */
[----:B------:R-:W-:-:S02]  /*58b0*/  LEA R146, P2, R78, R28, 0x6 ;  /* 0x0000001c4e927211 */ /* 0x000fc400078430ff */
[-C--:B------:R-:W-:Y:S02]  /*58c0*/  IADD3 R242, P5, PT, R223, R28.reuse, RZ ;  /* 0x0000001cdff27210 */ /* 0x080fe40007fbe0ff */
[-C--:B------:R-:W-:Y:S02]  /*58d0*/  LEA.HI.X.SX32 R147, R151, R29.reuse, 0x2, P2 ;  /* 0x0000001d97937211 */ /* 0x080fe400010f16ff */
[-C--:B------:R-:W-:Y:S02]  /*58e0*/  IADD3 R150, P2, PT, R150, R28.reuse, RZ ;  /* 0x0000001c96967210 */ /* 0x080fe40007f5e0ff */
[-C--:B------:R-:W-:Y:S02]  /*58f0*/  LEA.HI.X.SX32 R243, R144, R29.reuse, 0x2, P5 ;  /* 0x0000001d90f37211 */ /* 0x080fe400028f16ff */
[----:B------:R-:W-:Y:S02]  /*5900*/  LEA.HI.X.SX32 R151, R155, R29, 0x2, P2 ;  /* 0x0000001d9b977211 */ /* 0x000fe400010f16ff */
[----:B------:R-:W-:-:S02]  /*5910*/  IADD3 R154, P2, PT, R154, R28, RZ ;  /* 0x0000001c9a9a7210 */ /* 0x000fc40007f5e0ff */
        /* <DEDUP_REMOVED lines=10> */
[----:B------:R-:W-:Y:S02]  /*59c0*/  IADD3 R152, P5, PT, R152, R28, RZ ;  /* 0x0000001c98987210 */ /* 0x000fe40007fbe0ff */
[----:B------:R-:W-:-:S02]  /*59d0*/  LEA.HI.X.SX32 R167, R171, R29, 0x2, P2 ;  /* 0x0000001daba77211 */ /* 0x000fc400010f16ff */
        /* <DEDUP_REMOVED lines=8> */
[-C--:B------:R-:W-:Y:S02]  /*5a60*/  LEA R178, P2, R78, R28.reuse, 0x7 ;  /* 0x0000001c4eb27211 */ /* 0x080fe400078438ff */
        /* <DEDUP_REMOVED lines=48> */
[-C--:B------:R-:W-:Y:S01]  /*5d70*/  LEA.HI.X.SX32 R209, R72, R29.reuse, 0x2, P5 ;  /* 0x0000001d48d17211 */ /* 0x080fe200028f16ff */
[----:B------:R-:W-:Y:S01]  /*5d80*/  IMAD R72, R78, 0x3a, RZ ;  /* 0x0000003a4e487824 */ /* 0x000fe200078e02ff */
[----:B------:R-:W-:Y:S02]  /*5d90*/  LEA.HI.X.SX32 R227, R231, R29, 0x2, P2 ;  /* 0x0000001de7e37211 */ /* 0x000fe400010f16ff */
[----:B------:R-:W-:-:S02]  /*5da0*/  IADD3 R230, P2, PT, R230, R28, RZ ;  /* 0x0000001ce6e67210 */ /* 0x000fc40007f5e0ff */
[-C--:B------:R-:W-:Y:S02]  /*5db0*/  IADD3 R212, P5, PT, R212, R28.reuse, RZ ;  /* 0x0000001cd4d47210 */ /* 0x080fe40007fbe0ff */
[-C--:B------:R-:W-:Y:S01]  /*5dc0*/  LEA.HI.X.SX32 R231, R72, R29.reuse, 0x2, P2 ;  /* 0x0000001d48e77211 */ /* 0x080fe200010f16ff */
[----:B------:R-:W-:Y:S01]  /*5dd0*/  VIADD R72, R252, 0xfffffffa ;  /* 0xfffffffafc487836 */ /* 0x000fe20000000000 */
[----:B------:R-:W-:Y:S02]  /*5de0*/  ISETP.NE.U32.AND P2, PT, R2, RZ, PT ;  /* 0x000000ff0200720c */ /* 0x000fe40003f45070 */
[----:B------:R-:W-:Y:S02]  /*5df0*/  LEA.HI.X.SX32 R213, R217, R29, 0x2, P5 ;  /* 0x0000001dd9d57211 */ /* 0x000fe400028f16ff */
[----:B------:R-:W-:-:S04]  /*5e00*/  IADD3 R216, P5, PT, R216, R28, RZ ;  /* 0x0000001cd8d87210 */ /* 0x000fc80007fbe0ff */
[----:B------:R-:W-:Y:S01]  /*5e10*/  LEA.HI.X.SX32 R217, R0, R29, 0x2, P5 ;  /* 0x0000001d00d97211 */ /* 0x000fe200028f16ff */
[----:B------:R-:W-:Y:S01]  /*5e20*/  IMAD R0, R78, 0x3b, RZ ;  /* 0x0000003b4e007824 */ /* 0x000fe200078e02ff */
[----:B------:R-:W-:-:S03]  /*5e30*/  IADD3 R220, P5, PT, R220, R28, RZ ;  /* 0x0000001cdcdc7210 */ /* 0x000fc60007fbe0ff */
[----:B------:R-:W-:Y:S01]  /*5e40*/  VOTEU.ALL UP1, P2 ;  /* 0x0000000000ff7886 */ /* 0x000fe20001020000 */
[----:B------:R-:W-:Y:S01]  /*5e50*/  LEA.HI.X.SX32 R221, R225, R29, 0x2, P5 ;  /* 0x0000001de1dd7211 */ /* 0x000fe200028f16ff */
[----:B------:R-:W-:Y:S01]  /*5e60*/  VOTEU.ALL UP2, P2 ;  /* 0x0000000000ff7886 */ /* 0x000fe20001040000 */
[----:B------:R-:W-:Y:S02]  /*5e70*/  IADD3 R224, P5, PT, R224, R28, RZ ;  /* 0x0000001ce0e07210 */ /* 0x000fe40007fbe0ff */
[----:B------:R-:W-:-:S04]  /*5e80*/  @!UP1 UIADD3 UR14, UPT, UPT, -UR6, 0x100000, URZ ;  /* 0x00100000060e9890 */ /* 0x000fc8000fffe1ff */
[----:B------:R-:W-:Y:S02]  /*5e90*/  @!UP1 USHF.L.U32 UR15, UR14, 0xb, URZ ;  /* 0x0000000b0e0f9899 */ /* 0x000fe400080006ff */
[----:B------:R-:W-:Y:S01]  /*5ea0*/  @!UP1 USHF.L.U32 UR14, UR14, 0x1, URZ ;  /* 0x000000010e0e9899 */ /* 0x000fe200080006ff */
[----:B------:R-:W-:Y:S02]  /*5eb0*/  LEA.HI.X.SX32 R225, R229, R29, 0x2, P5 ;  /* 0x0000001de5e17211 */ /* 0x000fe400028f16ff */
[----:B------:R-:W-:Y:S01]  /*5ec0*/  IADD3 R228, P5, PT, R228, R28, RZ ;  /* 0x0000001ce4e47210 */ /* 0x000fe20007fbe0ff */
[----:B------:R-:W-:-:S04]  /*5ed0*/  @!UP1 UIADD3 UR4, UPT, UPT, -UR6, 0x100000, URZ ;  /* 0x0010000006049890 */ /* 0x000fc8000fffe1ff */
[----:B------:R-:W-:Y:S02]  /*5ee0*/  @!UP1 USHF.L.U32 UR5, UR4, 0xb, URZ ;  /* 0x0000000b04059899 */ /* 0x000fe400080006ff */
[----:B------:R-:W-:Y:S01]  /*5ef0*/  @!UP1 USHF.L.U32 UR4, UR4, 0x1, URZ ;  /* 0x0000000104049899 */ /* 0x000fe200080006ff */
[----:B------:R-:W-:Y:S01]  /*5f00*/  VOTEU.ALL UP1, P2 ;  /* 0x0000000000ff7886 */ /* 0x000fe20001020000 */
[-C--:B------:R-:W-:Y:S02]  /*5f10*/  LEA.HI.X.SX32 R229, R79, R29.reuse, 0x2, P5 ;  /* 0x0000001d4fe57211 */ /* 0x080fe400028f16ff */
[-C--:B------:R-:W-:Y:S01]  /*5f20*/  IADD3 R232, P5, PT, R232, R28.reuse, RZ ;  /* 0x0000001ce8e87210 */ /* 0x080fe20007fbe0ff */
[----:B------:R-:W1:Y:S02]  /*5f30*/  FENCE.VIEW.ASYNC.S ;  /* 0x00000000000073c6 */ /* 0x000e640000000000 */
[----:B-1----:R-:W1:Y:S02]  /*5f40*/  @!UP1 SYNCS.EXCH.64 URZ, [UR8], UR14 ;  /* 0x0000000e08ff95b2 */ /* 0x002e640008000100 */
[----:B-1----:R-:W-:Y:S01]  /*5f50*/  BAR.SYNC.DEFER_BLOCKING 0x0 ;  /* 0x0000000000007b1d */ /* 0x002fe20000010000 */
[----:B------:R-:W-:Y:S01]  /*5f60*/  LEA.HI.X.SX32 R233, R0, R29, 0x2, P5 ;  /* 0x0000001d00e97211 */ /* 0x000fe200028f16ff */
[----:B------:R-:W-:Y:S01]  /*5f70*/  IMAD R0, R78, 0x3d, RZ ;  /* 0x0000003d4e007824 */ /* 0x000fe200078e02ff */
[----:B------:R-:W-:-:S04]  /*5f80*/  IADD3 R234, P5, PT, R234, R28, RZ ;  /* 0x0000001ceaea7210 */ /* 0x000fc80007fbe0ff */
[----:B------:R-:W-:Y:S02]  /*5f90*/  LEA.HI.X.SX32 R235, R73, R29, 0x2, P5 ;  /* 0x0000001d49eb7211 */ /* 0x000fe400028f16ff */
[----:B------:R-:W-:-:S04]  /*5fa0*/  IADD3 R236, P5, PT, R236, R28, RZ ;  /* 0x0000001cecec7210 */ /* 0x000fc80007fbe0ff */
[----:B------:R-:W-:Y:S01]  /*5fb0*/  LEA.HI.X.SX32 R237, R0, R29, 0x2, P5 ;  /* 0x0000001d00ed7211 */ /* 0x000fe200028f16ff */
[----:B------:R-:W-:Y:S01]  /*5fc0*/  IMAD R0, R78, 0x3e, RZ ;  /* 0x0000003e4e007824 */ /* 0x000fe200078e02ff */
[----:B------:R-:W-:-:S04]  /*5fd0*/  IADD3 R238, P5, PT, R238, R28, RZ ;  /* 0x0000001ceeee7210 */ /* 0x000fc80007fbe0ff */
[-C--:B------:R-:W-:Y:S01]  /*5fe0*/  LEA.HI.X.SX32 R239, R0, R29.reuse, 0x2, P5 ;  /* 0x0000001d00ef7211 */ /* 0x080fe200028f16ff */
[----:B------:R-:W-:Y:S01]  /*5ff0*/  IMAD R0, R78, 0x3f, RZ ;  /* 0x0000003f4e007824 */ /* 0x000fe200078e02ff */
[----:B------:R-:W-:Y:S01]  /*6000*/  IADD3 R240, P5, PT, R240, R28, RZ ;  /* 0x0000001cf0f07210 */ /* 0x000fe20007fbe0ff */
[----:B------:R1:W1:Y:S03]  /*6010*/  @!UP2 SYNCS.EXCH.64 URZ, [UR10+0x58008], UR4 ;  /* 0x058008040affa5b2 */ /* 0x0002660008000100 */
[----:B------:R-:W-:Y:S02]  /*6020*/  LEA.HI.X.SX32 R241, R0, R29, 0x2, P5 ;  /* 0x0000001d00f17211 */ /* 0x000fe400028f16ff */
[----:B------:R-:W-:Y:S01]  /*6030*/  ISETP.GE.U32.AND P5, PT, R72, 0x7fffffbb, PT ;  /* 0x7fffffbb4800780c */ /* 0x000fe20003fa6070 */
[----:B------:R-:W-:Y:S01]  /*6040*/  VIADD R72, R252, 0xfffffff9 ;  /* 0xfffffff9fc487836 */ /* 0x000fe20000000000 */
[----:B------:R-:W-:-:S05]  /*6050*/  LEA R0, R2, UR10, 0x8 ;  /* 0x0000000a02007c11 */ /* 0x000fca000f8e40ff */
[----:B------:R-:W-:Y:S01]  /*6060*/  @!PT LDS RZ, [RZ] ;  /* 0x00000000fffff984 */ /* 0x000fe20000000800 */
[----:B------:R-:W-:Y:S01]  /*6070*/  @!PT LDS RZ, [RZ] ;  /* 0x00000000fffff984 */ /* 0x000fe20000000800 */
[----:B------:R-:W-:Y:S01]  /*6080*/  @!PT LDS RZ, [RZ] ;  /* 0x00000000fffff984 */ /* 0x000fe20000000800 */
[----:B-1----:R-:W-:Y:S01]  /*6090*/  LDGSTS.E [R0+0x30000], desc[UR26][R28.64], !P1 ;  /* 0x300000001c007fae */ /* 0x002fe2000c9a101a */
[----:B------:R-:W-:Y:S01]  /*60a0*/  ISETP.GE.U32.AND P1, PT, R72, 0x7fffffba, PT ;  /* 0x7fffffba4800780c */ /* 0x000fe20003f26070 */
[----:B------:R-:W-:Y:S02]  /*60b0*/  VIADD R72, R252, 0xfffffff8 ;  /* 0xfffffff8fc487836 */ /* 0x000fe40000000000 */
[----:B------:R-:W-:Y:S03]  /*60c0*/  LDGSTS.E [R0+0x30004], desc[UR26][R58.64], !P3 ;  /* 0x300040003a007fae */ /* 0x000fe6000d9a101a */
[----:B------:R-:W-:Y:S01]  /*60d0*/  ISETP.GE.U32.AND P3, PT, R72, 0x7fffffb9, PT ;  /* 0x7fffffb94800780c */ /* 0x000fe20003f66070 */
[----:B------:R-:W-:Y:S01]  /*60e0*/  VIADD R72, R252, 0xfffffff7 ;  /* 0xfffffff7fc487836 */ /* 0x000fe20000000000 */
[----:B------:R-:W-:Y:S04]  /*60f0*/  LDGSTS.E [R0+0x30008], desc[UR26][R66.64], !P4 ;  /* 0x3000800042007fae */ /* 0x000fe8000e1a101a */
        /* <DEDUP_REMOVED lines=14> */
[----:B------:R1:W-:Y:S04]  /*61e0*/  LDGSTS.E [R0+0x3001c], desc[UR26][R76.64], !P3 ;  /* 0x3001c0004c007fae */ /* 0x0003e8000d9a101a */
[----:B------:R-:W-:Y:S01]  /*61f0*/  ISETP.GE.U32.AND P3, PT, R72, 0x7fffffb3, PT ;  /* 0x7fffffb34800780c */ /* 0x000fe20003f66070 */
[----:B------:R-:W-:Y:S01]  /*6200*/  VIADD R72, R252, 0xfffffff1 ;  /* 0xfffffff1fc487836 */ /* 0x000fe20000000000 */
[----:B------:R1:W-:Y:S04]  /*6210*/  LDGSTS.E [R0+0x30020], desc[UR26][R74.64], !P4 ;  /* 0x300200004a007fae */ /* 0x0003e8000e1a101a */
        /* <DEDUP_REMOVED lines=44> */
[----:B------:R-:W4:Y:S04]  /*64e0*/  LDL.LU.64 R58, [R1+0x400] ;  /* 0x00040000013a7983 */ /* 0x000f280000300a00 */
[----:B--2---:R-:W2:Y:S04]  /*64f0*/  LDL.LU.64 R66, [R1+0x3f8] ;  /* 0x0003f80001427983 */ /* 0x004ea80000300a00 */
[----:B---3--:R-:W3:Y:S04]  /*6500*/  LDL.LU.64 R80, [R1+0x3f0] ;  /* 0x0003f00001507983 */ /* 0x008ee80000300a00 */
[----:B----4-:R-:W4:Y:S04]  /*6510*/  LDL.LU.64 R24, [R1+0x3e8] ;  /* 0x0003e80001187983 */ /* 0x010f280000300a00 */
[----:B------:R-:W-:Y:S01]  /*6520*/  LDGSTS.E [R0+0x3005c], desc[UR26][R160.64], !P5 ;  /* 0x3005c000a0007fae */ /* 0x000fe2000e9a101a */
[----:B------:R-:W-:Y:S01]  /*6530*/  ISETP.GE.U32.AND P5, PT, R72, 0x7fffffa3, PT ;  /* 0x7fffffa34800780c */ /* 0x000fe20003fa6070 */
[----:B------:R-:W-:-:S02]  /*6540*/  VIADD R72, R252, 0xffffffe1 ;  /* 0xffffffe1fc487836 */ /* 0x000fc40000000000 */
[----:B------:R-:W2:Y:S04]  /*6550*/  LDL.LU.64 R18, [R1+0x3e0] ;  /* 0x0003e00001127983 */ /* 0x000ea80000300a00 */
[----:B------:R-:W2:Y:S01]  /*6560*/  LDL.LU.64 R12, [R1+0x3d8] ;  /* 0x0003d800010c7983 */ /* 0x000ea20000300a00 */
[C---:B-1----:R-:W-:Y:S02]  /*6570*/  VIADD R76, R252.reuse, 0x3f ;  /* 0x0000003ffc4c7836 */ /* 0x042fe40000000000 */
[----:B------:R-:W-:Y:S01]  /*6580*/  VIADD R73, R252, 0xffffffc0 ;  /* 0xffffffc0fc497836 */ /* 0x000fe20000000000 */
[----:B------:R-:W-:Y:S01]  /*6590*/  LDGSTS.E [R0+0x30060], desc[UR26][R162.64], !P1 ;  /* 0x30060000a2007fae */ /* 0x000fe2000c9a101a */
[----:B------:R-:W-:Y:S01]  /*65a0*/  ISETP.GE.U32.AND P1, PT, R72, 0x7fffffa2, PT ;  /* 0x7fffffa24800780c */ /* 0x000fe20003f26070 */
[----:B------:R-:W-:-:S02]  /*65b0*/  VIADD R72, R252, 0xffffffe0 ;  /* 0xffffffe0fc487836 */ /* 0x000fc40000000000 */
[----:B------:R-:W-:Y:S03]  /*65c0*/  LDGSTS.E [R0+0x30064], desc[UR26][R164.64], !P3 ;  /* 0x30064000a4007fae */ /* 0x000fe6000d9a101a */
[----:B------:R-:W-:Y:S01]  /*65d0*/  ISETP.GE.U32.AND P3, PT, R72, 0x7fffffa1, PT ;  /* 0x7fffffa14800780c */ /* 0x000fe20003f66070 */
[----:B------:R-:W-:Y:S01]  /*65e0*/  VIADD R72, R252, 0xffffffdf ;  /* 0xffffffdffc487836 */ /* 0x000fe20000000000 */
[----:B------:R-:W-:Y:S04]  /*65f0*/  LDGSTS.E [R0+0x30068], desc[UR26][R166.64], !P4 ;  /* 0x30068000a6007fae */ /* 0x000fe8000e1a101a */
[----:B------:R-:W-:Y:S01]  /*6600*/  STL.64 [R1+0x390], R250 ;  /* 0x000390fa01007387 */ /* 0x000fe20000100a00 */
[----:B------:R-:W-:Y:S01]  /*6610*/  ISETP.GE.U32.AND P4, PT, R72, 0x7fffffa0, PT ;  /* 0x7fffffa04800780c */ /* 0x000fe20003f86070 */
[----:B------:R-:W-:-:S02]  /*6620*/  VIADD R72, R252, 0xffffffde ;  /* 0xffffffdefc487836 */ /* 0x000fc40000000000 */
[----:B------:R-:W-:Y:S04]  /*6630*/  STL.64 [R1+0x398], R248 ;  /* 0x000398f801007387 */ /* 0x000fe80000100a00 */
[----:B------:R-:W-:Y:S04]  /*6640*/  STL.64 [R1+0x3a0], R246 ;  /* 0x0003a0f601007387 */ /* 0x000fe80000100a00 */
[----:B------:R-:W-:Y:S04]  /*6650*/  STL.64 [R1+0x3a8], R244 ;  /* 0x0003a8f401007387 */ /* 0x000fe80000100a00 */
[----:B------:R-:W-:Y:S04]  /*6660*/  STL.64 [R1+0x3b0], R242 ;  /* 0x0003b0f201007387 */ /* 0x000fe80000100a00 */
[----:B------:R-:W-:Y:S04]  /*6670*/  STL.64 [R1+0x3b8], R142 ;  /* 0x0003b88e01007387 */ /* 0x000fe80000100a00 */
[----:B------:R-:W-:Y:S01]  /*6680*/  LDGSTS.E [R0+0x3006c], desc[UR26][R168.64], !P0 ;  /* 0x3006c000a8007fae */ /* 0x000fe2000c1a101a */
[----:B------:R-:W-:Y:S01]  /*6690*/  ISETP.GE.U32.AND P0, PT, R72, 0x7fffff9f, PT ;  /* 0x7fffff9f4800780c */ /* 0x000fe20003f06070 */
[----:B------:R-:W-:-:S02]  /*66a0*/  VIADD R72, R252, 0xffffffdd ;  /* 0xffffffddfc487836 */ /* 0x000fc40000000000 */
[----:B------:R-:W-:Y:S04]  /*66b0*/  STL.64 [R1+0x3c0], R144 ;  /* 0x0003c09001007387 */ /* 0x000fe80000100a00 */
[----:B------:R1:W-:Y:S04]  /*66c0*/  STL.64 [R1+0x3c8], R146 ;  /* 0x0003c89201007387 */ /* 0x0003e80000100a00 */
[----:B------:R-:W-:Y:S04]  /*66d0*/  STL.64 [R1+0x3d0], R148 ;  /* 0x0003d09401007387 */ /* 0x000fe80000100a00 */
[----:B------:R2:W-:Y:S04]  /*66e0*/  STL [R1+0x38c], R239 ;  /* 0x00038cef01007387 */ /* 0x0005e80000100800 */
[----:B-1----:R-:W3:Y:S04]  /*66f0*/  LDL.LU.64 R146, [R1+0x38] ;  /* 0x0000380001927983 */ /* 0x002ee80000300a00 */
[----:B------:R-:W-:Y:S01]  /*6700*/  LDGSTS.E [R0+0x30070], desc[UR26][R170.64], !P6 ;  /* 0x30070000aa007fae */ /* 0x000fe2000f1a101a */
[----:B------:R-:W-:Y:S01]  /*6710*/  ISETP.GE.U32.AND P6, PT, R72, 0x7fffff9e, PT ;  /* 0x7fffff9e4800780c */ /* 0x000fe20003fc6070 */
[----:B------:R-:W-:-:S02]  /*6720*/  VIADD R72, R252, 0xffffffdc ;  /* 0xffffffdcfc487836 */ /* 0x000fc40000000000 */
[----:B------:R-:W3:Y:S04]  /*6730*/  LDL.LU.64 R144, [R1+0x30] ;  /* 0x0000300001907983 */ /* 0x000ee80000300a00 */
[----:B------:R-:W-:Y:S01]  /*6740*/  LDGSTS.E [R0+0x30074], desc[UR26][R172.64], !P5 ;  /* 0x30074000ac007fae */ /* 0x000fe2000e9a101a */
[----:B------:R-:W-:Y:S01]  /*6750*/  ISETP.GE.U32.AND P5, PT, R72, 0x7fffff9d, PT ;  /* 0x7fffff9d4800780c */ /* 0x000fe20003fa6070 */
[----:B------:R-:W-:Y:S02]  /*6760*/  VIADD R72, R252, 0xffffffdb ;  /* 0xffffffdbfc487836 */ /* 0x000fe40000000000 */
[----:B------:R-:W3:Y:S04]  /*6770*/  LDL.LU.64 R142, [R1+0x28] ;  /* 0x00002800018e7983 */ /* 0x000ee80000300a00 */
        /* <DEDUP_REMOVED lines=8> */
[----:B------:R-:W3:Y:S04]  /*6800*/  LDL.LU.64 R246, [R1+0x10] ;  /* 0x0000100001f67983 */ /* 0x000ee80000300a00 */
[----:B------:R-:W3:Y:S04]  /*6810*/  LDL.LU.64 R248, [R1+0x8] ;  /* 0x0000080001f87983 */ /* 0x000ee80000300a00 */
[----:B------:R-:W-:Y:S01]  /*6820*/  LDGSTS.E [R0+0x30080], desc[UR26][R178.64], !P4 ;  /* 0x30080000b2007fae */ /* 0x000fe2000e1a101a */
[----:B------:R-:W-:Y:S01]  /*6830*/  ISETP.GE.U32.AND P4, PT, R72, 0x7fffff9a, PT ;  /* 0x7fffff9a4800780c */ /* 0x000fe20003f86070 */
[----:B------:R-:W-:-:S02]  /*6840*/  VIADD R72, R252, 0xffffffd8 ;  /* 0xffffffd8fc487836 */ /* 0x000fc40000000000 */
[----:B------:R-:W3:Y:S04]  /*6850*/  LDL.LU.64 R250, [R1] ;  /* 0x0000000001fa7983 */ /* 0x000ee80000300a00 */
[----:B------:R-:W-:Y:S01]  /*6860*/  LDGSTS.E [R0+0x30084], desc[UR26][R180.64], !P0 ;  /* 0x30084000b4007fae */ /* 0x000fe2000c1a101a */
        /* <DEDUP_REMOVED lines=53> */
[----:B------:R-:W1:Y:S01]  /*6bc0*/  S2R R77, SR_TID.X ;  /* 0x00000000004d7919 */ /* 0x000e620000002100 */
        /* <DEDUP_REMOVED lines=15> */
[----:B------:R-:W-:Y:S01]  /*6cc0*/  LDGSTS.E [R0+0x300e0], desc[UR26][R226.64], !P4 ;  /* 0x300e0000e2007fae */ /* 0x000fe2000e1a101a */
[----:B-1----:R-:W-:-:S03]  /*6cd0*/  LOP3.LUT R77, R77, 0x3f, RZ, 0xc0, !PT ;  /* 0x0000003f4d4d7812 */ /* 0x002fc600078ec0ff */
[----:B------:R-:W-:Y:S01]  /*6ce0*/  LDGSTS.E [R0+0x300e4], desc[UR26][R228.64], !P0 ;  /* 0x300e4000e4007fae */ /* 0x000fe2000c1a101a */
[----:B------:R-:W-:Y:S02]  /*6cf0*/  ISETP.GT.AND P0, PT, R76, 0x3f, PT ;  /* 0x0000003f4c00780c */ /* 0x000fe40003f04270 */
[----:B------:R-:W-:Y:S01]  /*6d00*/  ISETP.GE.U32.AND P4, PT, R72, 0x7fffff82, PT ;  /* 0x7fffff824800780c */ /* 0x000fe20003f86070 */
[----:B------:R-:W-:Y:S01]  /*6d10*/  LDGSTS.E [R0+0x300e8], desc[UR26][R230.64], !P6 ;  /* 0x300e8000e6007fae */ /* 0x000fe2000f1a101a */
[----:B------:R-:W-:Y:S02]  /*6d20*/  ISETP.GE.AND P6, PT, R77, R252, PT ;  /* 0x000000fc4d00720c */ /* 0x000fe40003fc6270 */
[----:B------:R-:W-:Y:S01]  /*6d30*/  SEL R72, RZ, 0x4, !P0 ;  /* 0x00000004ff487807 */ /* 0x000fe20004000000 */
[----:B------:R-:W-:Y:S01]  /*6d40*/  LDGSTS.E [R0+0x300ec], desc[UR26][R232.64], !P5 ;  /* 0x300ec000e8007fae */ /* 0x000fe2000e9a101a */
[----:B------:R-:W-:Y:S02]  /*6d50*/  ISETP.GE.U32.AND P5, PT, R73, 0x7fffff81, PT ;  /* 0x7fffff814900780c */ /* 0x000fe40003fa6070 */
[----:B------:R-:W-:Y:S01]  /*6d60*/  SEL R72, R72, RZ, !P6 ;  /* 0x000000ff48487207 */ /* 0x000fe20007000000 */
[----:B------:R-:W-:Y:S01]  /*6d70*/  LDGSTS.E [R0+0x300f0], desc[UR26][R234.64], !P1 ;  /* 0x300f0000ea007fae */ /* 0x000fe2000c9a101a */
[----:B------:R-:W-:-:S02]  /*6d80*/  ISETP.GE.AND P6, PT, R77, R73, PT ;  /* 0x000000494d00720c */ /* 0x000fc40003fc6270 */
[----:B------:R-:W-:Y:S01]  /*6d90*/  ISETP.NE.U32.AND P1, PT, R72, RZ, PT ;  /* 0x000000ff4800720c */ /* 0x000fe20003f25070 */
[----:B------:R-:W-:Y:S01]  /*6da0*/  VIADD R72, R252, 0xffffffbf ;  /* 0xffffffbffc487836 */ /* 0x000fe20000000000 */
[----:B------:R-:W-:Y:S01]  /*6db0*/  LDGSTS.E [R0+0x300f4], desc[UR26][R236.64], !P3 ;  /* 0x300f4000ec007fae */ /* 0x000fe2000d9a101a */
[----:B------:R-:W-:-:S03]  /*6dc0*/  LOP3.LUT R73, R3, 0x20, RZ, 0x3c, !PT ;  /* 0x0000002003497812 */ /* 0x000fc600078e3cff */
[----:B------:R-:W-:Y:S01]  /*6dd0*/  ISETP.GE.U32.AND P3, PT, R72, 0x7fffff80, PT ;  /* 0x7fffff804800780c */ /* 0x000fe20003f66070 */
[----:B------:R-:W-:Y:S01]  /*6de0*/  VIADD R72, R252, 0xffffffbe ;  /* 0xffffffbefc487836 */ /* 0x000fe20000000000 */
[----:B------:R-:W-:Y:S01]  /*6df0*/  LDGSTS.E [R0+0x300f8], desc[UR26][R238.64], !P4 ;  /* 0x300f8000ee007fae */ /* 0x000fe2000e1a101a */
[----:B------:R-:W-:-:S03]  /*6e00*/  VIADD R75, R73, UR10 ;  /* 0x0000000a494b7c36 */ /* 0x000fc60008000000 */
[----:B------:R-:W-:Y:S01]  /*6e10*/  ISETP.GE.U32.AND P4, PT, R72, 0x7fffff7f, PT ;  /* 0x7fffff7f4800780c */ /* 0x000fe20003f86070 */
[----:B------:R-:W-:Y:S01]  /*6e20*/  VIADD R72, R252, 0xffffffbd ;  /* 0xffffffbdfc487836 */ /* 0x000fe20000000000 */
[----:B------:R1:W-:Y:S04]  /*6e30*/  LDGSTS.E [R0+0x300fc], desc[UR26][R240.64], !P5 ;  /* 0x300fc000f0007fae */ /* 0x0003e8000e9a101a */
[----:B------:R-:W-:Y:S01]  /*6e40*/  ISETP.GE.U32.AND P5, PT, R72, 0x7fffff7e, PT ;  /* 0x7fffff7e4800780c */ /* 0x000fe20003fa6070 */
[----:B------:R-:W0:Y:S01]  /*6e50*/  LDGDEPBAR ;  /* 0x00000000000079af */ /* 0x000e220000000000 */
[----:B------:R-:W-:Y:S02]  /*6e60*/  SEL R72, RZ, 0x4, P6 ;  /* 0x00000004ff487807 */ /* 0x000fe40003000000 */
[----:B------:R-:W-:Y:S01]  /*6e70*/  ISETP.GT.AND P6, PT, R76, 0x7f, PT ;  /* 0x0000007f4c00780c */ /* 0x000fe20003fc4270 */
[----:B-1----:R-:W-:-:S03]  /*6e80*/  VIADD R0, R252, 0xffffff80 ;  /* 0xffffff80fc007836 */ /* 0x002fc60000000000 */
[----:B------:R-:W-:Y:S01]  /*6e90*/  SEL R79, R72, RZ, P6 ;  /* 0x000000ff484f7207 */ /* 0x000fe20003000000 */
[----:B------:R-:W-:Y:S01]  /*6ea0*/  VIADD R72, R252, 0xffffffbc ;  /* 0xffffffbcfc487836 */ /* 0x000fe20000000000 */
[----:B------:R-:W-:Y:S01]  /*6eb0*/  ISETP.GE.AND P6, PT, R77, R0, PT ;  /* 0x000000004d00720c */ /* 0x000fe20003fc6270 */
[----:B------:R-:W-:-:S03]  /*6ec0*/  VIADD R0, R3, UR10 ;  /* 0x0000000a03007c36 */ /* 0x000fc60008000000 */
[----:B--2---:R-:W-:Y:S02]  /*6ed0*/  SEL R239, RZ, 0x4, P6 ;  /* 0x00000004ffef7807 */ /* 0x004fe40003000000 */
[----:B------:R-:W-:Y:S01]  /*6ee0*/  LDGSTS.E [R0], desc[UR26][R38.64], P1 ;  /* 0x0000000026007fae */ /* 0x000fe200089a101a */
[----:B------:R-:W-:Y:S02]  /*6ef0*/  ISETP.GE.U32.AND P6, PT, R72, 0x7fffff7d, PT ;  /* 0x7fffff7d4800780c */ /* 0x000fe40003fc6070 */
[C---:B------:R-:W-:Y:S01]  /*6f00*/  LOP3.LUT R72, R3.reuse, 0x40, RZ, 0x3c, !PT ;  /* 0x0000004003487812 */ /* 0x040fe200078e3cff */
[----:B------:R-:W-:Y:S04]  /*6f10*/  LDGSTS.E [R0+0x400], desc[UR26][R86.64], P1 ;  /* 0x0040000056007fae */ /* 0x000fe800089a101a */
[----:B------:R-:W-:Y:S01]  /*6f20*/  LDGSTS.E [R0+0x800], desc[UR26][R94.64], P1 ;  /* 0x008000005e007fae */ /* 0x000fe200089a101a */
[----:B------:R-:W-:Y:S01]  /*6f30*/  VIADD R74, R72, UR10 ;  /* 0x0000000a484a7c36 */ /* 0x000fe20008000000 */
[----:B------:R-:W-:-:S02]  /*6f40*/  LOP3.LUT R72, R3, 0x60, RZ, 0x3c, !PT ;  /* 0x0000006003487812 */ /* 0x000fc400078e3cff */
[----:B------:R-:W-:Y:S03]  /*6f50*/  LDGSTS.E [R0+0xc00], desc[UR26][R102.64], P1 ;  /* 0x00c0000066007fae */ /* 0x000fe600089a101a */
[----:B------:R-:W-:Y:S01]  /*6f60*/  VIADD R73, R72, UR10 ;  /* 0x0000000a48497c36 */ /* 0x000fe20008000000 */
[----:B------:R-:W-:Y:S04]  /*6f70*/  LDGSTS.E [R0+0x1000], desc[UR26][R110.64], P1 ;  /* 0x010000006e007fae */ /* 0x000fe800089a101a */
        /* <DEDUP_REMOVED lines=55> */
[----:B---3--:R-:W-:Y:S04]  /*72f0*/  LDGSTS.E [R73+0x3300], desc[UR26][R80.64], P1 ;  /* 0x0330000050497fae */ /* 0x008fe800089a101a */
[----:B----4-:R-:W-:Y:S04]  /*7300*/  LDGSTS.E [R73+0x3700], desc[UR26][R24.64], P1 ;  /* 0x0370000018497fae */ /* 0x010fe800089a101a */
[----:B------:R-:W-:Y:S04]  /*7310*/  LDGSTS.E [R73+0x3b00], desc[UR26][R18.64], P1 ;  /* 0x03b0000012497fae */ /* 0x000fe800089a101a */
[----:B------:R-:W-:Y:S04]  /*7320*/  LDGSTS.E [R73+0x3f00], desc[UR26][R12.64], P1 ;  /* 0x03f000000c497fae */ /* 0x000fe800089a101a */
[----:B------:R-:W0:Y:S01]  /*7330*/  LDGDEPBAR ;  /* 0x00000000000079af */ /* 0x000e220000000000 */
[----:B------:R-:W-:Y:S01]  /*7340*/  VIADD R72, R252, 0xffffffbb ;  /* 0xffffffbbfc487836 */ /* 0x000fe20000000000 */
[----:B------:R-:W-:Y:S04]  /*7350*/  BAR.SYNC.DEFER_BLOCKING 0x0 ;  /* 0x0000000000007b1d */ /* 0x000fe80000010000 */
[----:B------:R-:W-:Y:S01]  /*7360*/  ISETP.GE.U32.AND P1, PT, R72, 0x7fffff7c, PT ;  /* 0x7fffff7c4800780c */ /* 0x000fe20003f26070 */
[----:B------:R-:W-:-:S04]  /*7370*/  IMAD.SHL.U32 R72, R78, 0x40, RZ ;  /* 0x000000404e487824 */ /* 0x000fc800078e00ff */
[----:B------:R-:W-:Y:S01]  /*7380*/  IMAD.WIDE R148, R72, 0x4, R28 ;  /* 0x0000000448947825 */ /* 0x000fe200078e021c */
[----:B------:R-:W-:-:S03]  /*7390*/  LEA R29, R2, UR10, 0x8 ;  /* 0x0000000a021d7c11 */ /* 0x000fc6000f8e40ff */
[----:B------:R-:W-:Y:S02]  /*73a0*/  VIADD R28, R252, 0xffffffba ;  /* 0xffffffbafc1c7836 */ /* 0x000fe40000000000 */
[----:B------:R-:W-:-:S04]  /*73b0*/  IMAD.WIDE R146, R72, 0x4, R146 ;  /* 0x0000000448927825 */ /* 0x000fc800078e0292 */
[----:B------:R-:W-:Y:S01]  /*73c0*/  IMAD.WIDE R144, R72, 0x4, R144 ;  /* 0x0000000448907825 */ /* 0x000fe200078e0290 */
[----:B------:R-:W-:Y:S01]  /*73d0*/  @!PT LDS RZ, [RZ] ;  /* 0x00000000fffff984 */ /* 0x000fe20000000800 */
[----:B------:R-:W-:Y:S01]  /*73e0*/  @!PT LDS RZ, [RZ] ;  /* 0x00000000fffff984 */ /* 0x000fe20000000800 */
[----:B------:R-:W-:Y:S01]  /*73f0*/  @!PT LDS RZ, [RZ] ;  /* 0x00000000fffff984 */ /* 0x000fe20000000800 */
[----:B------:R1:W-:Y:S01]  /*7400*/  LDGSTS.E [R29+0x38000], desc[UR26][R148.64], !P3 ;  /* 0x38000000941d7fae */ /* 0x0003e2000d9a101a */
[----:B------:R-:W-:Y:S02]  /*7410*/  ISETP.GE.U32.AND P3, PT, R28, 0x7fffff7b, PT ;  /* 0x7fffff7b1c00780c */ /* 0x000fe40003f66070 */
[----:B------:R-:W-:Y:S01]  /*7420*/  VIADD R28, R252, 0xffffffb9 ;  /* 0xffffffb9fc1c7836 */ /* 0x000fe20000000000 */
[----:B------:R2:W-:Y:S04]  /*7430*/  LDGSTS.E [R29+0x38004], desc[UR26][R146.64], !P4 ;  /* 0x38004000921d7fae */ /* 0x0005e8000e1a101a */
[----:B------:R-:W-:Y:S01]  /*7440*/  ISETP.GE.U32.AND P4, PT, R28, 0x7fffff7a, PT ;  /* 0x7fffff7a1c00780c */ /* 0x000fe20003f86070 */
[----:B------:R-:W-:Y:S01]  /*7450*/  VIADD R28, R252, 0xffffffb8 ;  /* 0xffffffb8fc1c7836 */ /* 0x000fe20000000000 */
[----:B------:R3:W-:Y:S01]  /*7460*/  LDGSTS.E [R29+0x38008], desc[UR26][R144.64], !P5 ;  /* 0x38008000901d7fae */ /* 0x0007e2000e9a101a */
[----:B------:R-:W-:-:S03]  /*7470*/  IMAD.WIDE R142, R72, 0x4, R142 ;  /* 0x00000004488e7825 */ /* 0x000fc600078e028e */
[----:B------:R-:W-:Y:S01]  /*7480*/  ISETP.GE.U32.AND P5, PT, R28, 0x7fffff79, PT ;  /* 0x7fffff791c00780c */ /* 0x000fe20003fa6070 */
[----:B------:R-:W-:Y:S01]  /*7490*/  VIADD R28, R252, 0xffffffb7 ;  /* 0xffffffb7fc1c7836 */ /* 0x000fe20000000000 */
[----:B------:R4:W-:Y:S01]  /*74a0*/  STL.64 [R1+0x40], R148 ;  /* 0x0000409401007387 */ /* 0x0009e20000100a00 */
[----:B------:R-:W-:-:S03]  /*74b0*/  IMAD.WIDE R242, R72, 0x4, R242 ;  /* 0x0000000448f27825 */ /* 0x000fc600078e02f2 */
[----:B------:R1:W-:Y:S01]  /*74c0*/  LDGSTS.E [R29+0x3800c], desc[UR26][R142.64], !P6 ;  /* 0x3800c0008e1d7fae */ /* 0x0003e2000f1a101a */
[----:B------:R-:W-:Y:S01]  /*74d0*/  ISETP.GE.U32.AND P6, PT, R28, 0x7fffff78, PT ;  /* 0x7fffff781c00780c */ /* 0x000fe20003fc6070 */
[C---:B------:R-:W-:Y:S02]  /*74e0*/  IMAD.WIDE R244, R72.reuse, 0x4, R244 ;  /* 0x0000000448f47825 */ /* 0x040fe400078e02f4 */
[----:B------:R1:W-:Y:S04]  /*74f0*/  LDGSTS.E [R29+0x38010], desc[UR26][R242.64], !P1 ;  /* 0x38010000f21d7fae */ /* 0x0003e8000c9a101a */
[----:B----4-:R-:W1:Y:S04]  /*7500*/  LDL.LU.64 R148, [R1+0x3d0] ;  /* 0x0003d00001947983 */ /* 0x010e680000300a00 */
[----:B------:R4:W-:Y:S01]  /*7510*/  STL.64 [R1+0x38], R146 ;  /* 0x0000389201007387 */ /* 0x0009e20000100a00 */
[----:B------:R-:W-:-:S03]  /*7520*/  IMAD.WIDE R246, R72, 0x4, R246 ;  /* 0x0000000448f67825 */ /* 0x000fc600078e02f6 */
[----:B------:R1:W-:Y:S01]  /*7530*/  LDGSTS.E [R29+0x38014], desc[UR26][R244.64], !P3 ;  /* 0x38014000f41d7fae */ /* 0x0003e2000d9a101a */
[----:B------:R-:W-:-:S03]  /*7540*/  IMAD.WIDE R248, R72, 0x4, R248 ;  /* 0x0000000448f87825 */ /* 0x000fc600078e02f8 */
[----:B------:R1:W-:Y:S04]  /*7550*/  LDGSTS.E [R29+0x38018], desc[UR26][R246.64], !P4 ;  /* 0x38018000f61d7fae */ /* 0x0003e8000e1a101a */
[----:B----4-:R-:W2:Y:S04]  /*7560*/  LDL.LU.64 R146, [R1+0x3c8] ;  /* 0x0003c80001927983 */ /* 0x010ea80000300a00 */
[----:B------:R4:W-:Y:S01]  /*7570*/  STL.64 [R1+0x30], R144 ;  /* 0x0000309001007387 */ /* 0x0009e20000100a00 */
[----:B------:R-:W-:-:S03]  /*7580*/  IMAD.WIDE R250, R72, 0x4, R250 ;  /* 0x0000000448fa7825 */ /* 0x000fc600078e02fa */
[----:B------:R1:W-:Y:S04]  /*7590*/  LDGSTS.E [R29+0x3801c], desc[UR26][R248.64], !P5 ;  /* 0x3801c000f81d7fae */ /* 0x0003e8000e9a101a */
[----:B------:R1:W-:Y:S04]  /*75a0*/  LDGSTS.E [R29+0x38020], desc[UR26][R250.64], !P6 ;  /* 0x38020000fa1d7fae */ /* 0x0003e8000f1a101a */
[----:B----4-:R-:W3:Y:S04]  /*75b0*/  LDL.LU.64 R144, [R1+0x3c0] ;  /* 0x0003c00001907983 */ /* 0x010ee80000300a00 */
[----:B------:R4:W-:Y:S04]  /*75c0*/  STL.64 [R1+0x28], R142 ;  /* 0x0000288e01007387 */ /* 0x0009e80000100a00 */
[----:B----4-:R-:W4:Y:S04]  /*75d0*/  LDL.LU.64 R142, [R1+0x3b8] ;  /* 0x0003b800018e7983 */ /* 0x010f280000300a00 */
[----:B------:R1:W-:Y:S04]  /*75e0*/  STL.64 [R1+0x20], R242 ;  /* 0x000020f201007387 */ /* 0x0003e80000100a00 */
[----:B-1----:R-:W4:Y:S04]  /*75f0*/  LDL.LU.64 R242, [R1+0x3b0] ;  /* 0x0003b00001f27983 */ /* 0x002f280000300a00 */
[----:B------:R1:W-:Y:S04]  /*7600*/  STL.64 [R1+0x18], R244 ;  /* 0x000018f401007387 */ /* 0x0003e80000100a00 */
[----:B-1----:R-:W4:Y:S04]  /*7610*/  LDL.LU.64 R244, [R1+0x3a8] ;  /* 0x0003a80001f47983 */ /* 0x002f280000300a00 */
[----:B------:R1:W-:Y:S04]  /*7620*/  STL.64 [R1+0x10], R246 ;  /* 0x000010f601007387 */ /* 0x0003e80000100a00 */
[----:B-1----:R-:W4:Y:S04]  /*7630*/  LDL.LU.64 R246, [R1+0x3a0] ;  /* 0x0003a00001f67983 */ /* 0x002f280000300a00 */
[----:B------:R1:W-:Y:S04]  /*7640*/  STL.64 [R1+0x8], R248 ;  /* 0x000008f801007387 */ /* 0x0003e80000100a00 */
[----:B-1----:R-:W4:Y:S04]  /*7650*/  LDL.LU.64 R248, [R1+0x398] ;  /* 0x0003980001f87983 */ /* 0x002f280000300a00 */
[----:B------:R1:W-:Y:S04]  /*7660*/  STL.64 [R1], R250 ;  /* 0x000000fa01007387 */ /* 0x0003e80000100a00 */
[----:B-1----:R-:W4:Y:S01]  /*7670*/  LDL.LU.64 R250, [R1+0x390] ;  /* 0x0003900001fa7983 */ /* 0x002f220000300a00 */
[----:B------:R-:W-:-:S05]  /*7680*/  VIADD R28, R252, 0xffffffb6 ;  /* 0xffffffb6fc1c7836 */ /* 0x000fca0000000000 */
[----:B------:R-:W-:Y:S01]  /*7690*/  ISETP.GE.U32.AND P1, PT, R28, 0x7fffff77, PT ;  /* 0x7fffff771c00780c */ /* 0x000fe20003f26070 */
        /* <DEDUP_REMOVED lines=8> */
[----:B------:R-:W-:Y:S02]  /*7720*/  VIADD R28, R252, 0xffffffb1 ;  /* 0xffffffb1fc1c7836 */ /* 0x000fe40000000000 */
[----:B------:R-:W-:-:S04]  /*7730*/  IMAD.WIDE R150, R72, 0x4, R150 ;  /* 0x0000000448967825 */ /* 0x000fc800078e0296 */
        /* <DEDUP_REMOVED lines=14> */
[----:B--2---:R-:W-:-:S04]  /*7820*/  IMAD.WIDE R146, R72, 0x4, R146 ;  /* 0x0000000448927825 */ /* 0x004fc800078e0292 */
[----:B---3--:R-:W-:-:S04]  /*7830*/  IMAD.WIDE R144, R72, 0x4, R144 ;  /* 0x0000000448907825 */ /* 0x008fc800078e0290 */
[----:B----4-:R-:W-:-:S04]  /*7840*/  IMAD.WIDE R142, R72, 0x4, R142 ;  /* 0x00000004488e7825 */ /* 0x010fc800078e028e */
[----:B------:R-:W-:-:S04]  /*7850*/  IMAD.WIDE R242, R72, 0x4, R242 ;  /* 0x0000000448f27825 */ /* 0x000fc800078e02f2 */
[----:B------:R-:W-:-:S04]  /*7860*/  IMAD.WIDE R244, R72, 0x4, R244 ;  /* 0x0000000448f47825 */ /* 0x000fc800078e02f4 */
[----:B------:R-:W-:-:S04]  /*7870*/  IMAD.WIDE R246, R72, 0x4, R246 ;  /* 0x0000000448f67825 */ /* 0x000fc800078e02f6 */
[----:B------:R-:W-:-:S04]  /*7880*/  IMAD.WIDE R248, R72, 0x4, R248 ;  /* 0x0000000448f87825 */ /* 0x000fc800078e02f8 */
[----:B------:R-:W-:-:S05]  /*7890*/  IMAD.WIDE R250, R72, 0x4, R250 ;  /* 0x0000000448fa7825 */ /* 0x000fca00078e02fa */
[----:B------:R1:W-:Y:S01]  /*78a0*/  LDGSTS.E [R29+0x38024], desc[UR26][R250.64], !P1 ;  /* 0x38024000fa1d7fae */ /* 0x0003e2000c9a101a */
        /* <DEDUP_REMOVED lines=14> */
[----:B------:R1:W-:Y:S04]  /*7990*/  STL.64 [R1+0x358], R250 ;  /* 0x000358fa01007387 */ /* 0x0003e80000100a00 */
[----:B------:R-:W-:Y:S01]  /*79a0*/  LDGSTS.E [R29+0x38038], desc[UR26][R142.64], !P1 ;  /* 0x380380008e1d7fae */ /* 0x000fe2000c9a101a */
[----:B------:R-:W-:Y:S01]  /*79b0*/  ISETP.GE.U32.AND P1, PT, R28, 0x7fffff6d, PT ;  /* 0x7fffff6d1c00780c */ /* 0x000fe20003f26070 */
[----:B------:R-:W-:-:S02]  /*79c0*/  VIADD R28, R252, 0xffffffab ;  /* 0xffffffabfc1c7836 */ /* 0x000fc40000000000 */
[----:B------:R-:W-:Y:S04]  /*79d0*/  STL.64 [R1+0x350], R248 ;  /* 0x000350f801007387 */ /* 0x000fe80000100a00 */
[----:B------:R-:W-:Y:S01]  /*79e0*/  STL.64 [R1+0x360], R246 ;  /* 0x000360f601007387 */ /* 0x000fe20000100a00 */
[----:B------:R-:W-:Y:S01]  /*79f0*/  IMAD.WIDE R178, R72, 0x4, R178 ;  /* 0x0000000448b27825 */ /* 0x000fe200078e02b2 */
[----:B-1----:R-:W1:Y:S02]  /*7a00*/  LDC R250, c[0x0][0x3a0] ;  /* 0x0000e800fffa7b82 */ /* 0x002e640000000800 */
[----:B------:R-:W-:Y:S04]  /*7a10*/  STL.64 [R1+0x368], R244 ;  /* 0x000368f401007387 */ /* 0x000fe80000100a00 */
[----:B------:R-:W-:Y:S04]  /*7a20*/  STL.64 [R1+0x370], R242 ;  /* 0x000370f201007387 */ /* 0x000fe80000100a00 */
[----:B------:R-:W-:Y:S04]  /*7a30*/  STL.64 [R1+0x378], R142 ;  /* 0x0003788e01007387 */ /* 0x000fe80000100a00 */
[----:B------:R2:W-:Y:S01]  /*7a40*/  LDGSTS.E [R29+0x3803c], desc[UR26][R144.64], !P3 ;  /* 0x3803c000901d7fae */ /* 0x0005e2000d9a101a */
[----:B------:R-:W-:Y:S01]  /*7a50*/  ISETP.GE.U32.AND P3, PT, R28, 0x7fffff6c, PT ;  /* 0x7fffff6c1c00780c */ /* 0x000fe20003f66070 */
[----:B------:R-:W-:-:S02]  /*7a60*/  VIADD R28, R252, 0xffffffaa ;  /* 0xffffffaafc1c7836 */ /* 0x000fc40000000000 */
[----:B------:R3:W-:Y:S01]  /*7a70*/  STL.64 [R1+0x348], R144 ;  /* 0x0003489001007387 */ /* 0x0007e20000100a00 */
[----:B------:R-:W-:-:S04]  /*7a80*/  IMAD.WIDE R180, R72, 0x4, R180 ;  /* 0x0000000448b47825 */ /* 0x000fc800078e02b4 */
[----:B------:R-:W-:Y:S01]  /*7a90*/  IMAD.WIDE R182, R72, 0x4, R182 ;  /* 0x0000000448b67825 */ /* 0x000fe200078e02b6 */
[----:B--2---:R-:W2:Y:S01]  /*7aa0*/  LDC R29, c[0x0][0x3a0] ;  /* 0x0000e800ff1d7b82 */ /* 0x004ea20000000800 */
[----:B---3--:R-:W-:Y:S02]  /*7ab0*/  LEA R145, R2, UR10, 0x8 ;  /* 0x0000000a02917c11 */ /* 0x008fe4000f8e40ff */
[----:B------:R-:W-:-:S05]  /*7ac0*/  IMAD.WIDE R184, R72, 0x4, R184 ;  /* 0x0000000448b87825 */ /* 0x000fca00078e02b8 */
[----:B------:R-:W3:Y:S01]  /*7ad0*/  LDC R144, c[0x0][0x3a0] ;  /* 0x0000e800ff907b82 */ /* 0x000ee20000000800 */
        /* <DEDUP_REMOVED lines=58> */
[----:B------:R-:W-:-:S03]  /*7e80*/  IMAD.WIDE R186, R72, 0x4, R186 ;  /* 0x0000000448ba7825 */ /* 0x000fc600078e02ba */
        /* <DEDUP_REMOVED lines=74> */
[----:B------:R-:W-:Y:S04]  /*8330*/  LDGSTS.E [R145+0x380d8], desc[UR26][R222.64], !P1 ;  /* 0x380d8000de917fae */ /* 0x000fe8000c9a101a */
[----:B------:R-:W-:Y:S01]  /*8340*/  ISETP.GE.U32.AND P1, PT, R28, 0x7fffff45, PT ;  /* 0x7fffff451c00780c */ /* 0x000fe20003f26070 */
[----:B------:R-:W-:-:S04]  /*8350*/  IMAD.WIDE R224, R72, 0x4, R224 ;  /* 0x0000000448e07825 */ /* 0x000fc800078e02e0 */
[----:B------:R-:W-:Y:S01]  /*8360*/  IMAD.WIDE R226, R72, 0x4, R226 ;  /* 0x0000000448e27825 */ /* 0x000fe200078e02e2 */
[----:B------:R-:W-:Y:S03]  /*8370*/  LDGSTS.E [R145+0x380dc], desc[UR26][R224.64], !P3 ;  /* 0x380dc000e0917fae */ /* 0x000fe6000d9a101a */
[----:B------:R-:W-:Y:S01]  /*8380*/  VIADD R28, R252, 0xffffff83 ;  /* 0xffffff83fc1c7836 */ /* 0x000fe20000000000 */
[----:B------:R-:W-:Y:S01]  /*8390*/  LDGSTS.E [R145+0x380e0], desc[UR26][R226.64], !P4 ;  /* 0x380e0000e2917fae */ /* 0x000fe2000e1a101a */
[----:B------:R-:W-:-:S04]  /*83a0*/  IMAD.WIDE R228, R72, 0x4, R228 ;  /* 0x0000000448e47825 */ /* 0x000fc800078e02e4 */
[----:B------:R-:W-:Y:S01]  /*83b0*/  IMAD.WIDE R230, R72, 0x4, R230 ;  /* 0x0000000448e67825 */ /* 0x000fe200078e02e6 */
[----:B------:R-:W-:Y:S01]  /*83c0*/  ISETP.GE.U32.AND P3, PT, R28, 0x7fffff44, PT ;  /* 0x7fffff441c00780c */ /* 0x000fe20003f66070 */
[----:B------:R-:W-:Y:S02]  /*83d0*/  LDGSTS.E [R145+0x380e4], desc[UR26][R228.64], !P5 ;  /* 0x380e4000e4917fae */ /* 0x000fe4000e9a101a */
[----:B------:R-:W-:Y:S02]  /*83e0*/  IMAD.WIDE R232, R72, 0x4, R232 ;  /* 0x0000000448e87825 */ /* 0x000fe400078e02e8 */
[----:B------:R-:W-:Y:S02]  /*83f0*/  LDGSTS.E [R145+0x380e8], desc[UR26][R230.64], !P6 ;  /* 0x380e8000e6917fae */ /* 0x000fe4000f1a101a */
[----:B------:R-:W-:Y:S02]  /*8400*/  VIADD R28, R252, 0xffffff82 ;  /* 0xffffff82fc1c7836 */ /* 0x000fe40000000000 */
[----:B------:R-:W-:Y:S01]  /*8410*/  LDGSTS.E [R145+0x380ec], desc[UR26][R232.64], !P1 ;  /* 0x380ec000e8917fae */ /* 0x000fe2000c9a101a */
[----:B------:R-:W-:-:S02]  /*8420*/  ISETP.GT.AND P1, PT, R76, 0xbf, PT ;  /* 0x000000bf4c00780c */ /* 0x000fc40003f24270 */
[----:B------:R-:W-:Y:S01]  /*8430*/  ISETP.GE.U32.AND P4, PT, R28, 0x7fffff43, PT ;  /* 0x7fffff431c00780c */ /* 0x000fe20003f86070 */
[----:B------:R4:W-:Y:S01]  /*8440*/  STL.64 [R1+0x380], R2 ;  /* 0x0003800201007387 */ /* 0x0009e20000100a00 */
[----:B------:R-:W-:Y:S02]  /*8450*/  SEL R28, R239, RZ, P1 ;  /* 0x000000ffef1c7207 */ /* 0x000fe40000800000 */
[----:B------:R-:W-:Y:S01]  /*8460*/  ISETP.NE.U32.AND P1, PT, R79, RZ, PT ;  /* 0x000000ff4f00720c */ /* 0x000fe20003f25070 */
[----:B------:R-:W3:Y:S04]  /*8470*/  LDL.LU R239, [R1+0x38c] ;  /* 0x00038c0001ef7983 */ /* 0x000ee80000300800 */
[----:B------:R-:W3:Y:S04]  /*8480*/  LDL.LU R79, [R1+0x388] ;  /* 0x00038800014f7983 */ /* 0x000ee80000300800 */
[----:B------:R-:W3:Y:S01]  /*8490*/  LDL.LU.64 R246, [R1+0x40] ;  /* 0x0000400001f67983 */ /* 0x000ee20000300a00 */
[----:B------:R-:W-:Y:S01]  /*84a0*/  VIADD R252, R252, 0xffffff81 ;  /* 0xffffff81fcfc7836 */ /* 0x000fe20000000000 */
[----:B----4-:R-:W4:Y:S01]  /*84b0*/  LDC R3, c[0x0][0x3a0] ;  /* 0x0000e800ff037b82 */ /* 0x010f220000000800 */
[----:B--2---:R-:W-:-:S03]  /*84c0*/  VIADD R29, R29, 0xffffff80 ;  /* 0xffffff801d1d7836 */ /* 0x004fc60000000000 */
[----:B------:R-:W-:Y:S02]  /*84d0*/  ISETP.GE.U32.AND P5, PT, R252, 0x7fffff42, PT ;  /* 0x7fffff42fc00780c */ /* 0x000fe40003fa6070 */
[----:B------:R-:W-:Y:S01]  /*84e0*/  ISETP.GE.U32.AND P6, PT, R29, 0x7fffff41, PT ;  /* 0x7fffff411d00780c */ /* 0x000fe20003fc6070 */
[C---:B------:R-:W-:Y:S01]  /*84f0*/  IMAD.WIDE R234, R72.reuse, 0x4, R234 ;  /* 0x0000000448ea7825 */ /* 0x040fe200078e02ea */
[----:B------:R-:W2:Y:S03]  /*8500*/  LDC R29, c[0x0][0x3a0] ;  /* 0x0000e800ff1d7b82 */ /* 0x000ea60000000800 */
[C---:B------:R-:W-:Y:S01]  /*8510*/  IMAD.WIDE R236, R72.reuse, 0x4, R236 ;  /* 0x0000000448ec7825 */ /* 0x040fe200078e02ec */
[----:B------:R-:W-:Y:S03]  /*8520*/  LDGSTS.E [R145+0x380f0], desc[UR26][R234.64], !P3 ;  /* 0x380f0000ea917fae */ /* 0x000fe6000d9a101a */
[----:B------:R-:W-:Y:S01]  /*8530*/  IMAD.WIDE R240, R72, 0x4, R240 ;  /* 0x0000000448f07825 */ /* 0x000fe200078e02f0 */
[----:B------:R-:W-:Y:S01]  /*8540*/  LDGSTS.E [R145+0x380f4], desc[UR26][R236.64], !P4 ;  /* 0x380f4000ec917fae */ /* 0x000fe2000e1a101a */
[----:B------:R-:W1:Y:S08]  /*8550*/  LDC R252, c[0x0][0x3a0] ;  /* 0x0000e800fffc7b82 */ /* 0x000e700000000800 */
[----:B------:R-:W1:Y:S01]  /*8560*/  LDC R2, c[0x0][0x3a0] ;  /* 0x0000e800ff027b82 */ /* 0x000e620000000800 */
[----:B------:R-:W-:Y:S01]  /*8570*/  ISETP.NE.U32.AND P3, PT, R28, RZ, PT ;  /* 0x000000ff1c00720c */ /* 0x000fe20003f65070 */
[----:B--2---:R-:W-:-:S05]  /*8580*/  VIADD R28, R29, 0xffffff7f ;  /* 0xffffff7f1d1c7836 */ /* 0x004fca0000000000 */
[----:B------:R-:W-:Y:S01]  /*8590*/  ISETP.GE.U32.AND P4, PT, R28, 0x7fffff40, PT ;  /* 0x7fffff401c00780c */ /* 0x000fe20003f86070 */
[----:B----4-:R-:W-:Y:S02]  /*85a0*/  VIADD R28, R3, 0xffffff7e ;  /* 0xffffff7e031c7836 */ /* 0x010fe40000000000 */
[----:B---3--:R-:W-:-:S04]  /*85b0*/  IMAD.WIDE R238, R72, 0x4, R238 ;  /* 0x0000000448ee7825 */ /* 0x008fc800078e02ee */
[----:B------:R-:W-:Y:S01]  /*85c0*/  IMAD.SHL.U32 R79, R79, 0x40, RZ ;  /* 0x000000404f4f7824 */ /* 0x000fe200078e00ff */
[----:B------:R-:W-:Y:S03]  /*85d0*/  LDGSTS.E [R145+0x380f8], desc[UR26][R238.64], !P5 ;  /* 0x380f8000ee917fae */ /* 0x000fe6000e9a101a */
[C---:B------:R-:W-:Y:S01]  /*85e0*/  IMAD.WIDE R38, R79.reuse, 0x4, R38 ;  /* 0x000000044f267825 */ /* 0x040fe200078e0226 */
[----:B------:R-:W-:Y:S03]  /*85f0*/  LDGSTS.E [R145+0x380fc], desc[UR26][R240.64], !P6 ;  /* 0x380fc000f0917fae */ /* 0x000fe6000f1a101a */
[C---:B------:R-:W-:Y:S01]  /*8600*/  IMAD.WIDE R86, R79.reuse, 0x4, R86 ;  /* 0x000000044f567825 */ /* 0x040fe200078e0256 */
[----:B------:R-:W0:Y:S03]  /*8610*/  LDGDEPBAR ;  /* 0x00000000000079af */ /* 0x000e260000000000 */
[C---:B------:R-:W-:Y:S01]  /*8620*/  IMAD.WIDE R94, R79.reuse, 0x4, R94 ;  /* 0x000000044f5e7825 */ /* 0x040fe200078e025e */
[----:B------:R-:W-:Y:S03]  /*8630*/  LDGSTS.E [R0+0x8000], desc[UR26][R38.64], P1 ;  /* 0x0800000026007fae */ /* 0x000fe600089a101a */
        /* <DEDUP_REMOVED lines=77> */
[----:B------:R-:W-:Y:S01]  /*8b10*/  ISETP.GE.U32.AND P5, PT, R28, 0x7fffff3f, PT ;  /* 0x7fffff3f1c00780c */ /* 0x000fe20003fa6070 */
[----:B------:R-:W-:Y:S02]  /*8b20*/  LDGSTS.E [R74+0x9e00], desc[UR26][R138.64], P1 ;  /* 0x09e000008a4a7fae */ /* 0x000fe400089a101a */
[----:B------:R-:W-:-:S02]  /*8b30*/  IMAD.WIDE R4, R79, 0x4, R4 ;  /* 0x000000044f047825 */ /* 0x000fc400078e0204 */
[----:B------:R-:W-:Y:S02]  /*8b40*/  LDGSTS.E [R74+0xa200], desc[UR26][R42.64], P1 ;  /* 0x0a2000002a4a7fae */ /* 0x000fe400089a101a */
[C---:B------:R-:W-:Y:S02]  /*8b50*/  IMAD.WIDE R64, R79.reuse, 0x4, R64 ;  /* 0x000000044f407825 */ /* 0x040fe400078e0240 */
[----:B------:R-:W-:Y:S02]  /*8b60*/  LDGSTS.E [R74+0xa600], desc[UR26][R50.64], P1 ;  /* 0x0a600000324a7fae */ /* 0x000fe400089a101a */
[----:B------:R-:W-:Y:S02]  /*8b70*/  IMAD.WIDE R30, R79, 0x4, R30 ;  /* 0x000000044f1e7825 */ /* 0x000fe400078e021e */
[----:B------:R-:W-:Y:S02]  /*8b80*/  LDGSTS.E [R74+0xaa00], desc[UR26][R4.64], P1 ;  /* 0x0aa00000044a7fae */ /* 0x000fe400089a101a */
[----:B-1----:R-:W-:-:S02]  /*8b90*/  VIADD R28, R252, 0xffffff7d ;  /* 0xffffff7dfc1c7836 */ /* 0x002fc40000000000 */
[C---:B------:R-:W-:Y:S01]  /*8ba0*/  IMAD.WIDE R34, R79.reuse, 0x4, R34 ;  /* 0x000000044f227825 */ /* 0x040fe200078e0222 */
[----:B------:R-:W-:Y:S03]  /*8bb0*/  LDGSTS.E [R74+0xae00], desc[UR26][R64.64], P1 ;  /* 0x0ae00000404a7fae */ /* 0x000fe600089a101a */
[----:B------:R-:W-:Y:S01]  /*8bc0*/  VIADD R252, R2, 0xffffff7c ;  /* 0xffffff7c02fc7836 */ /* 0x000fe20000000000 */
[----:B------:R-:W-:Y:S01]  /*8bd0*/  LDGSTS.E [R74+0xb200], desc[UR26][R30.64], P1 ;  /* 0x0b2000001e4a7fae */ /* 0x000fe200089a101a */
[----:B------:R-:W-:-:S03]  /*8be0*/  IMAD.WIDE R6, R79, 0x4, R6 ;  /* 0x000000044f067825 */ /* 0x000fc600078e0206 */
[----:B------:R-:W2:Y:S01]  /*8bf0*/  LDL.LU.64 R2, [R1+0x38] ;  /* 0x0000380001027983 */ /* 0x000ea20000300a00 */
[----:B------:R-:W-:-:S03]  /*8c00*/  IMAD.WIDE R10, R79, 0x4, R10 ;  /* 0x000000044f0a7825 */ /* 0x000fc600078e020a */
[----:B------:R-:W-:Y:S01]  /*8c10*/  LDGSTS.E [R74+0xb600], desc[UR26][R34.64], P1 ;  /* 0x0b600000224a7fae */ /* 0x000fe200089a101a */
        /* <DEDUP_REMOVED lines=18> */
[----:B------:R-:W-:-:S04]  /*8d40*/  IMAD.WIDE R52, R79, 0x4, R52 ;  /* 0x000000044f347825 */ /* 0x000fc800078e0234 */
[C---:B------:R-:W-:Y:S01]  /*8d50*/  IMAD.WIDE R58, R79.reuse, 0x4, R58 ;  /* 0x000000044f3a7825 */ /* 0x040fe200078e023a */
[----:B------:R-:W-:Y:S03]  /*8d60*/  LDGSTS.E [R73+0x9f00], desc[UR26][R140.64], P1 ;  /* 0x09f000008c497fae */ /* 0x000fe600089a101a */
[C---:B------:R-:W-:Y:S01]  /*8d70*/  IMAD.WIDE R66, R79.reuse, 0x4, R66 ;  /* 0x000000044f427825 */ /* 0x040fe200078e0242 */
[----:B------:R-:W-:Y:S01]  /*8d80*/  LDGSTS.E [R73+0xa300], desc[UR26][R44.64], P1 ;  /* 0x0a3000002c497fae */ /* 0x000fe200089a101a */
[----:B------:R-:W-:Y:S02]  /*8d90*/  ISETP.GE.U32.AND P6, PT, R28, 0x7fffff3e, PT ;  /* 0x7fffff3e1c00780c */ /* 0x000fe40003fc6070 */
[C---:B------:R-:W-:Y:S01]  /*8da0*/  IMAD.WIDE R80, R79.reuse, 0x4, R80 ;  /* 0x000000044f507825 */ /* 0x040fe200078e0250 */
[----:B------:R-:W-:Y:S03]  /*8db0*/  LDGSTS.E [R73+0xa700], desc[UR26][R52.64], P1 ;  /* 0x0a70000034497fae */ /* 0x000fe600089a101a */
[C---:B------:R-:W-:Y:S01]  /*8dc0*/  IMAD.WIDE R24, R79.reuse, 0x4, R24 ;  /* 0x000000044f187825 */ /* 0x040fe200078e0218 */
[----:B------:R-:W-:Y:S03]  /*8dd0*/  LDGSTS.E [R73+0xab00], desc[UR26][R58.64], P1 ;  /* 0x0ab000003a497fae */ /* 0x000fe600089a101a */
[C---:B------:R-:W-:Y:S01]  /*8de0*/  IMAD.WIDE R18, R79.reuse, 0x4, R18 ;  /* 0x000000044f127825 */ /* 0x040fe200078e0212 */
[----:B------:R-:W-:Y:S03]  /*8df0*/  LDGSTS.E [R73+0xaf00], desc[UR26][R66.64], P1 ;  /* 0x0af0000042497fae */ /* 0x000fe600089a101a */
[----:B------:R-:W-:Y:S01]  /*8e00*/  IMAD.WIDE R28, R79, 0x4, R12 ;  /* 0x000000044f1c7825 */ /* 0x000fe200078e020c */
[----:B------:R-:W-:Y:S04]  /*8e10*/  LDGSTS.E [R73+0xb300], desc[UR26][R80.64], P1 ;  /* 0x0b30000050497fae */ /* 0x000fe800089a101a */
[----:B------:R-:W-:Y:S04]  /*8e20*/  LDGSTS.E [R73+0xb700], desc[UR26][R24.64], P1 ;  /* 0x0b70000018497fae */ /* 0x000fe800089a101a */
[----:B------:R-:W-:Y:S04]  /*8e30*/  LDGSTS.E [R73+0xbb00], desc[UR26][R18.64], P1 ;  /* 0x0bb0000012497fae */ /* 0x000fe800089a101a */
[----:B------:R-:W-:Y:S04]  /*8e40*/  LDGSTS.E [R73+0xbf00], desc[UR26][R28.64], P1 ;  /* 0x0bf000001c497fae */ /* 0x000fe800089a101a */
[----:B------:R-:W0:Y:S04]  /*8e50*/  LDGDEPBAR ;  /* 0x00000000000079af */ /* 0x000e280000000000 */
[----:B------:R-:W3:Y:S04]  /*8e60*/  LDL.LU.64 R248, [R1+0x30] ;  /* 0x0000300001f87983 */ /* 0x000ee80000300a00 */
[----:B------:R-:W4:Y:S01]  /*8e70*/  LDL.LU.64 R142, [R1+0x28] ;  /* 0x00002800018e7983 */ /* 0x000f220000300a00 */
[----:B------:R-:W-:Y:S01]  /*8e80*/  ISETP.GE.U32.AND P1, PT, R252, 0x7fffff3d, PT ;  /* 0x7fffff3dfc00780c */ /* 0x000fe20003f26070 */
[----:B------:R-:W-:Y:S01]  /*8e90*/  IMAD.WIDE R12, R72, 0x4, R246 ;  /* 0x00000004480c7825 */ /* 0x000fe200078e02f6 */
[----:B------:R-:W-:Y:S03]  /*8ea0*/  BAR.SYNC.DEFER_BLOCKING 0x0 ;  /* 0x0000000000007b1d */ /* 0x000fe60000010000 */
[----:B------:R-:W-:-:S05]  /*8eb0*/  VIADD R252, R144, 0xffffff7b ;  /* 0xffffff7b90fc7836 */ /* 0x000fca0000000000 */
[----:B------:R-:W1:Y:S01]  /*8ec0*/  LDC R144, c[0x0][0x3a0] ;  /* 0x0000e800ff907b82 */ /* 0x000e620000000800 */
[----:B------:R-:W4:Y:S04]  /*8ed0*/  LDL.LU.64 R242, [R1+0x20] ;  /* 0x0000200001f27983 */ /* 0x000f280000300a00 */
[----:B------:R-:W4:Y:S04]  /*8ee0*/  LDL.LU.64 R244, [R1+0x18] ;  /* 0x0000180001f47983 */ /* 0x000f280000300a00 */
[----:B------:R-:W4:Y:S04]  /*8ef0*/  LDL.LU.64 R246, [R1+0x10] ;  /* 0x0000100001f67983 */ /* 0x000f280000300a00 */
[----:B------:R-:W-:Y:S01]  /*8f00*/  @!PT LDS RZ, [RZ] ;  /* 0x00000000fffff984 */ /* 0x000fe20000000800 */
[----:B------:R-:W-:Y:S01]  /*8f10*/  @!PT LDS RZ, [RZ] ;  /* 0x00000000fffff984 */ /* 0x000fe20000000800 */
[----:B------:R-:W-:Y:S01]  /*8f20*/  @!PT LDS RZ, [RZ] ;  /* 0x00000000fffff984 */ /* 0x000fe20000000800 */
[----:B------:R-:W-:Y:S01]  /*8f30*/  LDGSTS.E [R145+0x40000], desc[UR26][R12.64], !P4 ;  /* 0x400000000c917fae */ /* 0x000fe2000e1a101a */
[----:B------:R-:W-:Y:S01]  /*8f40*/  ISETP.GE.U32.AND P4, PT, R252, 0x7fffff3c, PT ;  /* 0x7fffff3cfc00780c */ /* 0x000fe20003f86070 */
[----:B------:R-:W-:-:S02]  /*8f50*/  VIADD R252, R250, 0xffffff7a ;  /* 0xffffff7afafc7836 */ /* 0x000fc40000000000 */
[----:B------:R-:W4:Y:S01]  /*8f60*/  LDL.LU.64 R250, [R1+0x8] ;  /* 0x0000080001fa7983 */ /* 0x000f220000300a00 */
[----:B--2---:R-:W-:-:S05]  /*8f70*/  IMAD.WIDE R2, R72, 0x4, R2 ;  /* 0x0000000448027825 */ /* 0x004fca00078e0202 */
[----:B------:R3:W-:Y:S01]  /*8f80*/  LDGSTS.E [R145+0x40004], desc[UR26][R2.64], !P5 ;  /* 0x4000400002917fae */ /* 0x0007e2000e9a101a */
[----:B------:R-:W-:Y:S02]  /*8f90*/  ISETP.GE.U32.AND P5, PT, R252, 0x7fffff3b, PT ;  /* 0x7fffff3bfc00780c */ /* 0x000fe40003fa6070 */
[----:B------:R-:W2:Y:S01]  /*8fa0*/  LDC R252, c[0x0][0x3a0] ;  /* 0x0000e800fffc7b82 */ /* 0x000ea20000000800 */
[----:B------:R3:W-:Y:S01]  /*8fb0*/  STL.64 [R1+0x58], R2 ;  /* 0x0000580201007387 */ /* 0x0007e20000100a00 */
[----:B--2---:R-:W-:Y:S02]  /*8fc0*/  VIADD R252, R252, 0xffffff79 ;  /* 0xffffff79fcfc7836 */ /* 0x004fe40000000000 */
[C---:B---3--:R-:W-:Y:S02]  /*8fd0*/  IMAD.WIDE R2, R72.reuse, 0x4, R248 ;  /* 0x0000000448027825 */ /* 0x048fe400078e02f8 */
[----:B------:R-:W2:Y:S02]  /*8fe0*/  LDL.LU.64 R248, [R1] ;  /* 0x0000000001f87983 */ /* 0x000ea40000300a00 */
[----:B----4-:R-:W-:-:S02]  /*8ff0*/  IMAD.WIDE R142, R72, 0x4, R142 ;  /* 0x00000004488e7825 */ /* 0x010fc400078e028e */
[----:B------:R-:W-:Y:S01]  /*9000*/  LDGSTS.E [R145+0x40008], desc[UR26][R2.64], !P6 ;  /* 0x4000800002917fae */ /* 0x000fe2000f1a101a */
[----:B------:R-:W-:Y:S01]  /*9010*/  ISETP.GE.U32.AND P6, PT, R252, 0x7fffff3a, PT ;  /* 0x7fffff3afc00780c */ /* 0x000fe20003fc6070 */
[----:B-1----:R-:W-:Y:S02]  /*9020*/  VIADD R252, R144, 0xffffff78 ;  /* 0xffffff7890fc7836 */ /* 0x002fe40000000000 */
[----:B------:R-:W-:Y:S01]  /*9030*/  LDGSTS.E [R145+0x4000c], desc[UR26][R142.64], !P1 ;  /* 0x4000c0008e917fae */ /* 0x000fe2000c9a101a */
[----:B------:R-:W1:Y:S02]  /*9040*/  LDC R144, c[0x0][0x3a0] ;  /* 0x0000e800ff907b82 */ /* 0x000e640000000800 */
[----:B------:R-:W-:Y:S01]  /*9050*/  ISETP.GE.U32.AND P1, PT, R252, 0x7fffff39, PT ;  /* 0x7fffff39fc00780c */ /* 0x000fe20003f26070 */
[----:B------:R3:W-:Y:S01]  /*9060*/  STL.64 [R1+0x50], R2 ;  /* 0x0000500201007387 */ /* 0x0007e20000100a00 */
[----:B------:R-:W-:-:S04]  /*9070*/  IMAD.WIDE R242, R72, 0x4, R242 ;  /* 0x0000000448f27825 */ /* 0x000fc800078e02f2 */
[----:B------:R-:W4:Y:S01]  /*9080*/  LDC R252, c[0x0][0x3a0] ;  /* 0x0000e800fffc7b82 */ /* 0x000f220000000800 */
[C---:B------:R-:W-:Y:S01]  /*9090*/  IMAD.WIDE R244, R72.reuse, 0x4, R244 ;  /* 0x0000000448f47825 */ /* 0x040fe200078e02f4 */
[----:B------:R-:W-:Y:S03]  /*90a0*/  LDGSTS.E [R145+0x40010], desc[UR26][R242.64], !P4 ;  /* 0x40010000f2917fae */ /* 0x000fe6000e1a101a */
[C---:B------:R-:W-:Y:S01]  /*90b0*/  IMAD.WIDE R246, R72.reuse, 0x4, R246 ;  /* 0x0000000448f67825 */ /* 0x040fe200078e02f6 */
[----:B------:R-:W-:Y:S04]  /*90c0*/  LDGSTS.E [R145+0x40014], desc[UR26][R244.64], !P5 ;  /* 0x40014000f4917fae */ /* 0x000fe8000e9a101a */
[----:B---3--:R-:W3:Y:S04]  /*90d0*/  LDL.LU.64 R2, [R1+0x380] ;  /* 0x0003800001027983 */ /* 0x008ee80000300a00 */
[----:B------:R1:W-:Y:S01]  /*90e0*/  STL.64 [R1+0x48], R142 ;  /* 0x0000488e01007387 */ /* 0x0003e20000100a00 */
[----:B------:R-:W-:-:S03]  /*90f0*/  IMAD.WIDE R250, R72, 0x4, R250 ;  /* 0x0000000448fa7825 */ /* 0x000fc600078e02fa */
[----:B------:R-:W-:Y:S04]  /*9100*/  LDGSTS.E [R145+0x40018], desc[UR26][R246.64], !P6 ;  /* 0x40018000f6917fae */ /* 0x000fe8000f1a101a */
[----:B------:R-:W-:Y:S04]  /*9110*/  LDGSTS.E [R145+0x4001c], desc[UR26][R250.64], !P1 ;  /* 0x4001c000fa917fae */ /* 0x000fe8000c9a101a */
[----:B-1----:R-:W3:Y:S04]  /*9120*/  LDL.LU.64 R142, [R1+0x378] ;  /* 0x00037800018e7983 */ /* 0x002ee80000300a00 */
[----:B------:R1:W-:Y:S04]  /*9130*/  STL.64 [R1+0x40], R242 ;  /* 0x000040f201007387 */ /* 0x0003e80000100a00 */
[----:B-1----:R-:W3:Y:S04]  /*9140*/  LDL.LU.64 R242, [R1+0x370] ;  /* 0x0003700001f27983 */ /* 0x002ee80000300a00 */
[----:B------:R1:W-:Y:S04]  /*9150*/  STL.64 [R1+0x38], R244 ;  /* 0x000038f401007387 */ /* 0x0003e80000100a00 */
[----:B-1----:R-:W3:Y:S04]  /*9160*/  LDL.LU.64 R244, [R1+0x368] ;  /* 0x0003680001f47983 */ /* 0x002ee80000300a00 */
[----:B------:R1:W-:Y:S04]  /*9170*/  STL.64 [R1+0x30], R246 ;  /* 0x000030f601007387 */ /* 0x0003e80000100a00 */
[----:B-1----:R-:W3:Y:S04]  /*9180*/  LDL.LU.64 R246, [R1+0x360] ;  /* 0x0003600001f67983 */ /* 0x002ee80000300a00 */
[----:B------:R1:W-:Y:S04]  /*9190*/  STL.64 [R1+0x28], R250 ;  /* 0x000028fa01007387 */ /* 0x0003e80000100a00 */
[----:B-1----:R-:W3:Y:S01]  /*91a0*/  LDL.LU.64 R250, [R1+0x358] ;  /* 0x0003580001fa7983 */ /* 0x002ee20000300a00 */
[----:B----4-:R-:W-:-:S05]  /*91b0*/  VIADD R252, R252, 0xffffff77 ;  /* 0xffffff77fcfc7836 */ /* 0x010fca0000000000 */
[----:B------:R-:W-:Y:S02]  /*91c0*/  ISETP.GE.U32.AND P4, PT, R252, 0x7fffff38, PT ;  /* 0x7fffff38fc00780c */ /* 0x000fe40003f86070 */
[----:B------:R-:W1:Y:S02]  /*91d0*/  LDC R252, c[0x0][0x3a0] ;  /* 0x0000e800fffc7b82 */ /* 0x000e640000000800 */
[----:B-1----:R-:W-:-:S05]  /*91e0*/  VIADD R252, R252, 0xffffff76 ;  /* 0xffffff76fcfc7836 */ /* 0x002fca0000000000 */
[----:B------:R-:W-:Y:S01]  /*91f0*/  ISETP.GE.U32.AND P5, PT, R252, 0x7fffff37, PT ;  /* 0x7fffff37fc00780c */ /* 0x000fe20003fa6070 */
[----:B--2---:R-:W-:-:S05]  /*9200*/  IMAD.WIDE R248, R72, 0x4, R248 ;  /* 0x0000000448f87825 */ /* 0x004fca00078e02f8 */
[----:B------:R3:W-:Y:S04]  /*9210*/  STL.64 [R1+0x20], R248 ;  /* 0x000020f801007387 */ /* 0x0007e80000100a00 */
[----:B------:R3:W-:Y:S02]  /*9220*/  LDGSTS.E [R145+0x40020], desc[UR26][R248.64], !P4 ;  /* 0x40020000f8917fae */ /* 0x0007e4000e1a101a */
[----:B---3--:R-:W-:Y:S02]  /*9230*/  IMAD.WIDE R248, R72, 0x4, R250 ;  /* 0x0000000448f87825 */ /* 0x008fe400078e02fa */
[----:B------:R-:W1:Y:S03]  /*9240*/  LDC R251, c[0x0][0x3a0] ;  /* 0x0000e800fffb7b82 */ /* 0x000e660000000800 */
[----:B------:R2:W-:Y:S04]  /*9250*/  STL.64 [R1+0x18], R248 ;  /* 0x000018f801007387 */ /* 0x0005e80000100a00 */
[----:B------:R3:W-:Y:S04]  /*9260*/  LDGSTS.E [R145+0x40024], desc[UR26][R248.64], !P5 ;  /* 0x40024000f8917fae */ /* 0x0007e8000e9a101a */
[----:B--2---:R-:W3:Y:S01]  /*9270*/  LDL.LU.64 R248, [R1+0x350] ;  /* 0x0003500001f87983 */ /* 0x004ee20000300a00 */
[----:B------:R-:W-:-:S02]  /*9280*/  VIADD R252, R144, 0xffffff75 ;  /* 0xffffff7590fc7836 */ /* 0x000fc40000000000 */
[----:B------:R-:W2:Y:S03]  /*9290*/  LDC R144, c[0x0][0x3a0] ;  /* 0x0000e800ff907b82 */ /* 0x000ea60000000800 */
[----:B------:R-:W-:-:S05]  /*92a0*/  ISETP.GE.U32.AND P6, PT, R252, 0x7fffff36, PT ;  /* 0x7fffff36fc00780c */ /* 0x000fca0003fc6070 */
[----:B------:R-:W4:Y:S02]  /*92b0*/  LDC R252, c[0x0][0x3a0] ;  /* 0x0000e800fffc7b82 */ /* 0x000f240000000800 */
[----:B----4-:R-:W-:-:S05]  /*92c0*/  VIADD R252, R252, 0xffffff74 ;  /* 0xffffff74fcfc7836 */ /* 0x010fca0000000000 */
[----:B------:R-:W-:Y:S02]  /*92d0*/  ISETP.GE.U32.AND P1, PT, R252, 0x7fffff35, PT ;  /* 0x7fffff35fc00780c */ /* 0x000fe40003f26070 */
[----:B------:R-:W4:Y:S01]  /*92e0*/  LDC R252, c[0x0][0x3a0] ;  /* 0x0000e800fffc7b82 */ /* 0x000f220000000800 */
[----:B--2---:R-:W-:Y:S02]  /*92f0*/  VIADD R250, R144, 0xffffff72 ;  /* 0xffffff7290fa7836 */ /* 0x004fe40000000000 */
[----:B----4-:R-:W-:-:S05]  /*9300*/  VIADD R252, R252, 0xffffff73 ;  /* 0xffffff73fcfc7836 */ /* 0x010fca0000000000 */
[----:B------:R-:W-:Y:S02]  /*9310*/  ISETP.GE.U32.AND P4, PT, R252, 0x7fffff34, PT ;  /* 0x7fffff34fc00780c */ /* 0x000fe40003f86070 */
[----:B------:R-:W2:Y:S01]  /*9320*/  LDC R252, c[0x0][0x3a0] ;  /* 0x0000e800fffc7b82 */ /* 0x000ea20000000800 */
[----:B---3--:R-:W-:Y:S01]  /*9330*/  IMAD.WIDE R144, R72, 0x4, R248 ;  /* 0x0000000448907825 */ /* 0x008fe200078e02f8 */
[----:B------:R-:W-:-:S04]  /*9340*/  LEA R249, R2, UR10, 0x8 ;  /* 0x0000000a02f97c11 */ /* 0x000fc8000f8e40ff */
[----:B------:R3:W-:Y:S04]  /*9350*/  STL.64 [R1+0x10], R144 ;  /* 0x0000109001007387 */ /* 0x0007e80000100a00 */
[----:B------:R3:W-:Y:S02]  /*9360*/  LDGSTS.E [R249+0x40028], desc[UR26][R144.64], !P6 ;  /* 0x4002800090f97fae */ /* 0x0007e4000f1a101a */
[----:B---3--:R-:W-:-:S05]  /*9370*/  IMAD.WIDE R144, R72, 0x4, R246 ;  /* 0x0000000448907825 */ /* 0x008fca00078e02f6 */
[----:B------:R3:W-:Y:S04]  /*9380*/  STL.64 [R1+0x8], R144 ;  /* 0x0000089001007387 */ /* 0x0007e80000100a00 */
[----:B------:R3:W-:Y:S02]  /*9390*/  LDGSTS.E [R249+0x4002c], desc[UR26][R144.64], !P1 ;  /* 0x4002c00090f97fae */ /* 0x0007e4000c9a101a */
[----:B---3--:R-:W-:-:S05]  /*93a0*/  IMAD.WIDE R144, R72, 0x4, R244 ;  /* 0x0000000448907825 */ /* 0x008fca00078e02f4 */
[----:B------:R3:W-:Y:S04]  /*93b0*/  STL.64 [R1], R144 ;  /* 0x0000009001007387 */ /* 0x0007e80000100a00 */
[----:B------:R-:W-:Y:S04]  /*93c0*/  LDGSTS.E [R249+0x40030], desc[UR26][R144.64], !P4 ;  /* 0x4003000090f97fae */ /* 0x000fe8000e1a101a */
[----:B---3--:R-:W3:Y:S01]  /*93d0*/  LDL.LU.64 R144, [R1+0x348] ;  /* 0x0003480001907983 */ /* 0x008ee20000300a00 */
[----:B------:R-:W-:Y:S01]  /*93e0*/  ISETP.GE.U32.AND P5, PT, R250, 0x7fffff33, PT ;  /* 0x7fffff33fa00780c */ /* 0x000fe20003fa6070 */
[----:B-1----:R-:W-:Y:S01]  /*93f0*/  VIADD R248, R251, 0xffffff71 ;  /* 0xffffff71fbf87836 */ /* 0x002fe20000000000 */
[----:B------:R-:W1:Y:S04]  /*9400*/  LDC R250, c[0x0][0x3a0] ;  /* 0x0000e800fffa7b82 */ /* 0x000e680000000800 */
[----:B------:R-:W-:-:S04]  /*9410*/  ISETP.GE.U32.AND P6, PT, R248, 0x7fffff32, PT ;  /* 0x7fffff32f800780c */ /* 0x000fc80003fc6070 */
[----:B------:R-:W4:Y:S01]  /*9420*/  LDC R248, c[0x0][0x3a0] ;  /* 0x0000e800fff87b82 */ /* 0x000f220000000800 */
[----:B--2---:R-:W-:-:S05]  /*9430*/  VIADD R246, R252, 0xffffff70 ;  /* 0xffffff70fcf67836 */ /* 0x004fca0000000000 */
[----:B------:R-:W-:Y:S02]  /*9440*/  ISETP.GE.U32.AND P1, PT, R246, 0x7fffff31, PT ;  /* 0x7fffff31f600780c */ /* 0x000fe40003f26070 */
[----:B------:R-:W2:Y:S01]  /*9450*/  LDC R246, c[0x0][0x3a0] ;  /* 0x0000e800fff67b82 */ /* 0x000ea20000000800 */
[----:B-1----:R-:W-:-:S07]  /*9460*/  VIADD R244, R250, 0xffffff6f ;  /* 0xffffff6ffaf47836 */ /* 0x002fce0000000000 */
[----:B------:R-:W1:Y:S01]  /*9470*/  LDC R252, c[0x0][0x3a0] ;  /* 0x0000e800fffc7b82 */ /* 0x000e620000000800 */
[----:B------:R-:W-:Y:S01]  /*9480*/  IMAD.WIDE R250, R72, 0x4, R242 ;  /* 0x0000000448fa7825 */ /* 0x000fe200078e02f2 */
[----:B------:R-:W-:-:S04]  /*9490*/  ISETP.GE.U32.AND P4, PT, R244, 0x7fffff30, PT ;  /* 0x7fffff30f400780c */ /* 0x000fc80003f86070 */
[----:B------:R2:W-:Y:S01]  /*94a0*/  LDGSTS.E [R249+0x40034], desc[UR26][R250.64], !P5 ;  /* 0x40034000faf97fae */ /* 0x0005e2000e9a101a */
[----:B----4-:R-:W-:Y:S01]  /*94b0*/  VIADD R242, R248, 0xffffff6e ;  /* 0xffffff6ef8f27836 */ /* 0x010fe20000000000 */
[----:B------:R-:W4:Y:S04]  /*94c0*/  LDC R244, c[0x0][0x3a0] ;  /* 0x0000e800fff47b82 */ /* 0x000f280000000800 */
[----:B------:R-:W-:-:S04]  /*94d0*/  ISETP.GE.U32.AND P5, PT, R242, 0x7fffff2f, PT ;  /* 0x7fffff2ff200780c */ /* 0x000fc80003fa6070 */
[----:B------:R-:W1:Y:S01]  /*94e0*/  LDC R242, c[0x0][0x3a0] ;  /* 0x0000e800fff27b82 */ /* 0x000e620000000800 */
[----:B------:R2:W-:Y:S02]  /*94f0*/  STL.64 [R1+0x310], R250 ;  /* 0x000310fa01007387 */ /* 0x0005e40000100a00 */
[----:B--2---:R-:W-:-:S04]  /*9500*/  IMAD.WIDE R248, R72, 0x4, R142 ;  /* 0x0000000448f87825 */ /* 0x004fc800078e028e */
[----:B------:R-:W-:Y:S01]  /*9510*/  VIADD R142, R246, 0xffffff6d ;  /* 0xffffff6df68e7836 */ /* 0x000fe20000000000 */
[----:B------:R-:W2:Y:S01]  /*9520*/  LDC R143, c[0x0][0x3a0] ;  /* 0x0000e800ff8f7b82 */ /* 0x000ea20000000800 */
[----:B------:R-:W-:-:S05]  /*9530*/  LEA R251, R2, UR10, 0x8 ;  /* 0x0000000a02fb7c11 */ /* 0x000fca000f8e40ff */
[----:B------:R-:W-:Y:S01]  /*9540*/  LDGSTS.E [R251+0x40038], desc[UR26][R248.64], !P6 ;  /* 0x40038000f8fb7fae */ /* 0x000fe2000f1a101a */
[----:B------:R-:W-:Y:S01]  /*9550*/  ISETP.GE.U32.AND P6, PT, R142, 0x7fffff2e, PT ;  /* 0x7fffff2e8e00780c */ /* 0x000fe20003fc6070 */
[----:B----4-:R-:W-:Y:S02]  /*9560*/  VIADD R142, R244, 0xffffff6c ;  /* 0xffffff6cf48e7836 */ /* 0x010fe40000000000 */
[C---:B------:R-:W-:Y:S01]  /*9570*/  IMAD.WIDE R244, R72.reuse, 0x4, R146 ;  /* 0x0000000448f47825 */ /* 0x040fe200078e0292 */
[----:B------:R-:W-:Y:S01]  /*9580*/  STL.64 [R1+0x318], R248 ;  /* 0x000318f801007387 */ /* 0x000fe20000100a00 */
[----:B------:R-:W4:Y:S02]  /*9590*/  LDC R146, c[0x0][0x3a0] ;  /* 0x0000e800ff927b82 */ /* 0x000f240000000800 */
        /* <DEDUP_REMOVED lines=17> */
[----:B---3--:R-:W-:Y:S02]  /*96b0*/  IMAD.WIDE R246, R72, 0x4, R144 ;  /* 0x0000000448f67825 */ /* 0x008fe400078e0290 */
[----:B------:R-:W3:Y:S03]  /*96c0*/  LDC R144, c[0x0][0x3a0] ;  /* 0x0000e800ff907b82 */ /* 0x000ee60000000800 */
[----:B------:R-:W-:Y:S01]  /*96d0*/  LDGSTS.E [R251+0x4003c], desc[UR26][R246.64], !P1 ;  /* 0x4003c000f6fb7fae */ /* 0x000fe2000c9a101a */
[----:B------:R-:W-:Y:S01]  /*96e0*/  ISETP.GE.U32.AND P1, PT, R142, 0x7fffff2d, PT ;  /* 0x7fffff2d8e00780c */ /* 0x000fe20003f26070 */
[----:B-1----:R-:W-:Y:S02]  /*96f0*/  VIADD R142, R242, 0xffffff6b ;  /* 0xffffff6bf28e7836 */ /* 0x002fe40000000000 */
[----:B------:R-:W-:Y:S01]  /*9700*/  LDGSTS.E [R251+0x40040], desc[UR26][R244.64], !P4 ;  /* 0x40040000f4fb7fae */ /* 0x000fe2000e1a101a */
[----:B------:R-:W-:Y:S01]  /*9710*/  IMAD.WIDE R242, R72, 0x4, R148 ;  /* 0x0000000448f27825 */ /* 0x000fe200078e0294 */
[----:B------:R-:W1:Y:S01]  /*9720*/  LDC R145, c[0x0][0x3a0] ;  /* 0x0000e800ff917b82 */ /* 0x000e620000000800 */
[----:B------:R-:W-:-:S02]  /*9730*/  ISETP.GE.U32.AND P4, PT, R142, 0x7fffff2c, PT ;  /* 0x7fffff2c8e00780c */ /* 0x000fc40003f86070 */
[----:B------:R-:W-:Y:S01]  /*9740*/  VIADD R142, R252, 0xffffff6a ;  /* 0xffffff6afc8e7836 */ /* 0x000fe20000000000 */
[----:B------:R-:W-:Y:S04]  /*9750*/  LDGSTS.E [R251+0x40044], desc[UR26][R242.64], !P5 ;  /* 0x40044000f2fb7fae */ /* 0x000fe8000e9a101a */
[----:B------:R-:W-:Y:S01]  /*9760*/  ISETP.GE.U32.AND P5, PT, R142, 0x7fffff2b, PT ;  /* 0x7fffff2b8e00780c */ /* 0x000fe20003fa6070 */
[----:B------:R1:W-:Y:S01]  /*9770*/  STL.64 [R1+0x308], R246 ;  /* 0x000308f601007387 */ /* 0x0003e20000100a00 */
[----:B------:R-:W-:Y:S01]  /*9780*/  IMAD.WIDE R184, R72, 0x4, R184 ;  /* 0x0000000448b87825 */ /* 0x000fe200078e02b8 */
[----:B------:R-:W4:Y:S02]  /*9790*/  LDC R148, c[0x0][0x3a0] ;  /* 0x0000e800ff947b82 */ /* 0x000f240000000800 */
[----:B------:R1:W-:Y:S01]  /*97a0*/  LDGSTS.E [R251+0x40048], desc[UR26][R150.64], !P6 ;  /* 0x4004800096fb7fae */ /* 0x0003e2000f1a101a */
[----:B---3--:R-:W-:-:S05]  /*97b0*/  VIADD R142, R144, 0xffffff69 ;  /* 0xffffff69908e7836 */ /* 0x008fca0000000000 */
[----:B------:R-:W3:Y:S01]  /*97c0*/  LDC R144, c[0x0][0x3a0] ;  /* 0x0000e800ff907b82 */ /* 0x000ee20000000800 */
[----:B------:R-:W-:Y:S01]  /*97d0*/  STL.64 [R1+0x320], R244 ;  /* 0x000320f401007387 */ /* 0x000fe20000100a00 */
[----:B------:R-:W-:Y:S01]  /*97e0*/  ISETP.GE.U32.AND P6, PT, R142, 0x7fffff2a, PT ;  /* 0x7fffff2a8e00780c */ /* 0x000fe20003fc6070 */
[----:B--2---:R-:W-:Y:S02]  /*97f0*/  VIADD R142, R143, 0xffffff68 ;  /* 0xffffff688f8e7836 */ /* 0x004fe40000000000 */
[----:B------:R2:W-:Y:S03]  /*9800*/  STL.64 [R1+0x328], R242 ;  /* 0x000328f201007387 */ /* 0x0005e60000100a00 */
[----:B------:R-:W3:Y:S01]  /*9810*/  LDC R143, c[0x0][0x3a0] ;  /* 0x0000e800ff8f7b82 */ /* 0x000ee20000000800 */
[----:B-1----:R-:W4:Y:S01]  /*9820*/  LDL.LU.64 R246, [R1+0x58] ;  /* 0x0000580001f67983 */ /* 0x002f220000300a00 */
[----:B------:R-:W-:-:S04]  /*9830*/  IMAD.WIDE R186, R72, 0x4, R186 ;  /* 0x0000000448ba7825 */ /* 0x000fc800078e02ba */
[----:B------:R-:W-:Y:S02]  /*9840*/  IMAD.WIDE R188, R72, 0x4, R188 ;  /* 0x0000000448bc7825 */ /* 0x000fe400078e02bc */
[----:B------:R-:W1:Y:S01]  /*9850*/  LDC R252, c[0x0][0x3a0] ;  /* 0x0000e800fffc7b82 */ /* 0x000e620000000800 */
[----:B--2---:R-:W2:Y:S04]  /*9860*/  LDL.LU.64 R242, [R1+0x50] ;  /* 0x0000500001f27983 */ /* 0x004ea80000300a00 */
[----:B------:R-:W2:Y:S04]  /*9870*/  LDL.LU.64 R244, [R1+0x48] ;  /* 0x0000480001f47983 */ /* 0x000ea80000300a00 */
[----:B------:R-:W2:Y:S04]  /*9880*/  LDL.LU.64 R248, [R1+0x40] ;  /* 0x0000400001f87983 */ /* 0x000ea80000300a00 */
[----:B------:R-:W2:Y:S04]  /*9890*/  LDL.LU.64 R250, [R1+0x38] ;  /* 0x0000380001fa7983 */ /* 0x000ea80000300a00 */
[----:B------:R3:W-:Y:S02]  /*98a0*/  STL.64 [R1+0x300], R150 ;  /* 0x0003009601007387 */ /* 0x0007e40000100a00 */
[----:B---3--:R-:W-:Y:S01]  /*98b0*/  LEA R151, R2, UR10, 0x8 ;  /* 0x0000000a02977c11 */ /* 0x008fe2000f8e40ff */
[----:B------:R-:W-:Y:S01]  /*98c0*/  IMAD.WIDE R190, R72, 0x4, R190 ;  /* 0x0000000448be7825 */ /* 0x000fe200078e02be */
[----:B------:R-:W3:Y:S03]  /*98d0*/  LDC R150, c[0x0][0x3a0] ;  /* 0x0000e800ff967b82 */ /* 0x000ee60000000800 */
[----:B------:R1:W-:Y:S01]  /*98e0*/  LDGSTS.E [R151+0x4004c], desc[UR26][R152.64], !P1 ;  /* 0x4004c00098977fae */ /* 0x0003e2000c9a101a */
[----:B------:R-:W-:Y:S01]  /*98f0*/  ISETP.GE.U32.AND P1, PT, R142, 0x7fffff29, PT ;  /* 0x7fffff298e00780c */ /* 0x000fe20003f26070 */
[----:B------:R-:W-:-:S02]  /*9900*/  VIADD R142, R145, 0xffffff67 ;  /* 0xffffff67918e7836 */ /* 0x000fc40000000000 */
[----:B------:R-:W-:Y:S01]  /*9910*/  LDGSTS.E [R151+0x40050], desc[UR26][R154.64], !P4 ;  /* 0x400500009a977fae */ /* 0x000fe2000e1a101a */
[----:B------:R-:W1:Y:S02]  /*9920*/  LDC R145, c[0x0][0x3a0] ;  /* 0x0000e800ff917b82 */ /* 0x000e640000000800 */
[----:B------:R-:W-:Y:S01]  /*9930*/  ISETP.GE.U32.AND P4, PT, R142, 0x7fffff28, PT ;  /* 0x7fffff288e00780c */ /* 0x000fe20003f86070 */
[----:B------:R-:W-:Y:S01]  /*9940*/  VIADD R142, R144, 0xffffff66 ;  /* 0xffffff66908e7836 */ /* 0x000fe20000000000 */
[----:B------:R-:W-:Y:S04]  /*9950*/  LDGSTS.E [R151+0x40054], desc[UR26][R156.64], !P5 ;  /* 0x400540009c977fae */ /* 0x000fe8000e9a101a */
[----:B------:R-:W3:Y:S01]  /*9960*/  LDC R144, c[0x0][0x3a0] ;  /* 0x0000e800ff907b82 */ /* 0x000ee20000000800 */
[----:B------:R-:W-:Y:S01]  /*9970*/  ISETP.GE.U32.AND P5, PT, R142, 0x7fffff27, PT ;  /* 0x7fffff278e00780c */ /* 0x000fe20003fa6070 */
[----:B------:R-:W-:Y:S01]  /*9980*/  VIADD R142, R143, 0xffffff65 ;  /* 0xffffff658f8e7836 */ /* 0x000fe20000000000 */
[----:B------:R-:W-:Y:S05]  /*9990*/  LDGSTS.E [R151+0x40058], desc[UR26][R158.64], !P6 ;  /* 0x400580009e977fae */ /* 0x000fea000f1a101a */
[----:B------:R-:W3:Y:S01]  /*99a0*/  LDC R143, c[0x0][0x3a0] ;  /* 0x0000e800ff8f7b82 */ /* 0x000ee20000000800 */
[----:B------:R-:W-:Y:S01]  /*99b0*/  ISETP.GE.U32.AND P6, PT, R142, 0x7fffff26, PT ;  /* 0x7fffff268e00780c */ /* 0x000fe20003fc6070 */
[----:B------:R-:W-:Y:S04]  /*99c0*/  LDGSTS.E [R151+0x4005c], desc[UR26][R160.64], !P1 ;  /* 0x4005c000a0977fae */ /* 0x000fe8000c9a101a */
[----:B------:R-:W-:Y:S01]  /*99d0*/  LDGSTS.E [R151+0x40060], desc[UR26][R162.64], !P4 ;  /* 0x40060000a2977fae */ /* 0x000fe2000e1a101a */
[----:B-1----:R-:W-:-:S02]  /*99e0*/  VIADD R142, R145, 0xffffff64 ;  /* 0xffffff64918e7836 */ /* 0x002fc40000000000 */
[----:B------:R-:W1:Y:S01]  /*99f0*/  LDC R145, c[0x0][0x3a0] ;  /* 0x0000e800ff917b82 */ /* 0x000e620000000800 */
[----:B------:R-:W-:Y:S02]  /*9a00*/  LDGSTS.E [R151+0x40064], desc[UR26][R164.64], !P5 ;  /* 0x40064000a4977fae */ /* 0x000fe4000e9a101a */
[----:B------:R-:W-:Y:S02]  /*9a10*/  ISETP.GE.U32.AND P1, PT, R142, 0x7fffff25, PT ;  /* 0x7fffff258e00780c */ /* 0x000fe40003f26070 */
[----:B------:R-:W-:Y:S01]  /*9a20*/  LDGSTS.E [R151+0x40068], desc[UR26][R166.64], !P6 ;  /* 0x40068000a6977fae */ /* 0x000fe2000f1a101a */
[----:B---3--:R-:W-:Y:S02]  /*9a30*/  VIADD R142, R144, 0xffffff63 ;  /* 0xffffff63908e7836 */ /* 0x008fe40000000000 */
[----:B------:R-:W3:Y:S03]  /*9a40*/  LDC R144, c[0x0][0x3a0] ;  /* 0x0000e800ff907b82 */ /* 0x000ee60000000800 */
[----:B------:R-:W-:Y:S01]  /*9a50*/  ISETP.GE.U32.AND P4, PT, R142, 0x7fffff24, PT ;  /* 0x7fffff248e00780c */ /* 0x000fe20003f86070 */
[----:B------:R-:W-:-:S04]  /*9a60*/  VIADD R142, R143, 0xffffff62 ;  /* 0xffffff628f8e7836 */ /* 0x000fc80000000000 */
[----:B------:R-:W3:Y:S01]  /*9a70*/  LDC R143, c[0x0][0x3a0] ;  /* 0x0000e800ff8f7b82 */ /* 0x000ee20000000800 */
[----:B------:R-:W-:Y:S01]  /*9a80*/  LDGSTS.E [R151+0x4006c], desc[UR26][R168.64], !P1 ;  /* 0x4006c000a8977fae */ /* 0x000fe2000c9a101a */
[----:B------:R-:W-:Y:S01]  /*9a90*/  ISETP.GE.U32.AND P5, PT, R142, 0x7fffff23, PT ;  /* 0x7fffff238e00780c */ /* 0x000fe20003fa6070 */
[----:B-1----:R-:W-:-:S05]  /*9aa0*/  VIADD R142, R145, 0xffffff61 ;  /* 0xffffff61918e7836 */ /* 0x002fca0000000000 */
[----:B------:R-:W-:Y:S01]  /*9ab0*/  LDGSTS.E [R151+0x40070], desc[UR26][R170.64], !P4 ;  /* 0x40070000aa977fae */ /* 0x000fe2000e1a101a */
[----:B------:R-:W1:Y:S01]  /*9ac0*/  LDC R145, c[0x0][0x3a0] ;  /* 0x0000e800ff917b82 */ /* 0x000e620000000800 */
[----:B------:R-:W-:Y:S01]  /*9ad0*/  ISETP.GE.U32.AND P6, PT, R142, 0x7fffff22, PT ;  /* 0x7fffff228e00780c */ /* 0x000fe20003fc6070 */
[----:B---3--:R-:W-:-:S04]  /*9ae0*/  VIADD R142, R144, 0xffffff60 ;  /* 0xffffff60908e7836 */ /* 0x008fc80000000000 */
[----:B------:R-:W-:Y:S02]  /*9af0*/  LDGSTS.E [R151+0x40074], desc[UR26][R172.64], !P5 ;  /* 0x40074000ac977fae */ /* 0x000fe4000e9a101a */
[----:B------:R-:W3:Y:S01]  /*9b00*/  LDC R144, c[0x0][0x3a0] ;  /* 0x0000e800ff907b82 */ /* 0x000ee20000000800 */
[----:B------:R-:W-:Y:S01]  /*9b10*/  ISETP.GE.U32.AND P1, PT, R142, 0x7fffff21, PT ;  /* 0x7fffff218e00780c */ /* 0x000fe20003f26070 */
[----:B------:R-:W-:-:S06]  /*9b20*/  VIADD R142, R143, 0xffffff5f ;  /* 0xffffff5f8f8e7836 */ /* 0x000fcc0000000000 */
[----:B------:R-:W3:Y:S01]  /*9b30*/  LDC R143, c[0x0][0x3a0] ;  /* 0x0000e800ff8f7b82 */ /* 0x000ee20000000800 */
[----:B------:R-:W-:Y:S01]  /*9b40*/  LDGSTS.E [R151+0x40078], desc[UR26][R174.64], !P6 ;  /* 0x40078000ae977fae */ /* 0x000fe2000f1a101a */
[----:B------:R-:W-:Y:S01]  /*9b50*/  ISETP.GE.U32.AND P4, PT, R142, 0x7fffff20, PT ;  /* 0x7fffff208e00780c */ /* 0x000fe20003f86070 */
[----:B-1----:R-:W-:-:S03]  /*9b60*/  VIADD R142, R145, 0xffffff5e ;  /* 0xffffff5e918e7836 */ /* 0x002fc60000000000 */
[----:B------:R-:W-:Y:S02]  /*9b70*/  LDGSTS.E [R151+0x4007c], desc[UR26][R176.64], !P1 ;  /* 0x4007c000b0977fae */ /* 0x000fe4000c9a101a */
[----:B------:R-:W1:Y:S01]  /*9b80*/  LDC R145, c[0x0][0x3a0] ;  /* 0x0000e800ff917b82 */ /* 0x000e620000000800 */
[----:B------:R-:W-:Y:S01]  /*9b90*/  ISETP.GE.U32.AND P5, PT, R142, 0x7fffff1f, PT ;  /* 0x7fffff1f8e00780c */ /* 0x000fe20003fa6070 */
[----:B---3--:R-:W-:-:S05]  /*9ba0*/  VIADD R142, R144, 0xffffff5d ;  /* 0xffffff5d908e7836 */ /* 0x008fca0000000000 */
[----:B------:R-:W-:Y:S01]  /*9bb0*/  LDGSTS.E [R151+0x40080], desc[UR26][R178.64], !P4 ;  /* 0x40080000b2977fae */ /* 0x000fe2000e1a101a */
        /* <DEDUP_REMOVED lines=15> */
[----:B------:R-:W2:Y:S01]  /*9cb0*/  LDC R143, c[0x0][0x3a0] ;  /* 0x0000e800ff8f7b82 */ /* 0x000ea20000000800 */
        /* <DEDUP_REMOVED lines=10> */
[----:B--2---:R-:W-:-:S06]  /*9d60*/  VIADD R142, R143, 0xffffff56 ;  /* 0xffffff568f8e7836 */ /* 0x004fcc0000000000 */
[----:B------:R-:W2:Y:S01]  /*9d70*/  LDC R143, c[0x0][0x3a0] ;  /* 0x0000e800ff8f7b82 */ /* 0x000ea20000000800 */
[----:B------:R-:W-:Y:S01]  /*9d80*/  ISETP.GE.U32.AND P5, PT, R142, 0x7fffff17, PT ;  /* 0x7fffff178e00780c */ /* 0x000fe20003fa6070 */
[----:B-1----:R-:W-:-:S06]  /*9d90*/  VIADD R142, R145, 0xffffff55 ;  /* 0xffffff55918e7836 */ /* 0x002fcc0000000000 */
[----:B------:R-:W1:Y:S01]  /*9da0*/  LDC R145, c[0x0][0x3a0] ;  /* 0x0000e800ff917b82 */ /* 0x000e620000000800 */
[----:B------:R-:W-:Y:S01]  /*9db0*/  IMAD.WIDE R192, R72, 0x4, R192 ;  /* 0x0000000448c07825 */ /* 0x000fe200078e02c0 */
[----:B------:R-:W-:-:S03]  /*9dc0*/  ISETP.GE.U32.AND P6, PT, R142, 0x7fffff16, PT ;  /* 0x7fffff168e00780c */ /* 0x000fc60003fc6070 */
[----:B---3--:R-:W-:Y:S01]  /*9dd0*/  VIADD R142, R144, 0xffffff54 ;  /* 0xffffff54908e7836 */ /* 0x008fe20000000000 */
[----:B------:R-:W-:Y:S02]  /*9de0*/  LDGSTS.E [R151+0x4009c], desc[UR26][R192.64], !P1 ;  /* 0x4009c000c0977fae */ /* 0x000fe4000c9a101a */
[----:B------:R-:W3:Y:S02]  /*9df0*/  LDC R144, c[0x0][0x3a0] ;  /* 0x0000e800ff907b82 */ /* 0x000ee40000000800 */
[----:B------:R-:W-:Y:S01]  /*9e00*/  ISETP.GE.U32.AND P1, PT, R142, 0x7fffff15, PT ;  /* 0x7fffff158e00780c */ /* 0x000fe20003f26070 */
[----:B--2---:R-:W-:-:S05]  /*9e10*/  VIADD R142, R143, 0xffffff53 ;  /* 0xffffff538f8e7836 */ /* 0x004fca0000000000 */
[----:B------:R-:W2:Y:S01]  /*9e20*/  LDC R143, c[0x0][0x3a0] ;  /* 0x0000e800ff8f7b82 */ /* 0x000ea20000000800 */
[----:B------:R-:W-:-:S04]  /*9e30*/  IMAD.WIDE R194, R72, 0x4, R194 ;  /* 0x0000000448c27825 */ /* 0x000fc800078e02c2 */
[----:B------:R-:W-:Y:S01]  /*9e40*/  IMAD.WIDE R196, R72, 0x4, R196 ;  /* 0x0000000448c47825 */ /* 0x000fe200078e02c4 */
[----:B------:R-:W-:Y:S01]  /*9e50*/  LDGSTS.E [R151+0x400a0], desc[UR26][R194.64], !P4 ;  /* 0x400a0000c2977fae */ /* 0x000fe2000e1a101a */
[----:B------:R-:W-:Y:S02]  /*9e60*/  ISETP.GE.U32.AND P4, PT, R142, 0x7fffff14, PT ;  /* 0x7fffff148e00780c */ /* 0x000fe40003f86070 */
[----:B-1----:R-:W-:Y:S01]  /*9e70*/  VIADD R142, R145, 0xffffff52 ;  /* 0xffffff52918e7836 */ /* 0x002fe20000000000 */
[----:B------:R-:W-:Y:S01]  /*9e80*/  LDGSTS.E [R151+0x400a4], desc[UR26][R196.64], !P5 ;  /* 0x400a4000c4977fae */ /* 0x000fe2000e9a101a */
[----:B------:R-:W1:Y:S01]  /*9e90*/  LDC R145, c[0x0][0x3a0] ;  /* 0x0000e800ff917b82 */ /* 0x000e620000000800 */
[----:B------:R-:W-:Y:S02]  /*9ea0*/  IMAD.WIDE R198, R72, 0x4, R198 ;  /* 0x0000000448c67825 */ /* 0x000fe400078e02c6 */
[----:B------:R-:W-:Y:S02]  /*9eb0*/  ISETP.GE.U32.AND P5, PT, R142, 0x7fffff13, PT ;  /* 0x7fffff138e00780c */ /* 0x000fe40003fa6070 */
        /* <DEDUP_REMOVED lines=32> */
[----:B------:R-:W3:Y:S01]  /*a0c0*/  LDC R144, c[0x0][0x3a0] ;  /* 0x0000e800ff907b82 */ /* 0x000ee20000000800 */
[----:B------:R-:W-:Y:S01]  /*a0d0*/  IMAD.WIDE R212, R72, 0x4, R212 ;  /* 0x0000000448d47825 */ /* 0x000fe200078e02d4 */
[----:B------:R-:W-:-:S03]  /*a0e0*/  ISETP.GE.U32.AND P4, PT, R142, 0x7fffff0c, PT ;  /* 0x7fffff0c8e00780c */ /* 0x000fc60003f86070 */
[----:B--2---:R-:W-:Y:S01]  /*a0f0*/  VIADD R142, R143, 0xffffff4a ;  /* 0xffffff4a8f8e7836 */ /* 0x004fe20000000000 */
[----:B------:R-:W-:Y:S01]  /*a100*/  LDGSTS.E [R151+0x400c4], desc[UR26][R212.64], !P5 ;  /* 0x400c4000d4977fae */ /* 0x000fe2000e9a101a */
[----:B------:R-:W-:Y:S01]  /*a110*/  IMAD.WIDE R214, R72, 0x4, R214 ;  /* 0x0000000448d67825 */ /* 0x000fe200078e02d6 */
[----:B------:R-:W2:Y:S02]  /*a120*/  LDC R143, c[0x0][0x3a0] ;  /* 0x0000e800ff8f7b82 */ /* 0x000ea40000000800 */
[----:B------:R-:W-:Y:S01]  /*a130*/  ISETP.GE.U32.AND P5, PT, R142, 0x7fffff0b, PT ;  /* 0x7fffff0b8e00780c */ /* 0x000fe20003fa6070 */
[----:B----4-:R-:W-:Y:S01]  /*a140*/  VIADD R142, R146, 0xffffff49 ;  /* 0xffffff49928e7836 */ /* 0x010fe20000000000 */
[----:B------:R-:W-:Y:S01]  /*a150*/  LDGSTS.E [R151+0x400c8], desc[UR26][R214.64], !P6 ;  /* 0x400c8000d6977fae */ /* 0x000fe2000f1a101a */
[----:B------:R-:W-:-:S03]  /*a160*/  IMAD.WIDE R216, R72, 0x4, R216 ;  /* 0x0000000448d87825 */ /* 0x000fc600078e02d8 */
[----:B------:R-:W-:Y:S01]  /*a170*/  ISETP.GE.U32.AND P6, PT, R142, 0x7fffff0a, PT ;  /* 0x7fffff0a8e00780c */ /* 0x000fe20003fc6070 */
[----:B-1----:R-:W-:Y:S01]  /*a180*/  VIADD R142, R145, 0xffffff48 ;  /* 0xffffff48918e7836 */ /* 0x002fe20000000000 */
[----:B------:R-:W-:Y:S01]  /*a190*/  LDGSTS.E [R151+0x400cc], desc[UR26][R216.64], !P1 ;  /* 0x400cc000d8977fae */ /* 0x000fe2000c9a101a */
[----:B------:R-:W1:Y:S03]  /*a1a0*/  LDC R145, c[0x0][0x3a0] ;  /* 0x0000e800ff917b82 */ /* 0x000e660000000800 */
[----:B------:R-:W-:Y:S01]  /*a1b0*/  ISETP.GE.U32.AND P1, PT, R142, 0x7fffff09, PT ;  /* 0x7fffff098e00780c */ /* 0x000fe20003f26070 */
[----:B---3--:R-:W-:-:S04]  /*a1c0*/  VIADD R142, R144, 0xffffff47 ;  /* 0xffffff47908e7836 */ /* 0x008fc80000000000 */
[----:B------:R-:W3:Y:S01]  /*a1d0*/  LDC R144, c[0x0][0x3a0] ;  /* 0x0000e800ff907b82 */ /* 0x000ee20000000800 */
[----:B------:R-:W-:-:S04]  /*a1e0*/  IMAD.WIDE R218, R72, 0x4, R218 ;  /* 0x0000000448da7825 */ /* 0x000fc800078e02da */
[----:B------:R-:W-:Y:S01]  /*a1f0*/  IMAD.WIDE R220, R72, 0x4, R220 ;  /* 0x0000000448dc7825 */ /* 0x000fe200078e02dc */
[----:B------:R-:W-:Y:S01]  /*a200*/  LDGSTS.E [R151+0x400d0], desc[UR26][R218.64], !P4 ;  /* 0x400d0000da977fae */ /* 0x000fe2000e1a101a */
[----:B------:R-:W-:Y:S01]  /*a210*/  ISETP.GE.U32.AND P4, PT, R142, 0x7fffff08, PT ;  /* 0x7fffff088e00780c */ /* 0x000fe20003f86070 */
[----:B------:R-:W4:Y:S01]  /*a220*/  LDC R146, c[0x0][0x3a0] ;  /* 0x0000e800ff927b82 */ /* 0x000f220000000800 */
[----:B--2---:R-:W-:Y:S01]  /*a230*/  VIADD R142, R143, 0xffffff46 ;  /* 0xffffff468f8e7836 */ /* 0x004fe20000000000 */
[----:B------:R-:W-:Y:S01]  /*a240*/  LDGSTS.E [R151+0x400d4], desc[UR26][R220.64], !P5 ;  /* 0x400d4000dc977fae */ /* 0x000fe2000e9a101a */
[----:B------:R-:W-:-:S03]  /*a250*/  IMAD.WIDE R222, R72, 0x4, R222 ;  /* 0x0000000448de7825 */ /* 0x000fc600078e02de */
[----:B------:R-:W-:Y:S02]  /*a260*/  ISETP.GE.U32.AND P5, PT, R142, 0x7fffff07, PT ;  /* 0x7fffff078e00780c */ /* 0x000fe40003fa6070 */
[----:B------:R-:W2:Y:S01]  /*a270*/  LDC R143, c[0x0][0x3a0] ;  /* 0x0000e800ff8f7b82 */ /* 0x000ea20000000800 */
[----:B-1----:R-:W-:Y:S01]  /*a280*/  VIADD R142, R145, 0xffffff45 ;  /* 0xffffff45918e7836 */ /* 0x002fe20000000000 */
[----:B------:R-:W-:Y:S04]  /*a290*/  LDGSTS.E [R151+0x400d8], desc[UR26][R222.64], !P6 ;  /* 0x400d8000de977fae */ /* 0x000fe8000f1a101a */
[----:B------:R-:W-:Y:S01]  /*a2a0*/  ISETP.GE.U32.AND P6, PT, R142, 0x7fffff06, PT ;  /* 0x7fffff068e00780c */ /* 0x000fe20003fc6070 */
[----:B---3--:R-:W-:Y:S01]  /*a2b0*/  VIADD R142, R144, 0xffffff44 ;  /* 0xffffff44908e7836 */ /* 0x008fe20000000000 */
[----:B------:R-:W1:Y:S08]  /*a2c0*/  LDC R145, c[0x0][0x3a0] ;  /* 0x0000e800ff917b82 */ /* 0x000e700000000800 */
[----:B------:R-:W3:Y:S01]  /*a2d0*/  LDC R144, c[0x0][0x3a0] ;  /* 0x0000e800ff907b82 */ /* 0x000ee20000000800 */
[----:B------:R-:W-:-:S04]  /*a2e0*/  IMAD.WIDE R224, R72, 0x4, R224 ;  /* 0x0000000448e07825 */ /* 0x000fc800078e02e0 */
[----:B------:R-:W-:Y:S01]  /*a2f0*/  IMAD.WIDE R226, R72, 0x4, R226 ;  /* 0x0000000448e27825 */ /* 0x000fe200078e02e2 */
[----:B------:R-:W-:Y:S01]  /*a300*/  LDGSTS.E [R151+0x400dc], desc[UR26][R224.64], !P1 ;  /* 0x400dc000e0977fae */ /* 0x000fe2000c9a101a */
[----:B------:R-:W-:Y:S02]  /*a310*/  ISETP.GE.U32.AND P1, PT, R142, 0x7fffff05, PT ;  /* 0x7fffff058e00780c */ /* 0x000fe40003f26070 */
[----:B--2---:R-:W-:Y:S01]  /*a320*/  VIADD R142, R143, 0xffffff43 ;  /* 0xffffff438f8e7836 */ /* 0x004fe20000000000 */
[----:B------:R-:W-:Y:S01]  /*a330*/  LDGSTS.E [R151+0x400e0], desc[UR26][R226.64], !P4 ;  /* 0x400e0000e2977fae */ /* 0x000fe2000e1a101a */
[----:B------:R-:W-:-:S03]  /*a340*/  IMAD.WIDE R228, R72, 0x4, R228 ;  /* 0x0000000448e47825 */ /* 0x000fc600078e02e4 */
[----:B------:R-:W-:Y:S01]  /*a350*/  ISETP.GE.U32.AND P4, PT, R142, 0x7fffff04, PT ;  /* 0x7fffff048e00780c */ /* 0x000fe20003f86070 */
[----:B----4-:R-:W-:Y:S01]  /*a360*/  VIADD R142, R146, 0xffffff42 ;  /* 0xffffff42928e7836 */ /* 0x010fe20000000000 */
[----:B------:R-:W-:Y:S01]  /*a370*/  LDGSTS.E [R151+0x400e4], desc[UR26][R228.64], !P5 ;  /* 0x400e4000e4977fae */ /* 0x000fe2000e9a101a */
[C---:B------:R-:W-:Y:S01]  /*a380*/  IMAD.WIDE R230, R72.reuse, 0x4, R230 ;  /* 0x0000000448e67825 */ /* 0x040fe200078e02e6 */
[----:B------:R-:W2:Y:S03]  /*a390*/  LDC R146, c[0x0][0x3a0] ;  /* 0x0000e800ff927b82 */ /* 0x000ea60000000800 */
[----:B------:R-:W-:Y:S01]  /*a3a0*/  IMAD.WIDE R232, R72, 0x4, R232 ;  /* 0x0000000448e87825 */ /* 0x000fe200078e02e8 */
[----:B------:R-:W-:Y:S01]  /*a3b0*/  ISETP.GE.U32.AND P5, PT, R142, 0x7fffff03, PT ;  /* 0x7fffff038e00780c */ /* 0x000fe20003fa6070 */
[----:B------:R-:W-:Y:S02]  /*a3c0*/  LDGSTS.E [R151+0x400e8], desc[UR26][R230.64], !P6 ;  /* 0x400e8000e6977fae */ /* 0x000fe4000f1a101a */
[----:B---3--:R-:W-:-:S02]  /*a3d0*/  VIADD R143, R144, 0xffffff40 ;  /* 0xffffff40908f7836 */ /* 0x008fc40000000000 */
[----:B-1----:R-:W-:Y:S01]  /*a3e0*/  VIADD R142, R145, 0xffffff41 ;  /* 0xffffff41918e7836 */ /* 0x002fe20000000000 */
[----:B------:R-:W-:Y:S01]  /*a3f0*/  LDGSTS.E [R151+0x400ec], desc[UR26][R232.64], !P1 ;  /* 0x400ec000e8977fae */ /* 0x000fe2000c9a101a */
[----:B------:R-:W-:Y:S01]  /*a400*/  IMAD.WIDE R234, R72, 0x4, R234 ;  /* 0x0000000448ea7825 */ /* 0x000fe200078e02ea */
[----:B------:R-:W-:Y:S01]  /*a410*/  ISETP.GE.AND P1, PT, R77, R143, PT ;  /* 0x0000008f4d00720c */ /* 0x000fe20003f26270 */
[----:B------:R-:W1:Y:S01]  /*a420*/  LDC R144, c[0x0][0x3a0] ;  /* 0x0000e800ff907b82 */ /* 0x000e620000000800 */
[----:B------:R-:W-:Y:S02]  /*a430*/  ISETP.GE.U32.AND P6, PT, R142, 0x7fffff02, PT ;  /* 0x7fffff028e00780c */ /* 0x000fe40003fc6070 */
[----:B------:R-:W-:Y:S01]  /*a440*/  SEL R142, RZ, 0x4, P1 ;  /* 0x00000004ff8e7807 */ /* 0x000fe20000800000 */
[----:B------:R-:W-:Y:S01]  /*a450*/  IMAD.WIDE R236, R72, 0x4, R236 ;  /* 0x0000000448ec7825 */ /* 0x000fe200078e02ec */
[----:B------:R-:W-:Y:S01]  /*a460*/  ISETP.GT.AND P1, PT, R76, 0xff, PT ;  /* 0x000000ff4c00780c */ /* 0x000fe20003f24270 */
[----:B------:R-:W-:Y:S02]  /*a470*/  LDGSTS.E [R151+0x400f0], desc[UR26][R234.64], !P4 ;  /* 0x400f0000ea977fae */ /* 0x000fe4000e1a101a */
[----:B------:R-:W-:Y:S01]  /*a480*/  IMAD.WIDE R238, R72, 0x4, R238 ;  /* 0x0000000448ee7825 */ /* 0x000fe200078e02ee */
[----:B------:R-:W-:Y:S01]  /*a490*/  SEL R142, R142, RZ, P1 ;  /* 0x000000ff8e8e7207 */ /* 0x000fe20000800000 */
[----:B------:R-:W-:Y:S01]  /*a4a0*/  LDGSTS.E [R151+0x400f4], desc[UR26][R236.64], !P5 ;  /* 0x400f4000ec977fae */ /* 0x000fe2000e9a101a */
[----:B------:R-:W-:Y:S01]  /*a4b0*/  ISETP.GE.U32.AND P1, PT, R143, 0x7fffff01, PT ;  /* 0x7fffff018f00780c */ /* 0x000fe20003f26070 */
[----:B------:R-:W-:Y:S01]  /*a4c0*/  IMAD.WIDE R240, R72, 0x4, R240 ;  /* 0x0000000448f07825 */ /* 0x000fe200078e02f0 */
[----:B------:R-:W3:Y:S01]  /*a4d0*/  LDC R145, c[0x0][0x3a0] ;  /* 0x0000e800ff917b82 */ /* 0x000ee20000000800 */
[----:B------:R-:W-:Y:S02]  /*a4e0*/  LDGSTS.E [R151+0x400f8], desc[UR26][R238.64], !P6 ;  /* 0x400f8000ee977fae */ /* 0x000fe4000f1a101a */
[----:B------:R-:W-:-:S04]  /*a4f0*/  IMAD.WIDE R38, R79, 0x4, R38 ;  /* 0x000000044f267825 */ /* 0x000fc800078e0226 */
[C---:B------:R-:W-:Y:S01]  /*a500*/  IMAD.WIDE R86, R79.reuse, 0x4, R86 ;  /* 0x000000044f567825 */ /* 0x040fe200078e0256 */
[----:B------:R-:W4:Y:S03]  /*a510*/  LDC R143, c[0x0][0x3a0] ;  /* 0x0000e800ff8f7b82 */ /* 0x000f260000000800 */
        /* <DEDUP_REMOVED lines=94> */
[----:B------:R-:W-:Y:S01]  /*ab00*/  IMAD.WIDE R92, R79, 0x4, R92 ;  /* 0x000000044f5c7825 */ /* 0x000fe200078e025c */
[----:B------:R-:W-:Y:S01]  /*ab10*/  LDGSTS.E [R74+0x13600], desc[UR26][R34.64], P3 ;  /* 0x13600000224a7fae */ /* 0x000fe200099a101a */
[----:B------:R-:W-:-:S02]  /*ab20*/  ISETP.NE.U32.AND P4, PT, R142, RZ, PT ;  /* 0x000000ff8e00720c */ /* 0x000fc40003f85070 */
[C---:B------:R-:W-:Y:S01]  /*ab30*/  IMAD.WIDE R100, R79.reuse, 0x4, R100 ;  /* 0x000000044f647825 */ /* 0x040fe200078e0264 */
[----:B------:R-:W-:Y:S03]  /*ab40*/  LDGSTS.E [R74+0x13a00], desc[UR26][R6.64], P3 ;  /* 0x13a00000064a7fae */ /* 0x000fe600099a101a */
[C---:B------:R-:W-:Y:S01]  /*ab50*/  IMAD.WIDE R108, R79.reuse, 0x4, R108 ;  /* 0x000000044f6c7825 */ /* 0x040fe200078e026c */
[----:B------:R-:W-:Y:S03]  /*ab60*/  LDGSTS.E [R74+0x13e00], desc[UR26][R10.64], P3 ;  /* 0x13e000000a4a7fae */ /* 0x000fe600099a101a */
[C---:B------:R-:W-:Y:S01]  /*ab70*/  IMAD.WIDE R116, R79.reuse, 0x4, R116 ;  /* 0x000000044f747825 */ /* 0x040fe200078e0274 */
[----:B------:R-:W-:Y:S03]  /*ab80*/  LDGSTS.E [R73+0x10300], desc[UR26][R20.64], P3 ;  /* 0x1030000014497fae */ /* 0x000fe600099a101a */
[----:B-1----:R-:W-:Y:S01]  /*ab90*/  VIADD R142, R144, 0xffffff3f ;  /* 0xffffff3f908e7836 */ /* 0x002fe20000000000 */
[----:B------:R-:W-:Y:S01]  /*aba0*/  LDGSTS.E [R73+0x10700], desc[UR26][R92.64], P3 ;  /* 0x107000005c497fae */ /* 0x000fe200099a101a */
[C---:B------:R-:W-:Y:S01]  /*abb0*/  IMAD.WIDE R124, R79.reuse, 0x4, R124 ;  /* 0x000000044f7c7825 */ /* 0x040fe200078e027c */
[----:B------:R-:W1:Y:S02]  /*abc0*/  LDC R144, c[0x0][0x3a0] ;  /* 0x0000e800ff907b82 */ /* 0x000e640000000800 */
[----:B------:R-:W-:Y:S01]  /*abd0*/  LDGSTS.E [R73+0x10b00], desc[UR26][R100.64], P3 ;  /* 0x10b0000064497fae */ /* 0x000fe200099a101a */
[----:B------:R-:W-:Y:S01]  /*abe0*/  IMAD.WIDE R132, R79, 0x4, R132 ;  /* 0x000000044f847825 */ /* 0x000fe200078e0284 */
[----:B------:R-:W-:-:S02]  /*abf0*/  ISETP.GE.U32.AND P5, PT, R142, 0x7fffff00, PT ;  /* 0x7fffff008e00780c */ /* 0x000fc40003fa6070 */
        /* <DEDUP_REMOVED lines=9> */
[----:B---3--:R-:W-:Y:S02]  /*ac90*/  VIADD R142, R145, 0xffffff3e ;  /* 0xffffff3e918e7836 */ /* 0x008fe40000000000 */
[C---:B------:R-:W-:Y:S01]  /*aca0*/  IMAD.WIDE R66, R79.reuse, 0x4, R66 ;  /* 0x000000044f427825 */ /* 0x040fe200078e0242 */
[----:B------:R-:W-:Y:S03]  /*acb0*/  LDGSTS.E [R73+0x12300], desc[UR26][R44.64], P3 ;  /* 0x123000002c497fae */ /* 0x000fe600099a101a */
[C---:B------:R-:W-:Y:S01]  /*acc0*/  IMAD.WIDE R80, R79.reuse, 0x4, R80 ;  /* 0x000000044f507825 */ /* 0x040fe200078e0250 */
[----:B------:R-:W-:Y:S03]  /*acd0*/  LDGSTS.E [R73+0x12700], desc[UR26][R52.64], P3 ;  /* 0x1270000034497fae */ /* 0x000fe600099a101a */
[----:B------:R-:W-:Y:S01]  /*ace0*/  IMAD.WIDE R24, R79, 0x4, R24 ;  /* 0x000000044f187825 */ /* 0x000fe200078e0218 */
[----:B------:R-:W-:Y:S01]  /*acf0*/  LDGSTS.E [R73+0x12b00], desc[UR26][R58.64], P3 ;  /* 0x12b000003a497fae */ /* 0x000fe200099a101a */
[----:B------:R-:W-:-:S02]  /*ad00*/  ISETP.GE.U32.AND P6, PT, R142, 0x7ffffeff, PT ;  /* 0x7ffffeff8e00780c */ /* 0x000fc40003fc6070 */
[C---:B------:R-:W-:Y:S01]  /*ad10*/  IMAD.WIDE R18, R79.reuse, 0x4, R18 ;  /* 0x000000044f127825 */ /* 0x040fe200078e0212 */
[----:B------:R-:W-:Y:S03]  /*ad20*/  LDGSTS.E [R73+0x12f00], desc[UR26][R66.64], P3 ;  /* 0x12f0000042497fae */ /* 0x000fe600099a101a */
[----:B------:R-:W-:Y:S01]  /*ad30*/  IMAD.WIDE R28, R79, 0x4, R28 ;  /* 0x000000044f1c7825 */ /* 0x000fe200078e021c */
[----:B------:R-:W-:Y:S03]  /*ad40*/  LDGSTS.E [R73+0x13300], desc[UR26][R80.64], P3 ;  /* 0x1330000050497fae */ /* 0x000fe600099a101a */
[----:B----4-:R-:W-:Y:S01]  /*ad50*/  VIADD R142, R143, 0xffffff3d ;  /* 0xffffff3d8f8e7836 */ /* 0x010fe20000000000 */
[----:B------:R-:W-:Y:S01]  /*ad60*/  LDGSTS.E [R73+0x13700], desc[UR26][R24.64], P3 ;  /* 0x1370000018497fae */ /* 0x000fe200099a101a */
[----:B------:R-:W3:Y:S03]  /*ad70*/  LDC R143, c[0x0][0x3a0] ;  /* 0x0000e800ff8f7b82 */ /* 0x000ee60000000800 */
[----:B------:R-:W-:Y:S04]  /*ad80*/  LDGSTS.E [R73+0x13b00], desc[UR26][R18.64], P3 ;  /* 0x13b0000012497fae */ /* 0x000fe800099a101a */
[----:B------:R-:W-:Y:S04]  /*ad90*/  LDGSTS.E [R73+0x13f00], desc[UR26][R28.64], P3 ;  /* 0x13f000001c497fae */ /* 0x000fe800099a101a */
[----:B------:R-:W0:Y:S01]  /*ada0*/  LDGDEPBAR ;  /* 0x00000000000079af */ /* 0x000e220000000000 */
[----:B------:R-:W-:Y:S01]  /*adb0*/  ISETP.GE.U32.AND P1, PT, R142, 0x7ffffefe, PT ;  /* 0x7ffffefe8e00780c */ /* 0x000fe20003f26070 */
[----:B--2---:R-:W-:-:S02]  /*adc0*/  VIADD R142, R146, 0xffffff3c ;  /* 0xffffff3c928e7836 */ /* 0x004fc40000000000 */
[----:B------:R-:W-:Y:S01]  /*add0*/  IMAD.WIDE R12, R72, 0x4, R12 ;  /* 0x00000004480c7825 */ /* 0x000fe200078e020c */
[----:B------:R-:W-:Y:S02]  /*ade0*/  BAR.SYNC.DEFER_BLOCKING 0x0 ;  /* 0x0000000000007b1d */ /* 0x000fe40000010000 */
[----:B------:R-:W-:-:S06]  /*adf0*/  ISETP.GE.U32.AND P3, PT, R142, 0x7ffffefd, PT ;  /* 0x7ffffefd8e00780c */ /* 0x000fcc0003f66070 */
[----:B------:R-:W2:Y:S01]  /*ae00*/  LDC R146, c[0x0][0x3a0] ;  /* 0x0000e800ff927b82 */ /* 0x000ea20000000800 */
[----:B---3--:R-:W-:Y:S01]  /*ae10*/  VIADD R142, R143, 0xffffff3b ;  /* 0xffffff3b8f8e7836 */ /* 0x008fe20000000000 */
[----:B------:R3:W-:Y:S04]  /*ae20*/  STL.64 [R1+0x330], R2 ;  /* 0x0003300201007387 */ /* 0x0007e80000100a00 */
[----:B------:R4:W-:Y:S04]  /*ae30*/  STL.64 [R1+0x340], R152 ;  /* 0x0003409801007387 */ /* 0x0009e80000100a00 */
[----:B------:R-:W-:Y:S01]  /*ae40*/  @!PT LDS RZ, [RZ] ;  /* 0x00000000fffff984 */ /* 0x000fe20000000800 */
[----:B------:R-:W-:Y:S01]  /*ae50*/  @!PT LDS RZ, [RZ] ;  /* 0x00000000fffff984 */ /* 0x000fe20000000800 */
[----:B------:R-:W-:Y:S01]  /*ae60*/  @!PT LDS RZ, [RZ] ;  /* 0x00000000fffff984 */ /* 0x000fe20000000800 */
[----:B------:R-:W-:Y:S01]  /*ae70*/  LDGSTS.E [R151+0x48000], desc[UR26][R12.64], !P5 ;  /* 0x480000000c977fae */ /* 0x000fe2000e9a101a */
[----:B------:R-:W-:Y:S01]  /*ae80*/  ISETP.GE.U32.AND P5, PT, R142, 0x7ffffefc, PT ;  /* 0x7ffffefc8e00780c */ /* 0x000fe20003fa6070 */
[----:B------:R-:W-:-:S02]  /*ae90*/  IMAD.WIDE R142, R72, 0x4, R246 ;  /* 0x00000004488e7825 */ /* 0x000fc400078e02f6 */
[----:B------:R-:W4:Y:S02]  /*aea0*/  LDL.LU.64 R246, [R1+0x30] ;  /* 0x0000300001f67983 */ /* 0x000f240000300a00 */
[----:B-1----:R-:W-:Y:S02]  /*aeb0*/  VIADD R144, R144, 0xffffff3a ;  /* 0xffffff3a90907836 */ /* 0x002fe40000000000 */
[----:B------:R-:W-:Y:S01]  /*aec0*/  LDGSTS.E [R151+0x48004], desc[UR26][R142.64], !P6 ;  /* 0x480040008e977fae */ /* 0x000fe2000f1a101a */
[----:B--2---:R-:W-:Y:S02]  /*aed0*/  VIADD R146, R146, 0xffffff39 ;  /* 0xffffff3992927836 */ /* 0x004fe40000000000 */
[----:B------:R-:W-:Y:S01]  /*aee0*/  ISETP.GE.U32.AND P6, PT, R144, 0x7ffffefb, PT ;  /* 0x7ffffefb9000780c */ /* 0x000fe20003fc6070 */
[----:B------:R-:W-:Y:S01]  /*aef0*/  IMAD.WIDE R144, R72, 0x4, R242 ;  /* 0x0000000448907825 */ /* 0x000fe200078e02f2 */
[----:B---3--:R-:W2:Y:S04]  /*af00*/  LDL.LU.64 R2, [R1+0x28] ;  /* 0x0000280001027983 */ /* 0x008ea80000300a00 */
[----:B------:R-:W-:Y:S01]  /*af10*/  LDGSTS.E [R151+0x48008], desc[UR26][R144.64], !P1 ;  /* 0x4800800090977fae */ /* 0x000fe2000c9a101a */
[----:B------:R-:W-:Y:S01]  /*af20*/  ISETP.GE.U32.AND P1, PT, R146, 0x7ffffefa, PT ;  /* 0x7ffffefa9200780c */ /* 0x000fe20003f26070 */
[----:B------:R-:W-:-:S02]  /*af30*/  IMAD.WIDE R146, R72, 0x4, R244 ;  /* 0x0000000448927825 */ /* 0x000fc400078e02f4 */
[----:B------:R-:W3:Y:S02]  /*af40*/  LDL.LU.64 R242, [R1+0x20] ;  /* 0x0000200001f27983 */ /* 0x000ee40000300a00 */
[----:B------:R-:W-:Y:S02]  /*af50*/  VIADD R148, R148, 0xffffff38 ;  /* 0xffffff3894947836 */ /* 0x000fe40000000000 */
[----:B------:R-:W-:Y:S03]  /*af60*/  LDGSTS.E [R151+0x4800c], desc[UR26][R146.64], !P3 ;  /* 0x4800c00092977fae */ /* 0x000fe6000d9a101a */
[----:B------:R-:W-:Y:S01]  /*af70*/  ISETP.GE.U32.AND P3, PT, R148, 0x7ffffef9, PT ;  /* 0x7ffffef99400780c */ /* 0x000fe20003f66070 */
[----:B------:R-:W3:Y:S01]  /*af80*/  LDL.LU.64 R244, [R1+0x18] ;  /* 0x0000180001f47983 */ /* 0x000ee20000300a00 */
[----:B------:R-:W-:-:S03]  /*af90*/  IMAD.WIDE R148, R72, 0x4, R248 ;  /* 0x0000000448947825 */ /* 0x000fc600078e02f8 */
[----:B------:R-:W3:Y:S01]  /*afa0*/  LDL.LU.64 R248, [R1+0x10] ;  /* 0x0000100001f87983 */ /* 0x000ee20000300a00 */
[----:B----4-:R-:W-:-:S03]  /*afb0*/  IMAD.WIDE R152, R72, 0x4, R250 ;  /* 0x0000000448987825 */ /* 0x010fc600078e02fa */
[----:B------:R-:W4:Y:S01]  /*afc0*/  LDL.LU.64 R250, [R1+0x8] ;  /* 0x0000080001fa7983 */ /* 0x000f220000300a00 */
[----:B------:R-:W-:-:S03]  /*afd0*/  VIADD R252, R252, 0xffffff37 ;  /* 0xffffff37fcfc7836 */ /* 0x000fc60000000000 */
[----:B------:R-:W-:Y:S02]  /*afe0*/  LDGSTS.E [R151+0x48010], desc[UR26][R148.64], !P5 ;  /* 0x4801000094977fae */ /* 0x000fe4000e9a101a */
[----:B------:R-:W-:Y:S01]  /*aff0*/  ISETP.GE.U32.AND P5, PT, R252, 0x7ffffef8, PT ;  /* 0x7ffffef8fc00780c */ /* 0x000fe20003fa6070 */
[----:B------:R-:W-:Y:S01]  /*b000*/  VIADD R252, R150, 0xffffff36 ;  /* 0xffffff3696fc7836 */ /* 0x000fe20000000000 */
[----:B------:R1:W-:Y:S01]  /*b010*/  LDGSTS.E [R151+0x48014], desc[UR26][R152.64], !P6 ;  /* 0x4801400098977fae */ /* 0x0003e2000f1a101a */
[----:B------:R-:W1:Y:S03]  /*b020*/  LDC R150, c[0x0][0x3a0] ;  /* 0x0000e800ff967b82 */ /* 0x000e660000000800 */
[----:B------:R-:W-:-:S05]  /*b030*/  ISETP.GE.U32.AND P6, PT, R252, 0x7ffffef7, PT ;  /* 0x7ffffef7fc00780c */ /* 0x000fca0003fc6070 */
[----:B------:R-:W1:Y:S01]  /*b040*/  LDC R252, c[0x0][0x3a0] ;  /* 0x0000e800fffc7b82 */ /* 0x000e620000000800 */
[----:B------:R1:W-:Y:S02]  /*b050*/  STL.64 [R1+0x88], R152 ;  /* 0x0000889801007387 */ /* 0x0003e40000100a00 */
[----:B-1----:R-:W-:Y:S02]  /*b060*/  VIADD R252, R252, 0xffffff35 ;  /* 0xffffff35fcfc7836 */ /* 0x002fe40000000000 */
[----:B------:R-:W-:Y:S02]  /*b070*/  IMAD.WIDE R152, R72, 0x4, R246 ;  /* 0x0000000448987825 */ /* 0x000fe400078e02f6 */
[----:B------:R-:W4:Y:S04]  /*b080*/  LDL.LU.64 R246, [R1] ;  /* 0x0000000001f67983 */ /* 0x000f280000300a00 */
[----:B------:R-:W-:Y:S01]  /*b090*/  LDGSTS.E [R151+0x48018], desc[UR26][R152.64], !P1 ;  /* 0x4801800098977fae */ /* 0x000fe2000c9a101a */
[----:B------:R-:W-:-:S02]  /*b0a0*/  ISETP.GE.U32.AND P1, PT, R252, 0x7ffffef6, PT ;  /* 0x7ffffef6fc00780c */ /* 0x000fc40003f26070 */
[----:B------:R-:W1:Y:S01]  /*b0b0*/  LDC R252, c[0x0][0x3a0] ;  /* 0x0000e800fffc7b82 */ /* 0x000e620000000800 */
[C---:B--2---:R-:W-:Y:S01]  /*b0c0*/  IMAD.WIDE R2, R72.reuse, 0x4, R2 ;  /* 0x0000000448027825 */ /* 0x044fe200078e0202 */
[----:B------:R2:W-:Y:S04]  /*b0d0*/  STL.64 [R1+0x80], R152 ;  /* 0x0000809801007387 */ /* 0x0005e80000100a00 */
[----:B------:R-:W-:Y:S01]  /*b0e0*/  LDGSTS.E [R151+0x4801c], desc[UR26][R2.64], !P3 ;  /* 0x4801c00002977fae */ /* 0x000fe2000d9a101a */
[----:B---3--:R-:W-:-:S05]  /*b0f0*/  IMAD.WIDE R242, R72, 0x4, R242 ;  /* 0x0000000448f27825 */ /* 0x008fca00078e02f2 */
[----:B------:R-:W-:Y:S01]  /*b100*/  LDGSTS.E [R151+0x48020], desc[UR26][R242.64], !P5 ;  /* 0x48020000f2977fae */ /* 0x000fe2000e9a101a */
[----:B------:R-:W-:-:S03]  /*b110*/  IMAD.WIDE R244, R72, 0x4, R244 ;  /* 0x0000000448f47825 */ /* 0x000fc600078e02f4 */
[----:B--2---:R-:W2:Y:S01]  /*b120*/  LDL.LU.64 R152, [R1+0x340] ;  /* 0x0003400001987983 */ /* 0x004ea20000300a00 */
[----:B-1----:R-:W-:-:S03]  /*b130*/  VIADD R252, R252, 0xffffff34 ;  /* 0xffffff34fcfc7836 */ /* 0x002fc60000000000 */
[----:B------:R-:W-:Y:S02]  /*b140*/  LDGSTS.E [R151+0x48024], desc[UR26][R244.64], !P6 ;  /* 0x48024000f4977fae */ /* 0x000fe4000f1a101a */
[----:B------:R-:W-:Y:S02]  /*b150*/  ISETP.GE.U32.AND P3, PT, R252, 0x7ffffef5, PT ;  /* 0x7ffffef5fc00780c */ /* 0x000fe40003f66070 */
[----:B------:R1:W-:Y:S01]  /*b160*/  STL.64 [R1+0x78], R2 ;  /* 0x0000780201007387 */ /* 0x0003e20000100a00 */
[----:B------:R-:W-:-:S04]  /*b170*/  IMAD.WIDE R248, R72, 0x4, R248 ;  /* 0x0000000448f87825 */ /* 0x000fc800078e02f8 */
[----:B----4-:R-:W-:Y:S01]  /*b180*/  IMAD.WIDE R250, R72, 0x4, R250 ;  /* 0x0000000448fa7825 */ /* 0x010fe200078e02fa */
[----:B------:R-:W-:Y:S04]  /*b190*/  LDGSTS.E [R151+0x48028], desc[UR26][R248.64], !P1 ;  /* 0x48028000f8977fae */ /* 0x000fe8000c9a101a */
[----:B-1----:R-:W3:Y:S04]  /*b1a0*/  LDL.LU.64 R2, [R1+0x330] ;  /* 0x0003300001027983 */ /* 0x002ee80000300a00 */
[----:B------:R1:W-:Y:S04]  /*b1b0*/  STL.64 [R1+0x70], R242 ;  /* 0x000070f201007387 */ /* 0x0003e80000100a00 */
[----:B------:R-:W-:Y:S04]  /*b1c0*/  LDGSTS.E [R151+0x4802c], desc[UR26][R250.64], !P3 ;  /* 0x4802c000fa977fae */ /* 0x000fe8000d9a101a */
[----:B-1----:R-:W4:Y:S04]  /*b1d0*/  LDL.LU.64 R242, [R1+0x328] ;  /* 0x0003280001f27983 */ /* 0x002f280000300a00 */
[----:B------:R1:W-:Y:S04]  /*b1e0*/  STL.64 [R1+0x68], R244 ;  /* 0x000068f401007387 */ /* 0x0003e80000100a00 */
[----:B-1----:R-:W2:Y:S04]  /*b1f0*/  LDL.LU.64 R244, [R1+0x320] ;  /* 0x0003200001f47983 */ /* 0x002ea80000300a00 */
[----:B------:R1:W-:Y:S04]  /*b200*/  STL.64 [R1+0x60], R248 ;  /* 0x000060f801007387 */ /* 0x0003e80000100a00 */
[----:B-1----:R-:W2:Y:S04]  /*b210*/  LDL.LU.64 R248, [R1+0x318] ;  /* 0x0003180001f87983 */ /* 0x002ea80000300a00 */
[----:B------:R1:W-:Y:S04]  /*b220*/  STL.64 [R1+0x58], R250 ;  /* 0x000058fa01007387 */ /* 0x0003e80000100a00 */
[----:B-1----:R-:W2:Y:S01]  /*b230*/  LDL.LU.64 R250, [R1+0x310] ;  /* 0x0003100001fa7983 */ /* 0x002ea20000300a00 */
[----:B------:R-:W-:-:S02]  /*b240*/  VIADD R252, R150, 0xffffff33 ;  /* 0xffffff3396fc7836 */ /* 0x000fc40000000000 */
[----:B------:R-:W1:Y:S03]  /*b250*/  LDC R150, c[0x0][0x3a0] ;  /* 0x0000e800ff967b82 */ /* 0x000e660000000800 */
[----:B------:R-:W-:-:S05]  /*b260*/  ISETP.GE.U32.AND P5, PT, R252, 0x7ffffef4, PT ;  /* 0x7ffffef4fc00780c */ /* 0x000fca0003fa6070 */
[----:B------:R-:W1:Y:S02]  /*b270*/  LDC R252, c[0x0][0x3a0] ;  /* 0x0000e800fffc7b82 */ /* 0x000e640000000800 */
[----:B-1----:R-:W-:-:S05]  /*b280*/  VIADD R252, R252, 0xffffff32 ;  /* 0xffffff32fcfc7836 */ /* 0x002fca0000000000 */
[----:B------:R-:W-:Y:S02]  /*b290*/  ISETP.GE.U32.AND P6, PT, R252, 0x7ffffef3, PT ;  /* 0x7ffffef3fc00780c */ /* 0x000fe40003fc6070 */
[----:B------:R-:W1:Y:S02]  /*b2a0*/  LDC R252, c[0x0][0x3a0] ;  /* 0x0000e800fffc7b82 */ /* 0x000e640000000800 */
[----:B-1----:R-:W-:-:S05]  /*b2b0*/  VIADD R252, R252, 0xffffff31 ;  /* 0xffffff31fcfc7836 */ /* 0x002fca0000000000 */
[----:B------:R-:W-:Y:S01]  /*b2c0*/  ISETP.GE.U32.AND P1, PT, R252, 0x7ffffef2, PT ;  /* 0x7ffffef2fc00780c */ /* 0x000fe20003f26070 */
[----:B------:R-:W-:-:S05]  /*b2d0*/  IMAD.WIDE R246, R72, 0x4, R246 ;  /* 0x0000000448f67825 */ /* 0x000fca00078e02f6 */
[----:B------:R2:W-:Y:S04]  /*b2e0*/  STL.64 [R1+0x50], R246 ;  /* 0x000050f601007387 */ /* 0x0005e80000100a00 */
[----:B------:R2:W-:Y:S02]  /*b2f0*/  LDGSTS.E [R151+0x48030], desc[UR26][R246.64], !P5 ;  /* 0x48030000f6977fae */ /* 0x0005e4000e9a101a */
[C---:B--2---:R-:W-:Y:S02]  /*b300*/  IMAD.WIDE R246, R72.reuse, 0x4, R250 ;  /* 0x0000000448f67825 */ /* 0x044fe400078e02fa */
[----:B------:R-:W1:Y:S03]  /*b310*/  LDC R251, c[0x0][0x3a0] ;  /* 0x0000e800fffb7b82 */ /* 0x000e660000000800 */
[----:B------:R2:W-:Y:S04]  /*b320*/  STL.64 [R1+0x48], R246 ;  /* 0x000048f601007387 */ /* 0x0005e80000100a00 */
[----:B------:R2:W-:Y:S02]  /*b330*/  LDGSTS.E [R151+0x48034], desc[UR26][R246.64], !P6 ;  /* 0x48034000f6977fae */ /* 0x0005e4000f1a101a */
[----:B--2---:R-:W-:-:S05]  /*b340*/  IMAD.WIDE R246, R72, 0x4, R248 ;  /* 0x0000000448f67825 */ /* 0x004fca00078e02f8 */
[----:B------:R2:W-:Y:S04]  /*b350*/  STL.64 [R1+0x40], R246 ;  /* 0x000040f601007387 */ /* 0x0005e80000100a00 */
[----:B------:R1:W-:Y:S04]  /*b360*/  LDGSTS.E [R151+0x48038], desc[UR26][R246.64], !P1 ;  /* 0x48038000f6977fae */ /* 0x0003e8000c9a101a */
[----:B--2---:R-:W2:Y:S01]  /*b370*/  LDL.LU.64 R246, [R1+0x308] ;  /* 0x0003080001f67983 */ /* 0x004ea20000300a00 */
[----:B------:R-:W-:Y:S02]  /*b380*/  VIADD R252, R150, 0xffffff30 ;  /* 0xffffff3096fc7836 */ /* 0x000fe40000000000 */
[----:B------:R-:W1:Y:S03]  /*b390*/  LDC R150, c[0x0][0x3a0] ;  /* 0x0000e800ff967b82 */ /* 0x000e660000000800 */
[----:B------:R-:W-:-:S05]  /*b3a0*/  ISETP.GE.U32.AND P3, PT, R252, 0x7ffffef1, PT ;  /* 0x7ffffef1fc00780c */ /* 0x000fca0003f66070 */
[----:B------:R-:W1:Y:S02]  /*b3b0*/  LDC R252, c[0x0][0x3a0] ;  /* 0x0000e800fffc7b82 */ /* 0x000e640000000800 */
[----:B-1----:R-:W-:-:S05]  /*b3c0*/  VIADD R252, R252, 0xffffff2f ;  /* 0xffffff2ffcfc7836 */ /* 0x002fca0000000000 */
[----:B------:R-:W-:Y:S02]  /*b3d0*/  ISETP.GE.U32.AND P5, PT, R252, 0x7ffffef0, PT ;  /* 0x7ffffef0fc00780c */ /* 0x000fe40003fa6070 */
[----:B------:R-:W1:Y:S01]  /*b3e0*/  LDC R252, c[0x0][0x3a0] ;  /* 0x0000e800fffc7b82 */ /* 0x000e620000000800 */
[----:B------:R-:W-:Y:S01]  /*b3f0*/  VIADD R248, R150, 0xffffff2d ;  /* 0xffffff2d96f87836 */ /* 0x000fe20000000000 */
[----:B---3--:R-:W-:Y:S01]  /*b400*/  STL.64 [R1+0x2c8], R2 ;  /* 0x0002c80201007387 */ /* 0x008fe20000100a00 */
[----:B------:R-:W-:Y:S02]  /*b410*/  VIADD R250, R251, 0xffffff2e ;  /* 0xffffff2efbfa7836 */ /* 0x000fe40000000000 */
[----:B--2---:R-:W-:-:S04]  /*b420*/  IMAD.WIDE R150, R72, 0x4, R246 ;  /* 0x0000000448967825 */ /* 0x004fc800078e02f6 */
[----:B-1----:R-:W-:Y:S01]  /*b430*/  VIADD R246, R252, 0xffffff2c ;  /* 0xffffff2cfcf67836 */ /* 0x002fe20000000000 */
[----:B------:R-:W-:Y:S01]  /*b440*/  LEA R252, R2, UR10, 0x8 ;  /* 0x0000000a02fc7c11 */ /* 0x000fe2000f8e40ff */
[----:B------:R1:W-:Y:S04]  /*b450*/  STL.64 [R1+0x38], R150 ;  /* 0x0000389601007387 */ /* 0x0003e80000100a00 */
[----:B------:R-:W-:Y:S04]  /*b460*/  LDGSTS.E [R252+0x4803c], desc[UR26][R150.64], !P3 ;  /* 0x4803c00096fc7fae */ /* 0x000fe8000d9a101a */
[----:B-1----:R-:W2:Y:S01]  /*b470*/  LDL.LU.64 R150, [R1+0x300] ;  /* 0x0003000001967983 */ /* 0x002ea20000300a00 */
[----:B------:R-:W-:-:S02]  /*b480*/  ISETP.GE.U32.AND P6, PT, R250, 0x7ffffeef, PT ;  /* 0x7ffffeeffa00780c */ /* 0x000fc40003fc6070 */
[----:B------:R-:W1:Y:S01]  /*b490*/  LDC R250, c[0x0][0x3a0] ;  /* 0x0000e800fffa7b82 */ /* 0x000e620000000800 */
[----:B------:R-:W-:-:S07]  /*b4a0*/  ISETP.GE.U32.AND P1, PT, R248, 0x7ffffeee, PT ;  /* 0x7ffffeeef800780c */ /* 0x000fce0003f26070 */
[----:B------:R-:W3:Y:S01]  /*b4b0*/  LDC R248, c[0x0][0x3a0] ;  /* 0x0000e800fff87b82 */ /* 0x000ee20000000800 */
[----:B------:R-:W-:Y:S01]  /*b4c0*/  ISETP.GE.U32.AND P3, PT, R246, 0x7ffffeed, PT ;  /* 0x7ffffeedf600780c */ /* 0x000fe20003f66070 */
[----:B------:R-:W-:-:S05]  /*b4d0*/  IMAD.WIDE R2, R72, 0x4, R244 ;  /* 0x0000000448027825 */ /* 0x000fca00078e02f4 */
[----:B------:R4:W-:Y:S01]  /*b4e0*/  LDGSTS.E [R252+0x48040], desc[UR26][R2.64], !P5 ;  /* 0x4804000002fc7fae */ /* 0x0009e2000e9a101a */
[----:B------:R-:W2:Y:S01]  /*b4f0*/  LDC R246, c[0x0][0x3a0] ;  /* 0x0000e800fff67b82 */ /* 0x000ea20000000800 */
[----:B-1----:R-:W-:-:S05]  /*b500*/  VIADD R244, R250, 0xffffff2b ;  /* 0xffffff2bfaf47836 */ /* 0x002fca0000000000 */
[----:B------:R-:W-:Y:S02]  /*b510*/  ISETP.GE.U32.AND P5, PT, R244, 0x7ffffeec, PT ;  /* 0x7ffffeecf400780c */ /* 0x000fe40003fa6070 */
[----:B------:R-:W1:Y:S01]  /*b520*/  LDC R244, c[0x0][0x3a0] ;  /* 0x0000e800fff47b82 */ /* 0x000e620000000800 */
[----:B------:R4:W-:Y:S02]  /*b530*/  STL.64 [R1+0x30], R2 ;  /* 0x0000300201007387 */ /* 0x0009e40000100a00 */
[----:B----4-:R-:W-:-:S05]  /*b540*/  IMAD.WIDE R2, R72, 0x4, R242 ;  /* 0x0000000448027825 */ /* 0x010fca00078e02f2 */
[----:B------:R-:W4:Y:S01]  /*b550*/  LDC R243, c[0x0][0x3a0] ;  /* 0x0000e800fff37b82 */ /* 0x000f220000000800 */
[----:B---3--:R-:W-:Y:S01]  /*b560*/  VIADD R242, R248, 0xffffff2a ;  /* 0xffffff2af8f27836 */ /* 0x008fe20000000000 */
[----:B------:R2:W-:Y:S04]  /*b570*/  LDGSTS.E [R252+0x48044], desc[UR26][R2.64], !P6 ;  /* 0x4804400002fc7fae */ /* 0x0005e8000f1a101a */
[----:B------:R-:W-:Y:S02]  /*b580*/  ISETP.GE.U32.AND P6, PT, R242, 0x7ffffeeb, PT ;  /* 0x7ffffeebf200780c */ /* 0x000fe40003fc6070 */
[----:B------:R-:W3:Y:S01]  /*b590*/  LDC R242, c[0x0][0x3a0] ;  /* 0x0000e800fff27b82 */ /* 0x000ee20000000800 */
[----:B------:R2:W-:Y:S01]  /*b5a0*/  STL.64 [R1+0x28], R2 ;  /* 0x0000280201007387 */ /* 0x0005e20000100a00 */
        /* <DEDUP_REMOVED lines=14> */
[----:B--2---:R-:W-:Y:S02]  /*b690*/  IMAD.WIDE R2, R72, 0x4, R150 ;  /* 0x0000000448027825 */ /* 0x004fe400078e0296 */
[----:B------:R-:W2:Y:S02]  /*b6a0*/  LDC R151, c[0x0][0x3a0] ;  /* 0x0000e800ff977b82 */ /* 0x000ea40000000800 */
[----:B------:R-:W-:Y:S01]  /*b6b0*/  VIADD R150, R246, 0xffffff29 ;  /* 0xffffff29f6967836 */ /* 0x000fe20000000000 */
[----:B------:R3:W-:Y:S04]  /*b6c0*/  STL.64 [R1+0x20], R2 ;  /* 0x0000200201007387 */ /* 0x0007e80000100a00 */
[----:B------:R3:W-:Y:S01]  /*b6d0*/  LDGSTS.E [R252+0x48048], desc[UR26][R2.64], !P1 ;  /* 0x4804800002fc7fae */ /* 0x0007e2000c9a101a */
[----:B------:R-:W-:Y:S01]  /*b6e0*/  ISETP.GE.U32.AND P1, PT, R150, 0x7ffffeea, PT ;  /* 0x7ffffeea9600780c */ /* 0x000fe20003f26070 */
[----:B-1----:R-:W-:-:S02]  /*b6f0*/  VIADD R150, R244, 0xffffff28 ;  /* 0xffffff28f4967836 */ /* 0x002fc40000000000 */
[----:B---3--:R-:W-:Y:S02]  /*b700*/  IMAD.WIDE R2, R72, 0x4, R152 ;  /* 0x0000000448027825 */ /* 0x008fe400078e0298 */
[----:B------:R-:W1:Y:S03]  /*b710*/  LDC R153, c[0x0][0x3a0] ;  /* 0x0000e800ff997b82 */ /* 0x000e660000000800 */
[----:B------:R3:W-:Y:S04]  /*b720*/  STL.64 [R1+0x18], R2 ;  /* 0x0000180201007387 */ /* 0x0007e80000100a00 */
[----:B------:R3:W-:Y:S01]  /*b730*/  LDGSTS.E [R252+0x4804c], desc[UR26][R2.64], !P3 ;  /* 0x4804c00002fc7fae */ /* 0x0007e2000d9a101a */
[----:B------:R-:W-:Y:S01]  /*b740*/  ISETP.GE.U32.AND P3, PT, R150, 0x7ffffee9, PT ;  /* 0x7ffffee99600780c */ /* 0x000fe20003f66070 */
[----:B----4-:R-:W-:Y:S01]  /*b750*/  VIADD R150, R243, 0xffffff27 ;  /* 0xffffff27f3967836 */ /* 0x010fe20000000000 */
[----:B------:R-:W4:Y:S01]  /*b760*/  LDC R152, c[0x0][0x3a0] ;  /* 0x0000e800ff987b82 */ /* 0x000f220000000800 */
[----:B---3--:R-:W-:-:S07]  /*b770*/  IMAD.WIDE R2, R72, 0x4, R154 ;  /* 0x0000000448027825 */ /* 0x008fce00078e029a */
[----:B------:R-:W3:Y:S01]  /*b780*/  LDC R154, c[0x0][0x3a0] ;  /* 0x0000e800ff9a7b82 */ /* 0x000ee20000000800 */
[----:B------:R2:W-:Y:S04]  /*b790*/  STL.64 [R1+0x10], R2 ;  /* 0x0000100201007387 */ /* 0x0005e80000100a00 */
[----:B------:R2:W-:Y:S01]  /*b7a0*/  LDGSTS.E [R252+0x48050], desc[UR26][R2.64], !P5 ;  /* 0x4805000002fc7fae */ /* 0x0005e2000e9a101a */
[----:B------:R-:W-:Y:S01]  /*b7b0*/  ISETP.GE.U32.AND P5, PT, R150, 0x7ffffee8, PT ;  /* 0x7ffffee89600780c */ /* 0x000fe20003fa6070 */
[----:B------:R-:W-:Y:S02]  /*b7c0*/  VIADD R150, R242, 0xffffff26 ;  /* 0xffffff26f2967836 */ /* 0x000fe40000000000 */
[----:B--2---:R-:W-:-:S05]  /*b7d0*/  IMAD.WIDE R2, R72, 0x4, R156 ;  /* 0x0000000448027825 */ /* 0x004fca00078e029c */
[----:B------:R2:W-:Y:S01]  /*b7e0*/  LDGSTS.E [R252+0x48054], desc[UR26][R2.64], !P6 ;  /* 0x4805400002fc7fae */ /* 0x0005e2000f1a101a */
[----:B------:R-:W-:Y:S01]  /*b7f0*/  ISETP.GE.U32.AND P6, PT, R150, 0x7ffffee7, PT ;  /* 0x7ffffee79600780c */ /* 0x000fe20003fc6070 */
[----:B------:R-:W-:Y:S02]  /*b800*/  VIADD R150, R151, 0xffffff25 ;  /* 0xffffff2597967836 */ /* 0x000fe40000000000 */
[----:B------:R-:W3:Y:S01]  /*b810*/  LDC R151, c[0x0][0x3a0] ;  /* 0x0000e800ff977b82 */ /* 0x000ee20000000800 */
[----:B------:R2:W-:Y:S02]  /*b820*/  STL.64 [R1+0x8], R2 ;  /* 0x0000080201007387 */ /* 0x0005e40000100a00 */
[----:B--2---:R-:W-:-:S05]  /*b830*/  IMAD.WIDE R2, R72, 0x4, R158 ;  /* 0x0000000448027825 */ /* 0x004fca00078e029e */
[----:B------:R2:W-:Y:S01]  /*b840*/  LDGSTS.E [R252+0x48058], desc[UR26][R2.64], !P1 ;  /* 0x4805800002fc7fae */ /* 0x0005e2000c9a101a */
[----:B------:R-:W-:Y:S01]  /*b850*/  ISETP.GE.U32.AND P1, PT, R150, 0x7ffffee6, PT ;  /* 0x7ffffee69600780c */ /* 0x000fe20003f26070 */
[----:B-1----:R-:W-:Y:S02]  /*b860*/  VIADD R150, R153, 0xffffff24 ;  /* 0xffffff2499967836 */ /* 0x002fe40000000000 */
[----:B------:R-:W1:Y:S01]  /*b870*/  LDC R153, c[0x0][0x3a0] ;  /* 0x0000e800ff997b82 */ /* 0x000e620000000800 */
[----:B------:R-:W-:Y:S02]  /*b880*/  LDGSTS.E [R252+0x4805c], desc[UR26][R250.64], !P3 ;  /* 0x4805c000fafc7fae */ /* 0x000fe4000d9a101a */
[----:B------:R-:W-:Y:S01]  /*b890*/  ISETP.GE.U32.AND P3, PT, R150, 0x7ffffee5, PT ;  /* 0x7ffffee59600780c */ /* 0x000fe20003f66070 */
[----:B----4-:R-:W-:Y:S01]  /*b8a0*/  VIADD R150, R152, 0xffffff23 ;  /* 0xffffff2398967836 */ /* 0x010fe20000000000 */
[----:B------:R-:W-:Y:S03]  /*b8b0*/  LDGSTS.E [R252+0x48060], desc[UR26][R248.64], !P5 ;  /* 0x48060000f8fc7fae */ /* 0x000fe6000e9a101a */
[----:B------:R-:W4:Y:S01]  /*b8c0*/  LDC R152, c[0x0][0x3a0] ;  /* 0x0000e800ff987b82 */ /* 0x000f220000000800 */
[----:B------:R-:W-:Y:S01]  /*b8d0*/  ISETP.GE.U32.AND P5, PT, R150, 0x7ffffee4, PT ;  /* 0x7ffffee49600780c */ /* 0x000fe20003fa6070 */
[----:B---3--:R-:W-:-:S02]  /*b8e0*/  VIADD R150, R151, 0xffffff22 ;  /* 0xffffff2297967836 */ /* 0x008fc40000000000 */
[----:B------:R-:W-:-:S04]  /*b8f0*/  IMAD.WIDE R246, R72, 0x4, R164 ;  /* 0x0000000448f67825 */ /* 0x000fc800078e02a4 */
[----:B------:R-:W3:Y:S01]  /*b900*/  LDC R151, c[0x0][0x3a0] ;  /* 0x0000e800ff977b82 */ /* 0x000ee20000000800 */
[----:B------:R-:W-:Y:S01]  /*b910*/  LDGSTS.E [R252+0x48064], desc[UR26][R246.64], !P6 ;  /* 0x48064000f6fc7fae */ /* 0x000fe2000f1a101a */
[----:B------:R-:W-:Y:S01]  /*b920*/  ISETP.GE.U32.AND P6, PT, R150, 0x7ffffee3, PT ;  /* 0x7ffffee39600780c */ /* 0x000fe20003fc6070 */
[----:B------:R-:W-:-:S04]  /*b930*/  IMAD.WIDE R244, R72, 0x4, R166 ;  /* 0x0000000448f47825 */ /* 0x000fc800078e02a6 */
[----:B-1----:R-:W-:Y:S01]  /*b940*/  VIADD R150, R153, 0xffffff21 ;  /* 0xffffff2199967836 */ /* 0x002fe20000000000 */
[----:B------:R-:W-:Y:S01]  /*b950*/  LDGSTS.E [R252+0x48068], desc[UR26][R244.64], !P1 ;  /* 0x48068000f4fc7fae */ /* 0x000fe2000c9a101a */
[----:B------:R-:W1:Y:S01]  /*b960*/  LDC R153, c[0x0][0x3a0] ;  /* 0x0000e800ff997b82 */ /* 0x000e620000000800 */
[----:B------:R-:W-:Y:S02]  /*b970*/  IMAD.WIDE R242, R72, 0x4, R168 ;  /* 0x0000000448f27825 */ /* 0x000fe400078e02a8 */
[----:B------:R-:W-:Y:S02]  /*b980*/  ISETP.GE.U32.AND P1, PT, R150, 0x7ffffee2, PT ;  /* 0x7ffffee29600780c */ /* 0x000fe40003f26070 */
[----:B----4-:R-:W-:Y:S01]  /*b990*/  VIADD R150, R152, 0xffffff20 ;  /* 0xffffff2098967836 */ /* 0x010fe20000000000 */
[----:B------:R-:W-:Y:S02]  /*b9a0*/  LDGSTS.E [R252+0x4806c], desc[UR26][R242.64], !P3 ;  /* 0x4806c000f2fc7fae */ /* 0x000fe4000d9a101a */
[----:B------:R-:W4:Y:S02]  /*b9b0*/  LDC R152, c[0x0][0x3a0] ;  /* 0x0000e800ff987b82 */ /* 0x000f240000000800 */
[----:B------:R-:W-:Y:S01]  /*b9c0*/  ISETP.GE.U32.AND P3, PT, R150, 0x7ffffee1, PT ;  /* 0x7ffffee19600780c */ /* 0x000fe20003f66070 */
[----:B------:R-:W-:Y:S01]  /*b9d0*/  LDGSTS.E [R252+0x48070], desc[UR26][R170.64], !P5 ;  /* 0x48070000aafc7fae */ /* 0x000fe2000e9a101a */
[----:B---3--:R-:W-:-:S04]  /*b9e0*/  VIADD R150, R151, 0xffffff1f ;  /* 0xffffff1f97967836 */ /* 0x008fc80000000000 */
[----:B------:R-:W3:Y:S01]  /*b9f0*/  LDC R151, c[0x0][0x3a0] ;  /* 0x0000e800ff977b82 */ /* 0x000ee20000000800 */
[----:B------:R-:W-:Y:S01]  /*ba00*/  IMAD.WIDE R166, R72, 0x4, R172 ;  /* 0x0000000448a67825 */ /* 0x000fe200078e02ac */
[----:B------:R-:W-:-:S04]  /*ba10*/  ISETP.GE.U32.AND P5, PT, R150, 0x7ffffee0, PT ;  /* 0x7ffffee09600780c */ /* 0x000fc80003fa6070 */
[----:B------:R-:W-:Y:S01]  /*ba20*/  LDGSTS.E [R252+0x48074], desc[UR26][R166.64], !P6 ;  /* 0x48074000a6fc7fae */ /* 0x000fe2000f1a101a */
[----:B-1----:R-:W-:Y:S02]  /*ba30*/  VIADD R150, R153, 0xffffff1e ;  /* 0xffffff1e99967836 */ /* 0x002fe40000000000 */
[----:B------:R-:W1:Y:S01]  /*ba40*/  LDC R153, c[0x0][0x3a0] ;  /* 0x0000e800ff997b82 */ /* 0x000e620000000800 */
[----:B------:R-:W-:Y:S02]  /*ba50*/  LDGSTS.E [R252+0x48078], desc[UR26][R174.64], !P1 ;  /* 0x48078000aefc7fae */ /* 0x000fe4000c9a101a */
[----:B------:R-:W-:Y:S02]  /*ba60*/  ISETP.GE.U32.AND P6, PT, R150, 0x7ffffedf, PT ;  /* 0x7ffffedf9600780c */ /* 0x000fe40003fc6070 */
[----:B------:R-:W-:Y:S01]  /*ba70*/  LDGSTS.E [R252+0x4807c], desc[UR26][R176.64], !P3 ;  /* 0x4807c000b0fc7fae */ /* 0x000fe2000d9a101a */
[----:B----4-:R-:W-:Y:S02]  /*ba80*/  VIADD R150, R152, 0xffffff1d ;  /* 0xffffff1d98967836 */ /* 0x010fe40000000000 */
[----:B------:R-:W4:Y:S01]  /*ba90*/  LDC R152, c[0x0][0x3a0] ;  /* 0x0000e800ff987b82 */ /* 0x000f220000000800 */
[----:B------:R-:W-:Y:S02]  /*baa0*/  LDGSTS.E [R252+0x48080], desc[UR26][R178.64], !P5 ;  /* 0x48080000b2fc7fae */ /* 0x000fe4000e9a101a */
[----:B------:R-:W-:Y:S01]  /*bab0*/  ISETP.GE.U32.AND P1, PT, R150, 0x7ffffede, PT ;  /* 0x7ffffede9600780c */ /* 0x000fe20003f26070 */
[----:B---3--:R-:W-:-:S04]  /*bac0*/  VIADD R150, R151, 0xffffff1c ;  /* 0xffffff1c97967836 */ /* 0x008fc80000000000 */
[----:B------:R-:W3:Y:S01]  /*bad0*/  LDC R151, c[0x0][0x3a0] ;  /* 0x0000e800ff977b82 */ /* 0x000ee20000000800 */
[----:B------:R-:W-:Y:S01]  /*bae0*/  LDGSTS.E [R252+0x48084], desc[UR26][R180.64], !P6 ;  /* 0x48084000b4fc7fae */ /* 0x000fe2000f1a101a */
[----:B------:R-:W-:Y:S01]  /*baf0*/  ISETP.GE.U32.AND P3, PT, R150, 0x7ffffedd, PT ;  /* 0x7ffffedd9600780c */ /* 0x000fe20003f66070 */
[----:B-1----:R-:W-:-:S05]  /*bb00*/  VIADD R150, R153, 0xffffff1b ;  /* 0xffffff1b99967836 */ /* 0x002fca0000000000 */
[----:B------:R-:W-:Y:S01]  /*bb10*/  LDGSTS.E [R252+0x48088], desc[UR26][R182.64], !P1 ;  /* 0x48088000b6fc7fae */ /* 0x000fe2000c9a101a */
[----:B------:R-:W1:Y:S01]  /*bb20*/  LDC R153, c[0x0][0x3a0] ;  /* 0x0000e800ff997b82 */ /* 0x000e620000000800 */
[----:B------:R-:W-:Y:S01]  /*bb30*/  ISETP.GE.U32.AND P5, PT, R150, 0x7ffffedc, PT ;  /* 0x7ffffedc9600780c */ /* 0x000fe20003fa6070 */
[----:B----4-:R-:W-:-:S04]  /*bb40*/  VIADD R150, R152, 0xffffff1a ;  /* 0xffffff1a98967836 */ /* 0x010fc80000000000 */
[----:B------:R-:W-:Y:S02]  /*bb50*/  LDGSTS.E [R252+0x4808c], desc[UR26][R184.64], !P3 ;  /* 0x4808c000b8fc7fae */ /* 0x000fe4000d9a101a */
[----:B------:R-:W4:Y:S01]  /*bb60*/  LDC R152, c[0x0][0x3a0] ;  /* 0x0000e800ff987b82 */ /* 0x000f220000000800 */
[----:B------:R-:W-:Y:S01]  /*bb70*/  ISETP.GE.U32.AND P6, PT, R150, 0x7ffffedb, PT ;  /* 0x7ffffedb9600780c */ /* 0x000fe20003fc6070 */
[----:B---3--:R-:W-:-:S06]  /*bb80*/  VIADD R150, R151, 0xffffff19 ;  /* 0xffffff1997967836 */ /* 0x008fcc0000000000 */
[----:B------:R-:W3:Y:S01]  /*bb90*/  LDC R151, c[0x0][0x3a0] ;  /* 0x0000e800ff977b82 */ /* 0x000ee20000000800 */
[----:B------:R-:W-:Y:S01]  /*bba0*/  LDGSTS.E [R252+0x48090], desc[UR26][R186.64], !P5 ;  /* 0x48090000bafc7fae */ /* 0x000fe2000e9a101a */
[----:B------:R-:W-:Y:S01]  /*bbb0*/  ISETP.GE.U32.AND P1, PT, R150, 0x7ffffeda, PT ;  /* 0x7ffffeda9600780c */ /* 0x000fe20003f26070 */
[----:B-1----:R-:W-:-:S03]  /*bbc0*/  VIADD R150, R153, 0xffffff18 ;  /* 0xffffff1899967836 */ /* 0x002fc60000000000 */
[----:B------:R-:W-:Y:S02]  /*bbd0*/  LDGSTS.E [R252+0x48094], desc[UR26][R188.64], !P6 ;  /* 0x48094000bcfc7fae */ /* 0x000fe4000f1a101a */
[----:B------:R-:W1:Y:S01]  /*bbe0*/  LDC R153, c[0x0][0x3a0] ;  /* 0x0000e800ff997b82 */ /* 0x000e620000000800 */
[----:B------:R-:W-:Y:S01]  /*bbf0*/  ISETP.GE.U32.AND P3, PT, R150, 0x7ffffed9, PT ;  /* 0x7ffffed99600780c */ /* 0x000fe20003f66070 */
[----:B----4-:R-:W-:-:S05]  /*bc00*/  VIADD R150, R152, 0xffffff17 ;  /* 0xffffff1798967836 */ /* 0x010fca0000000000 */
[----:B------:R-:W-:Y:S01]  /*bc10*/  LDGSTS.E [R252+0x48098], desc[UR26][R190.64], !P1 ;  /* 0x48098000befc7fae */ /* 0x000fe2000c9a101a */
        /* <DEDUP_REMOVED lines=10> */
[----:B----4-:R-:W-:-:S06]  /*bcc0*/  VIADD R150, R152, 0xffffff14 ;  /* 0xffffff1498967836 */ /* 0x010fcc0000000000 */
[----:B------:R-:W4:Y:S01]  /*bcd0*/  LDC R152, c[0x0][0x3a0] ;  /* 0x0000e800ff987b82 */ /* 0x000f220000000800 */
[----:B------:R-:W-:Y:S01]  /*bce0*/  ISETP.GE.U32.AND P3, PT, R150, 0x7ffffed5, PT ;  /* 0x7ffffed59600780c */ /* 0x000fe20003f66070 */
[----:B---3--:R-:W-:-:S06]  /*bcf0*/  VIADD R150, R151, 0xffffff13 ;  /* 0xffffff1397967836 */ /* 0x008fcc0000000000 */
[----:B------:R-:W3:Y:S01]  /*bd00*/  LDC R151, c[0x0][0x3a0] ;  /* 0x0000e800ff977b82 */ /* 0x000ee20000000800 */
[----:B------:R-:W-:Y:S01]  /*bd10*/  IMAD.WIDE R196, R72, 0x4, R196 ;  /* 0x0000000448c47825 */ /* 0x000fe200078e02c4 */
[----:B------:R-:W-:-:S04]  /*bd20*/  ISETP.GE.U32.AND P5, PT, R150, 0x7ffffed4, PT ;  /* 0x7ffffed49600780c */ /* 0x000fc80003fa6070 */
[----:B------:R-:W-:Y:S01]  /*bd30*/  LDGSTS.E [R252+0x480a4], desc[UR26][R196.64], !P6 ;  /* 0x480a4000c4fc7fae */ /* 0x000fe2000f1a101a */
[----:B-1----:R-:W-:Y:S02]  /*bd40*/  VIADD R150, R153, 0xffffff12 ;  /* 0xffffff1299967836 */ /* 0x002fe40000000000 */
[----:B------:R-:W1:Y:S01]  /*bd50*/  LDC R153, c[0x0][0x3a0] ;  /* 0x0000e800ff997b82 */ /* 0x000e620000000800 */
[----:B------:R-:W-:Y:S02]  /*bd60*/  IMAD.WIDE R198, R72, 0x4, R198 ;  /* 0x0000000448c67825 */ /* 0x000fe400078e02c6 */
[----:B------:R-:W-:Y:S02]  /*bd70*/  ISETP.GE.U32.AND P6, PT, R150, 0x7ffffed3, PT ;  /* 0x7ffffed39600780c */ /* 0x000fe40003fc6070 */
[----:B----4-:R-:W-:Y:S01]  /*bd80*/  VIADD R150, R152, 0xffffff11 ;  /* 0xffffff1198967836 */ /* 0x010fe20000000000 */
[----:B------:R-:W-:Y:S02]  /*bd90*/  LDGSTS.E [R252+0x480a8], desc[UR26][R198.64], !P1 ;  /* 0x480a8000c6fc7fae */ /* 0x000fe4000c9a101a */
[----:B------:R-:W4:Y:S02]  /*bda0*/  LDC R152, c[0x0][0x3a0] ;  /* 0x0000e800ff987b82 */ /* 0x000f240000000800 */
[----:B------:R-:W-:Y:S01]  /*bdb0*/  ISETP.GE.U32.AND P1, PT, R150, 0x7ffffed2, PT ;  /* 0x7ffffed29600780c */ /* 0x000fe20003f26070 */
[----:B---3--:R-:W-:-:S05]  /*bdc0*/  VIADD R150, R151, 0xffffff10 ;  /* 0xffffff1097967836 */ /* 0x008fca0000000000 */
[----:B------:R-:W3:Y:S01]  /*bdd0*/  LDC R151, c[0x0][0x3a0] ;  /* 0x0000e800ff977b82 */ /* 0x000ee20000000800 */
        /* <DEDUP_REMOVED lines=26> */
[----:B------:R-:W4:Y:S01]  /*bf80*/  LDC R152, c[0x0][0x3a0] ;  /* 0x0000e800ff987b82 */ /* 0x000f220000000800 */
[----:B------:R-:W-:Y:S01]  /*bf90*/  IMAD.WIDE R212, R72, 0x4, R212 ;  /* 0x0000000448d47825 */ /* 0x000fe200078e02d4 */
[----:B------:R-:W-:-:S03]  /*bfa0*/  ISETP.GE.U32.AND P5, PT, R150, 0x7ffffecc, PT ;  /* 0x7ffffecc9600780c */ /* 0x000fc60003fa6070 */
[----:B---3--:R-:W-:Y:S01]  /*bfb0*/  VIADD R150, R151, 0xffffff0a ;  /* 0xffffff0a97967836 */ /* 0x008fe20000000000 */
[----:B------:R-:W-:Y:S01]  /*bfc0*/  LDGSTS.E [R252+0x480c4], desc[UR26][R212.64], !P6 ;  /* 0x480c4000d4fc7fae */ /* 0x000fe2000f1a101a */
[----:B------:R-:W-:Y:S01]  /*bfd0*/  IMAD.WIDE R214, R72, 0x4, R214 ;  /* 0x0000000448d67825 */ /* 0x000fe200078e02d6 */
[----:B------:R-:W3:Y:S02]  /*bfe0*/  LDC R151, c[0x0][0x3a0] ;  /* 0x0000e800ff977b82 */ /* 0x000ee40000000800 */
[----:B------:R-:W-:Y:S01]  /*bff0*/  ISETP.GE.U32.AND P6, PT, R150, 0x7ffffecb, PT ;  /* 0x7ffffecb9600780c */ /* 0x000fe20003fc6070 */
[----:B------:R-:W-:Y:S01]  /*c000*/  VIADD R150, R154, 0xffffff09 ;  /* 0xffffff099a967836 */ /* 0x000fe20000000000 */
[----:B------:R-:W-:Y:S01]  /*c010*/  LDGSTS.E [R252+0x480c8], desc[UR26][R214.64], !P1 ;  /* 0x480c8000d6fc7fae */ /* 0x000fe2000c9a101a */
[----:B------:R-:W-:-:S03]  /*c020*/  IMAD.WIDE R216, R72, 0x4, R216 ;  /* 0x0000000448d87825 */ /* 0x000fc600078e02d8 */
[----:B------:R-:W-:Y:S01]  /*c030*/  ISETP.GE.U32.AND P1, PT, R150, 0x7ffffeca, PT ;  /* 0x7ffffeca9600780c */ /* 0x000fe20003f26070 */
[----:B-1----:R-:W-:Y:S01]  /*c040*/  VIADD R150, R153, 0xffffff08 ;  /* 0xffffff0899967836 */ /* 0x002fe20000000000 */
[----:B------:R-:W-:Y:S01]  /*c050*/  LDGSTS.E [R252+0x480cc], desc[UR26][R216.64], !P3 ;  /* 0x480cc000d8fc7fae */ /* 0x000fe2000d9a101a */
[----:B------:R-:W1:Y:S03]  /*c060*/  LDC R153, c[0x0][0x3a0] ;  /* 0x0000e800ff997b82 */ /* 0x000e660000000800 */
[----:B------:R-:W-:Y:S01]  /*c070*/  ISETP.GE.U32.AND P3, PT, R150, 0x7ffffec9, PT ;  /* 0x7ffffec99600780c */ /* 0x000fe20003f66070 */
[----:B----4-:R-:W-:-:S04]  /*c080*/  VIADD R150, R152, 0xffffff07 ;  /* 0xffffff0798967836 */ /* 0x010fc80000000000 */
[----:B------:R-:W4:Y:S01]  /*c090*/  LDC R152, c[0x0][0x3a0] ;  /* 0x0000e800ff987b82 */ /* 0x000f220000000800 */
[----:B------:R-:W-:-:S05]  /*c0a0*/  IMAD.WIDE R218, R72, 0x4, R218 ;  /* 0x0000000448da7825 */ /* 0x000fca00078e02da */
[----:B------:R-:W-:Y:S01]  /*c0b0*/  LDGSTS.E [R252+0x480d0], desc[UR26][R218.64], !P5 ;  /* 0x480d0000dafc7fae */ /* 0x000fe2000e9a101a */
[----:B------:R-:W-:Y:S01]  /*c0c0*/  ISETP.GE.U32.AND P5, PT, R150, 0x7ffffec8, PT ;  /* 0x7ffffec89600780c */ /* 0x000fe20003fa6070 */
[----:B---3--:R-:W-:Y:S01]  /*c0d0*/  VIADD R150, R151, 0xffffff06 ;  /* 0xffffff0697967836 */ /* 0x008fe20000000000 */
[----:B------:R-:W3:Y:S01]  /*c0e0*/  LDC R154, c[0x0][0x3a0] ;  /* 0x0000e800ff9a7b82 */ /* 0x000ee20000000800 */
[----:B------:R-:W-:-:S04]  /*c0f0*/  IMAD.WIDE R220, R72, 0x4, R220 ;  /* 0x0000000448dc7825 */ /* 0x000fc800078e02dc */
[----:B------:R-:W-:Y:S01]  /*c100*/  IMAD.WIDE R222, R72, 0x4, R222 ;  /* 0x0000000448de7825 */ /* 0x000fe200078e02de */
[----:B------:R-:W-:Y:S02]  /*c110*/  LDGSTS.E [R252+0x480d4], desc[UR26][R220.64], !P6 ;  /* 0x480d4000dcfc7fae */ /* 0x000fe4000f1a101a */
[----:B------:R-:W2:Y:S01]  /*c120*/  LDC R151, c[0x0][0x3a0] ;  /* 0x0000e800ff977b82 */ /* 0x000ea20000000800 */
[----:B------:R-:W-:Y:S01]  /*c130*/  ISETP.GE.U32.AND P6, PT, R150, 0x7ffffec7, PT ;  /* 0x7ffffec79600780c */ /* 0x000fe20003fc6070 */
[----:B-1----:R-:W-:Y:S01]  /*c140*/  VIADD R150, R153, 0xffffff05 ;  /* 0xffffff0599967836 */ /* 0x002fe20000000000 */
[----:B------:R-:W-:Y:S04]  /*c150*/  LDGSTS.E [R252+0x480d8], desc[UR26][R222.64], !P1 ;  /* 0x480d8000defc7fae */ /* 0x000fe8000c9a101a */
[----:B------:R-:W-:Y:S01]  /*c160*/  ISETP.GE.U32.AND P1, PT, R150, 0x7ffffec6, PT ;  /* 0x7ffffec69600780c */ /* 0x000fe20003f26070 */
[----:B----4-:R-:W-:Y:S01]  /*c170*/  VIADD R150, R152, 0xffffff04 ;  /* 0xffffff0498967836 */ /* 0x010fe20000000000 */
[----:B------:R-:W1:Y:S01]  /*c180*/  LDC R153, c[0x0][0x3a0] ;  /* 0x0000e800ff997b82 */ /* 0x000e620000000800 */
[----:B------:R-:W-:-:S04]  /*c190*/  IMAD.WIDE R224, R72, 0x4, R224 ;  /* 0x0000000448e07825 */ /* 0x000fc800078e02e0 */
[----:B------:R-:W-:Y:S01]  /*c1a0*/  IMAD.WIDE R226, R72, 0x4, R226 ;  /* 0x0000000448e27825 */ /* 0x000fe200078e02e2 */
[----:B------:R-:W-:Y:S02]  /*c1b0*/  LDGSTS.E [R252+0x480dc], desc[UR26][R224.64], !P3 ;  /* 0x480dc000e0fc7fae */ /* 0x000fe4000d9a101a */
[----:B------:R-:W4:Y:S01]  /*c1c0*/  LDC R152, c[0x0][0x3a0] ;  /* 0x0000e800ff987b82 */ /* 0x000f220000000800 */
[----:B------:R-:W-:Y:S01]  /*c1d0*/  ISETP.GE.U32.AND P3, PT, R150, 0x7ffffec5, PT ;  /* 0x7ffffec59600780c */ /* 0x000fe20003f66070 */
[----:B------:R-:W-:Y:S01]  /*c1e0*/  LDGSTS.E [R252+0x480e0], desc[UR26][R226.64], !P5 ;  /* 0x480e0000e2fc7fae */ /* 0x000fe2000e9a101a */
[----:B--2---:R-:W-:Y:S02]  /*c1f0*/  VIADD R150, R151, 0xffffff03 ;  /* 0xffffff0397967836 */ /* 0x004fe40000000000 */
[----:B------:R-:W-:-:S03]  /*c200*/  IMAD.WIDE R228, R72, 0x4, R228 ;  /* 0x0000000448e47825 */ /* 0x000fc600078e02e4 */
[----:B------:R-:W-:Y:S01]  /*c210*/  ISETP.GE.U32.AND P5, PT, R150, 0x7ffffec4, PT ;  /* 0x7ffffec49600780c */ /* 0x000fe20003fa6070 */
[----:B---3--:R-:W-:Y:S01]  /*c220*/  VIADD R150, R154, 0xffffff02 ;  /* 0xffffff029a967836 */ /* 0x008fe20000000000 */
[----:B------:R-:W-:Y:S01]  /*c230*/  LDGSTS.E [R252+0x480e4], desc[UR26][R228.64], !P6 ;  /* 0x480e4000e4fc7fae */ /* 0x000fe2000f1a101a */
[----:B------:R-:W-:Y:S01]  /*c240*/  IMAD.WIDE R230, R72, 0x4, R230 ;  /* 0x0000000448e67825 */ /* 0x000fe200078e02e6 */
[----:B------:R-:W2:Y:S02]  /*c250*/  LDC R154, c[0x0][0x3a0] ;  /* 0x0000e800ff9a7b82 */ /* 0x000ea40000000800 */
[----:B------:R3:W-:Y:S01]  /*c260*/  STL.64 [R1+0x2d0], R2 ;  /* 0x0002d00201007387 */ /* 0x0007e20000100a00 */
[----:B------:R-:W-:Y:S01]  /*c270*/  ISETP.GE.U32.AND P6, PT, R150, 0x7ffffec3, PT ;  /* 0x7ffffec39600780c */ /* 0x000fe20003fc6070 */
[----:B------:R-:W-:Y:S02]  /*c280*/  IMAD.WIDE R232, R72, 0x4, R232 ;  /* 0x0000000448e87825 */ /* 0x000fe400078e02e8 */
[----:B------:R-:W-:Y:S02]  /*c290*/  STL.64 [R1+0x2d8], R250 ;  /* 0x0002d8fa01007387 */ /* 0x000fe40000100a00 */
[----:B-1----:R-:W-:-:S02]  /*c2a0*/  VIADD R150, R153, 0xffffff01 ;  /* 0xffffff0199967836 */ /* 0x002fc40000000000 */
[----:B----4-:R-:W-:Y:S01]  /*c2b0*/  VIADD R151, R152, 0xffffff00 ;  /* 0xffffff0098977836 */ /* 0x010fe20000000000 */
[----:B------:R-:W-:Y:S01]  /*c2c0*/  STL.64 [R1+0x2e0], R248 ;  /* 0x0002e0f801007387 */ /* 0x000fe20000100a00 */
[C---:B------:R-:W-:Y:S01]  /*c2d0*/  IMAD.WIDE R38, R79.reuse, 0x4, R38 ;  /* 0x000000044f267825 */ /* 0x040fe200078e0226 */
[----:B------:R-:W1:Y:S02]  /*c2e0*/  LDC R152, c[0x0][0x3a0] ;  /* 0x0000e800ff987b82 */ /* 0x000e640000000800 */
[----:B------:R-:W-:Y:S01]  /*c2f0*/  LDGSTS.E [R252+0x480e8], desc[UR26][R230.64], !P1 ;  /* 0x480e8000e6fc7fae */ /* 0x000fe2000c9a101a */
[----:B---3--:R-:W-:Y:S01]  /*c300*/  IMAD.WIDE R2, R72, 0x4, R234 ;  /* 0x0000000448027825 */ /* 0x008fe200078e02ea */
[----:B------:R-:W-:Y:S02]  /*c310*/  ISETP.GE.U32.AND P1, PT, R150, 0x7ffffec2, PT ;  /* 0x7ffffec29600780c */ /* 0x000fe40003f26070 */
[----:B------:R-:W-:Y:S01]  /*c320*/  STL.64 [R1+0x2e8], R246 ;  /* 0x0002e8f601007387 */ /* 0x000fe20000100a00 */
[----:B------:R-:W-:Y:S01]  /*c330*/  IMAD.WIDE R86, R79, 0x4, R86 ;  /* 0x000000044f567825 */ /* 0x000fe200078e0256 */
[----:B------:R-:W3:Y:S02]  /*c340*/  LDC R153, c[0x0][0x3a0] ;  /* 0x0000e800ff997b82 */ /* 0x000ee40000000800 */
[----:B------:R-:W-:Y:S01]  /*c350*/  LDGSTS.E [R252+0x480ec], desc[UR26][R232.64], !P3 ;  /* 0x480ec000e8fc7fae */ /* 0x000fe2000d9a101a */
[----:B------:R-:W-:-:S03]  /*c360*/  ISETP.GE.AND P3, PT, R77, R151, PT ;  /* 0x000000974d00720c */ /* 0x000fc60003f66270 */
[----:B------:R-:W-:Y:S04]  /*c370*/  STL.64 [R1+0x2f0], R244 ;  /* 0x0002f0f401007387 */ /* 0x000fe80000100a00 */
[----:B------:R4:W-:Y:S01]  /*c380*/  LDGSTS.E [R252+0x480f0], desc[UR26][R2.64], !P5 ;  /* 0x480f000002fc7fae */ /* 0x0009e2000e9a101a */
[----:B------:R-:W-:Y:S02]  /*c390*/  ISETP.GE.U32.AND P5, PT, R151, 0x7ffffec1, PT ;  /* 0x7ffffec19700780c */ /* 0x000fe40003fa6070 */
[----:B------:R-:W-:Y:S01]  /*c3a0*/  SEL R150, RZ, 0x4, P3 ;  /* 0x00000004ff967807 */ /* 0x000fe20001800000 */
[----:B------:R4:W-:Y:S01]  /*c3b0*/  STL.64 [R1+0x168], R2 ;  /* 0x0001680201007387 */ /* 0x0009e20000100a00 */
[----:B------:R-:W-:Y:S01]  /*c3c0*/  ISETP.GT.AND P3, PT, R76, 0x13f, PT ;  /* 0x0000013f4c00780c */ /* 0x000fe20003f64270 */
[C---:B------:R-:W-:Y:S01]  /*c3d0*/  IMAD.WIDE R76, R72.reuse, 0x4, R240 ;  /* 0x00000004484c7825 */ /* 0x040fe200078e02f0 */
[----:B------:R-:W1:Y:S03]  /*c3e0*/  LDC R151, c[0x0][0x3a0] ;  /* 0x0000e800ff977b82 */ /* 0x000e660000000800 */
[----:B----4-:R-:W-:-:S04]  /*c3f0*/  IMAD.WIDE R2, R72, 0x4, R236 ;  /* 0x0000000448027825 */ /* 0x010fc800078e02ec */
[C---:B------:R-:W-:Y:S01]  /*c400*/  IMAD.WIDE R94, R79.reuse, 0x4, R94 ;  /* 0x000000044f5e7825 */ /* 0x040fe200078e025e */
[----:B------:R4:W-:Y:S03]  /*c410*/  STL.64 [R1+0x160], R2 ;  /* 0x0001600201007387 */ /* 0x0009e60000100a00 */
[C---:B------:R-:W-:Y:S01]  /*c420*/  IMAD.WIDE R102, R79.reuse, 0x4, R102 ;  /* 0x000000044f667825 */ /* 0x040fe200078e0266 */
[----:B------:R4:W-:Y:S03]  /*c430*/  LDGSTS.E [R252+0x480f4], desc[UR26][R2.64], !P6 ;  /* 0x480f400002fc7fae */ /* 0x0009e6000f1a101a */
        /* <DEDUP_REMOVED lines=56> */
[----:B------:R-:W-:Y:S01]  /*c7c0*/  IMAD.WIDE R66, R79, 0x4, R66 ;  /* 0x000000044f427825 */ /* 0x000fe200078e0242 */
[----:B------:R-:W1:Y:S03]  /*c7d0*/  LDC R80, c[0x0][0x3a0] ;  /* 0x0000e800ff507b82 */ /* 0x000e660000000800 */
[----:B----4-:R-:W-:-:S05]  /*c7e0*/  IMAD.WIDE R2, R72, 0x4, R238 ;  /* 0x0000000448027825 */ /* 0x010fca00078e02ee */
[----:B------:R4:W-:Y:S01]  /*c7f0*/  LDGSTS.E [R252+0x480f8], desc[UR26][R2.64], !P1 ;  /* 0x480f800002fc7fae */ /* 0x0009e2000c9a101a */
[----:B------:R-:W-:-:S04]  /*c800*/  IMAD.WIDE R24, R79, 0x4, R24 ;  /* 0x000000044f187825 */ /* 0x000fc800078e0218 */
[C---:B------:R-:W-:Y:S01]  /*c810*/  IMAD.WIDE R18, R79.reuse, 0x4, R18 ;  /* 0x000000044f127825 */ /* 0x040fe200078e0212 */
[----:B------:R-:W-:Y:S03]  /*c820*/  LDGSTS.E [R252+0x480fc], desc[UR26][R76.64], !P5 ;  /* 0x480fc0004cfc7fae */ /* 0x000fe6000e9a101a */
[----:B------:R-:W-:Y:S01]  /*c830*/  IMAD.WIDE R28, R79, 0x4, R28 ;  /* 0x000000044f1c7825 */ /* 0x000fe200078e021c */
[----:B------:R-:W0:Y:S01]  /*c840*/  LDGDEPBAR ;  /* 0x00000000000079af */ /* 0x000e220000000000 */
[----:B------:R-:W-:Y:S01]  /*c850*/  SEL R150, R150, RZ, P3 ;  /* 0x000000ff96967207 */ /* 0x000fe20001800000 */
[----:B------:R-:W1:Y:S02]  /*c860*/  LDC R81, c[0x0][0x3a0] ;  /* 0x0000e800ff517b82 */ /* 0x000e640000000800 */
[----:B------:R-:W-:Y:S04]  /*c870*/  LDGSTS.E [R0+0x18000], desc[UR26][R38.64], P4 ;  /* 0x1800000026007fae */ /* 0x000fe8000a1a101a */
[----:B------:R-:W-:Y:S02]  /*c880*/  LDGSTS.E [R0+0x18400], desc[UR26][R86.64], P4 ;  /* 0x1840000056007fae */ /* 0x000fe4000a1a101a */
[----:B------:R-:W1:Y:S02]  /*c890*/  LDC R84, c[0x0][0x3a0] ;  /* 0x0000e800ff547b82 */ /* 0x000e640000000800 */
[----:B------:R-:W-:Y:S04]  /*c8a0*/  LDGSTS.E [R0+0x18800], desc[UR26][R94.64], P4 ;  /* 0x188000005e007fae */ /* 0x000fe8000a1a101a */
[----:B------:R-:W-:Y:S01]  /*c8b0*/  LDGSTS.E [R0+0x18c00], desc[UR26][R102.64], P4 ;  /* 0x18c0000066007fae */ /* 0x000fe2000a1a101a */
[C---:B------:R-:W-:Y:S01]  /*c8c0*/  IMAD.WIDE R142, R72.reuse, 0x4, R142 ;  /* 0x00000004488e7825 */ /* 0x040fe200078e028e */
[----:B------:R-:W1:Y:S02]  /*c8d0*/  LDC R237, c[0x0][0x3a0] ;  /* 0x0000e800ffed7b82 */ /* 0x000e640000000800 */
[----:B------:R-:W-:Y:S04]  /*c8e0*/  LDGSTS.E [R0+0x19000], desc[UR26][R110.64], P4 ;  /* 0x190000006e007fae */ /* 0x000fe8000a1a101a */
[----:B------:R-:W-:Y:S01]  /*c8f0*/  LDGSTS.E [R0+0x19400], desc[UR26][R118.64], P4 ;  /* 0x1940000076007fae */ /* 0x000fe2000a1a101a */
[C---:B------:R-:W-:Y:S01]  /*c900*/  IMAD.WIDE R144, R72.reuse, 0x4, R144 ;  /* 0x0000000448907825 */ /* 0x040fe200078e0290 */
[----:B------:R-:W1:Y:S02]  /*c910*/  LDC R236, c[0x0][0x3a0] ;  /* 0x0000e800ffec7b82 */ /* 0x000e640000000800 */
        /* <DEDUP_REMOVED lines=9> */
[----:B------:R1:W-:Y:S04]  /*c9b0*/  STL.64 [R1+0x158], R2 ;  /* 0x0001580201007387 */ /* 0x0003e80000100a00 */
[----:B------:R-:W-:Y:S04]  /*c9c0*/  LDGSTS.E [R0+0x1bc00], desc[UR26][R8.64], P4 ;  /* 0x1bc0000008007fae */ /* 0x000fe8000a1a101a */
[----:B------:R-:W-:Y:S04]  /*c9d0*/  LDGSTS.E [R75+0x18100], desc[UR26][R36.64], P4 ;  /* 0x18100000244b7fae */ /* 0x000fe8000a1a101a */
[----:B------:R-:W-:Y:S04]  /*c9e0*/  LDGSTS.E [R75+0x18500], desc[UR26][R88.64], P4 ;  /* 0x18500000584b7fae */ /* 0x000fe8000a1a101a */
[----:B------:R-:W5:Y:S04]  /*c9f0*/  LDL.LU R0, [R1+0x2f8] ;  /* 0x0002f80001007983 */ /* 0x000f680000300800 */
[----:B-1----:R-:W2:Y:S04]  /*ca00*/  LDL.LU.64 R2, [R1+0x88] ;  /* 0x0000880001027983 */ /* 0x002ea80000300a00 */
[----:B------:R-:W3:Y:S04]  /*ca10*/  LDL.LU.64 R158, [R1+0x80] ;  /* 0x00008000019e7983 */ /* 0x000ee80000300a00 */
[----:B------:R-:W3:Y:S04]  /*ca20*/  LDL.LU.64 R156, [R1+0x78] ;  /* 0x00007800019c7983 */ /* 0x000ee80000300a00 */
[----:B------:R-:W3:Y:S04]  /*ca30*/  LDL.LU.64 R234, [R1+0x70] ;  /* 0x0000700001ea7983 */ /* 0x000ee80000300a00 */
[----:B------:R-:W3:Y:S04]  /*ca40*/  LDL.LU.64 R244, [R1+0x68] ;  /* 0x0000680001f47983 */ /* 0x000ee80000300a00 */
[----:B------:R-:W4:Y:S04]  /*ca50*/  LDL.LU.64 R246, [R1+0x60] ;  /* 0x0000600001f67983 */ /* 0x000f280000300a00 */
[----:B------:R-:W4:Y:S04]  /*ca60*/  LDL.LU.64 R248, [R1+0x58] ;  /* 0x0000580001f87983 */ /* 0x000f280000300a00 */
[----:B------:R-:W4:Y:S04]  /*ca70*/  LDL.LU.64 R250, [R1+0x50] ;  /* 0x0000500001fa7983 */ /* 0x000f280000300a00 */
        /* <DEDUP_REMOVED lines=46> */
[----:B------:R-:W0:Y:S01]  /*cd60*/  LDGDEPBAR ;  /* 0x00000000000079af */ /* 0x000e220000000000 */
[----:B--2---:R-:W-:-:S03]  /*cd70*/  IMAD.WIDE R160, R72, 0x4, R2 ;  /* 0x0000000448a07825 */ /* 0x004fc600078e0202 */
[----:B------:R-:W2:Y:S01]  /*cd80*/  LDL.LU.64 R2, [R1+0x48] ;  /* 0x0000480001027983 */ /* 0x000ea20000300a00 */
[----:B------:R-:W-:Y:S01]  /*cd90*/  ISETP.NE.U32.AND P3, PT, R150, RZ, PT ;  /* 0x000000ff9600720c */ /* 0x000fe20003f65070 */
[----:B------:R-:W-:Y:S02]  /*cda0*/  VIADD R150, R152, 0xfffffeff ;  /* 0xfffffeff98967836 */ /* 0x000fe40000000000 */
[----:B------:R-:W-:Y:S02]  /*cdb0*/  IMAD.WIDE R70, R72, 0x4, R12 ;  /* 0x0000000448467825 */ /* 0x000fe400078e020c */
[----:B------:R-:W1:Y:S01]  /*cdc0*/  LDC R13, c[0x0][0x3a0] ;  /* 0x0000e800ff0d7b82 */ /* 0x000e620000000800 */
[----:B------:R-:W-:-:S07]  /*cdd0*/  ISETP.GE.U32.AND P6, PT, R150, 0x7ffffec0, PT ;  /* 0x7ffffec09600780c */ /* 0x000fce0003fc6070 */
[----:B------:R-:W-:Y:S01]  /*cde0*/  BAR.SYNC.DEFER_BLOCKING 0x0 ;  /* 0x0000000000007b1d */ /* 0x000fe20000010000 */
[----:B---3--:R-:W-:Y:S02]  /*cdf0*/  VIADD R150, R153, 0xfffffefe ;  /* 0xfffffefe99967836 */ /* 0x008fe40000000000 */
[----:B------:R-:W-:-:S05]  /*ce00*/  VIADD R12, R80, 0xfffffefb ;  /* 0xfffffefb500c7836 */ /* 0x000fca0000000000 */
[----:B------:R-:W3:Y:S01]  /*ce10*/  LDC R80, c[0x0][0x3a0] ;  /* 0x0000e800ff507b82 */ /* 0x000ee20000000800 */
[----:B------:R-:W-:Y:S01]  /*ce20*/  ISETP.GE.U32.AND P1, PT, R150, 0x7ffffebf, PT ;  /* 0x7ffffebf9600780c */ /* 0x000fe20003f26070 */
[----:B------:R-:W-:-:S05]  /*ce30*/  VIADD R150, R151, 0xfffffefd ;  /* 0xfffffefd97967836 */ /* 0x000fca0000000000 */
[----:B------:R-:W-:Y:S01]  /*ce40*/  ISETP.GE.U32.AND P5, PT, R150, 0x7ffffebe, PT ;  /* 0x7ffffebe9600780c */ /* 0x000fe20003fa6070 */
[----:B------:R-:W-:Y:S01]  /*ce50*/  VIADD R150, R154, 0xfffffefc ;  /* 0xfffffefc9a967836 */ /* 0x000fe20000000000 */
[----:B------:R-:W-:Y:S01]  /*ce60*/  @!PT LDS RZ, [RZ] ;  /* 0x00000000fffff984 */ /* 0x000fe20000000800 */
[----:B------:R-:W-:Y:S01]  /*ce70*/  @!PT LDS RZ, [RZ] ;  /* 0x00000000fffff984 */ /* 0x000fe20000000800 */
[----:B------:R-:W-:Y:S01]  /*ce80*/  @!PT LDS RZ, [RZ] ;  /* 0x00000000fffff984 */ /* 0x000fe20000000800 */
[----:B------:R-:W-:Y:S01]  /*ce90*/  LDGSTS.E [R252+0x50000], desc[UR26][R70.64], !P6 ;  /* 0x5000000046fc7fae */ /* 0x000fe2000f1a101a */
[----:B------:R-:W-:Y:S01]  /*cea0*/  ISETP.GE.U32.AND P6, PT, R12, 0x7ffffebc, PT ;  /* 0x7ffffebc0c00780c */ /* 0x000fe20003fc6070 */
[----:B------:R-:W-:-:S03]  /*ceb0*/  VIADD R12, R81, 0xfffffefa ;  /* 0xfffffefa510c7836 */ /* 0x000fc60000000000 */
[----:B------:R-:W-:Y:S01]  /*cec0*/  LDGSTS.E [R252+0x50004], desc[UR26][R142.64], !P1 ;  /* 0x500040008efc7fae */ /* 0x000fe2000c9a101a */
[----:B------:R-:W4:Y:S01]  /*ced0*/  LDC R81, c[0x0][0x3a0] ;  /* 0x0000e800ff517b82 */ /* 0x000f220000000800 */
[----:B------:R-:W-:Y:S01]  /*cee0*/  ISETP.GE.U32.AND P1, PT, R12, 0x7ffffebb, PT ;  /* 0x7ffffebb0c00780c */ /* 0x000fe20003f26070 */
[----:B------:R-:W-:Y:S01]  /*cef0*/  VIADD R12, R84, 0xfffffef9 ;  /* 0xfffffef9540c7836 */ /* 0x000fe20000000000 */
[----:B------:R-:W-:Y:S02]  /*cf00*/  ISETP.GE.U32.AND P4, PT, R150, 0x7ffffebd, PT ;  /* 0x7ffffebd9600780c */ /* 0x000fe40003f86070 */
[----:B------:R-:W-:Y:S02]  /*cf10*/  LDGSTS.E [R252+0x50008], desc[UR26][R144.64], !P5 ;  /* 0x5000800090fc7fae */ /* 0x000fe4000e9a101a */
[----:B------:R-:W-:Y:S01]  /*cf20*/  ISETP.GE.U32.AND P5, PT, R12, 0x7ffffeba, PT ;  /* 0x7ffffeba0c00780c */ /* 0x000fe20003fa6070 */
[----:B---3--:R-:W-:Y:S02]  /*cf30*/  VIADD R12, R80, 0xfffffef8 ;  /* 0xfffffef8500c7836 */ /* 0x008fe40000000000 */
[----:B------:R-:W3:Y:S01]  /*cf40*/  LDC R80, c[0x0][0x3a0] ;  /* 0x0000e800ff507b82 */ /* 0x000ee20000000800 */
[----:B------:R-:W-:-:S04]  /*cf50*/  IMAD.WIDE R146, R72, 0x4, R146 ;  /* 0x0000000448927825 */ /* 0x000fc800078e0292 */
[----:B------:R-:W-:Y:S01]  /*cf60*/  IMAD.WIDE R162, R72, 0x4, R148 ;  /* 0x0000000448a27825 */ /* 0x000fe200078e0294 */
[----:B------:R-:W-:Y:S01]  /*cf70*/  LDGSTS.E [R252+0x5000c], desc[UR26][R146.64], !P4 ;  /* 0x5000c00092fc7fae */ /* 0x000fe2000e1a101a */
[----:B------:R-:W-:Y:S02]  /*cf80*/  ISETP.GE.U32.AND P4, PT, R12, 0x7ffffeb9, PT ;  /* 0x7ffffeb90c00780c */ /* 0x000fe40003f86070 */
[----:B-1----:R-:W-:Y:S01]  /*cf90*/  VIADD R12, R13, 0xfffffef7 ;  /* 0xfffffef70d0c7836 */ /* 0x002fe20000000000 */
[----:B------:R-:W-:Y:S01]  /*cfa0*/  LDGSTS.E [R252+0x50010], desc[UR26][R162.64], !P6 ;  /* 0x50010000a2fc7fae */ /* 0x000fe2000f1a101a */
[----:B------:R-:W1:Y:S03]  /*cfb0*/  LDC R13, c[0x0][0x3a0] ;  /* 0x0000e800ff0d7b82 */ /* 0x000e660000000800 */
[----:B------:R-:W-:Y:S01]  /*cfc0*/  ISETP.GE.U32.AND P6, PT, R12, 0x7ffffeb8, PT ;  /* 0x7ffffeb80c00780c */ /* 0x000fe20003fc6070 */
[----:B----4-:R-:W-:Y:S01]  /*cfd0*/  VIADD R12, R81, 0xfffffef6 ;  /* 0xfffffef6510c7836 */ /* 0x010fe20000000000 */
[----:B------:R-:W-:Y:S03]  /*cfe0*/  LDGSTS.E [R252+0x50014], desc[UR26][R160.64], !P1 ;  /* 0x50014000a0fc7fae */ /* 0x000fe6000c9a101a */
[----:B------:R-:W4:Y:S01]  /*cff0*/  LDC R81, c[0x0][0x3a0] ;  /* 0x0000e800ff517b82 */ /* 0x000f220000000800 */
[----:B------:R-:W-:Y:S01]  /*d000*/  ISETP.GE.U32.AND P1, PT, R12, 0x7ffffeb7, PT ;  /* 0x7ffffeb70c00780c */ /* 0x000fe20003f26070 */
[----:B---3--:R-:W-:-:S06]  /*d010*/  VIADD R12, R80, 0xfffffef5 ;  /* 0xfffffef5500c7836 */ /* 0x008fcc0000000000 */
        /* <DEDUP_REMOVED lines=9> */
[----:B------:R-:W-:Y:S01]  /*d0b0*/  ISETP.GE.U32.AND P4, PT, R12, 0x7ffffeb5, PT ;  /* 0x7ffffeb50c00780c */ /* 0x000fe20003f86070 */
[----:B------:R-:W2:Y:S01]  /*d0c0*/  LDL.LU.64 R234, [R1+0x40] ;  /* 0x0000400001ea7983 */ /* 0x000ea20000300a00 */
[----:B----4-:R-:W-:-:S03]  /*d0d0*/  VIADD R12, R81, 0xfffffef3 ;  /* 0xfffffef3510c7836 */ /* 0x010fc60000000000 */
[----:B------:R-:W4:Y:S01]  /*d0e0*/  LDC R81, c[0x0][0x3a0] ;  /* 0x0000e800ff517b82 */ /* 0x000f220000000800 */
[----:B------:R-:W-:Y:S01]  /*d0f0*/  LDGSTS.E [R252+0x50020], desc[UR26][R154.64], !P6 ;  /* 0x500200009afc7fae */ /* 0x000fe2000f1a101a */
[----:B------:R-:W-:Y:S01]  /*d100*/  ISETP.GE.U32.AND P6, PT, R12, 0x7ffffeb4, PT ;  /* 0x7ffffeb40c00780c */ /* 0x000fe20003fc6070 */
[----:B---3--:R-:W-:-:S05]  /*d110*/  VIADD R12, R80, 0xfffffef2 ;  /* 0xfffffef2500c7836 */ /* 0x008fca0000000000 */
[----:B------:R-:W3:Y:S01]  /*d120*/  LDC R80, c[0x0][0x3a0] ;  /* 0x0000e800ff507b82 */ /* 0x000ee20000000800 */
[C---:B------:R-:W-:Y:S02]  /*d130*/  IMAD.WIDE R152, R72.reuse, 0x4, R244 ;  /* 0x0000000448987825 */ /* 0x040fe400078e02f4 */
[----:B------:R-:W2:Y:S02]  /*d140*/  LDL.LU.64 R244, [R1+0x38] ;  /* 0x0000380001f47983 */ /* 0x000ea40000300a00 */
[----:B------:R-:W-:Y:S02]  /*d150*/  IMAD.WIDE R150, R72, 0x4, R246 ;  /* 0x0000000448967825 */ /* 0x000fe400078e02f6 */
[----:B------:R-:W-:Y:S01]  /*d160*/  LDGSTS.E [R252+0x50024], desc[UR26][R152.64], !P1 ;  /* 0x5002400098fc7fae */ /* 0x000fe2000c9a101a */
[----:B------:R-:W-:Y:S01]  /*d170*/  ISETP.GE.U32.AND P1, PT, R12, 0x7ffffeb3, PT ;  /* 0x7ffffeb30c00780c */ /* 0x000fe20003f26070 */
[----:B-1----:R-:W-:Y:S02]  /*d180*/  VIADD R12, R13, 0xfffffef1 ;  /* 0xfffffef10d0c7836 */ /* 0x002fe40000000000 */
[----:B------:R-:W-:Y:S01]  /*d190*/  LDGSTS.E [R252+0x50028], desc[UR26][R150.64], !P5 ;  /* 0x5002800096fc7fae */ /* 0x000fe2000e9a101a */
[----:B------:R-:W-:Y:S01]  /*d1a0*/  IMAD.WIDE R148, R72, 0x4, R248 ;  /* 0x0000000448947825 */ /* 0x000fe200078e02f8 */
[----:B------:R-:W1:Y:S01]  /*d1b0*/  LDC R13, c[0x0][0x3a0] ;  /* 0x0000e800ff0d7b82 */ /* 0x000e620000000800 */
[----:B------:R-:W-:Y:S01]  /*d1c0*/  ISETP.GE.U32.AND P5, PT, R12, 0x7ffffeb2, PT ;  /* 0x7ffffeb20c00780c */ /* 0x000fe20003fa6070 */
[----:B------:R-:W2:Y:S01]  /*d1d0*/  LDL.LU.64 R246, [R1+0x30] ;  /* 0x0000300001f67983 */ /* 0x000ea20000300a00 */
[----:B----4-:R-:W-:-:S02]  /*d1e0*/  VIADD R12, R81, 0xfffffef0 ;  /* 0xfffffef0510c7836 */ /* 0x010fc40000000000 */
[----:B------:R-:W-:Y:S01]  /*d1f0*/  IMAD.WIDE R84, R72, 0x4, R250 ;  /* 0x0000000448547825 */ /* 0x000fe200078e02fa */
[----:B------:R-:W4:Y:S04]  /*d200*/  LDL.LU.64 R248, [R1+0x28] ;  /* 0x0000280001f87983 */ /* 0x000f280000300a00 */
[----:B------:R-:W-:Y:S01]  /*d210*/  LDGSTS.E [R252+0x5002c], desc[UR26][R148.64], !P4 ;  /* 0x5002c00094fc7fae */ /* 0x000fe2000e1a101a */
[----:B------:R-:W-:Y:S01]  /*d220*/  ISETP.GE.U32.AND P4, PT, R12, 0x7ffffeb1, PT ;  /* 0x7ffffeb10c00780c */ /* 0x000fe20003f86070 */
[----:B---3--:R-:W-:Y:S02]  /*d230*/  VIADD R12, R80, 0xfffffeef ;  /* 0xfffffeef500c7836 */ /* 0x008fe40000000000 */
[----:B------:R-:W3:Y:S04]  /*d240*/  LDL.LU.64 R250, [R1+0x20] ;  /* 0x0000200001fa7983 */ /* 0x000ee80000300a00 */
[----:B------:R-:W-:Y:S01]  /*d250*/  LDGSTS.E [R252+0x50030], desc[UR26][R84.64], !P6 ;  /* 0x5003000054fc7fae */ /* 0x000fe2000f1a101a */
[----:B--2---:R-:W-:-:S03]  /*d260*/  IMAD.WIDE R80, R72, 0x4, R2 ;  /* 0x0000000448507825 */ /* 0x004fc600078e0202 */
[----:B------:R-:W2:Y:S01]  /*d270*/  LDL.LU.64 R2, [R1+0x18] ;  /* 0x0000180001027983 */ /* 0x000ea20000300a00 */
[----:B------:R-:W-:Y:S01]  /*d280*/  ISETP.GE.U32.AND P6, PT, R12, 0x7ffffeb0, PT ;  /* 0x7ffffeb00c00780c */ /* 0x000fe20003fc6070 */
[----:B-1----:R-:W-:Y:S02]  /*d290*/  VIADD R12, R13, 0xfffffeee ;  /* 0xfffffeee0d0c7836 */ /* 0x002fe40000000000 */
[----:B------:R-:W-:Y:S01]  /*d2a0*/  LDGSTS.E [R252+0x50034], desc[UR26][R80.64], !P1 ;  /* 0x5003400050fc7fae */ /* 0x000fe2000c9a101a */
[----:B------:R-:W1:Y:S02]  /*d2b0*/  LDC R13, c[0x0][0x3a0] ;  /* 0x0000e800ff0d7b82 */ /* 0x000e640000000800 */
[----:B------:R-:W-:Y:S01]  /*d2c0*/  ISETP.GE.U32.AND P1, PT, R12, 0x7ffffeaf, PT ;  /* 0x7ffffeaf0c00780c */ /* 0x000fe20003f26070 */
[----:B------:R-:W-:Y:S01]  /*d2d0*/  VIADD R12, R237, 0xfffffeed ;  /* 0xfffffeeded0c7836 */ /* 0x000fe20000000000 */
[----:B------:R-:W2:Y:S04]  /*d2e0*/  LDL.LU.64 R240, [R1+0x10] ;  /* 0x0000100001f07983 */ /* 0x000ea80000300a00 */
[----:B------:R-:W2:Y:S01]  /*d2f0*/  LDL.LU.64 R238, [R1+0x8] ;  /* 0x0000080001ee7983 */ /* 0x000ea20000300a00 */
[----:B------:R-:W1:Y:S01]  /*d300*/  LDC R237, c[0x0][0x3a0] ;  /* 0x0000e800ffed7b82 */ /* 0x000e620000000800 */
[----:B------:R-:W-:-:S05]  /*d310*/  IMAD.WIDE R234, R72, 0x4, R234 ;  /* 0x0000000448ea7825 */ /* 0x000fca00078e02ea */
[----:B------:R-:W-:Y:S01]  /*d320*/  LDGSTS.E [R252+0x50038], desc[UR26][R234.64], !P5 ;  /* 0x50038000eafc7fae */ /* 0x000fe2000e9a101a */
[----:B------:R-:W-:Y:S01]  /*d330*/  ISETP.GE.U32.AND P5, PT, R12, 0x7ffffeae, PT ;  /* 0x7ffffeae0c00780c */ /* 0x000fe20003fa6070 */
[----:B------:R-:W-:Y:S02]  /*d340*/  VIADD R12, R236, 0xfffffeec ;  /* 0xfffffeecec0c7836 */ /* 0x000fe40000000000 */
[----:B------:R-:W1:Y:S01]  /*d350*/  LDC R236, c[0x0][0x3a0] ;  /* 0x0000e800ffec7b82 */ /* 0x000e620000000800 */
[----:B------:R-:W-:-:S05]  /*d360*/  IMAD.WIDE R244, R72, 0x4, R244 ;  /* 0x0000000448f47825 */ /* 0x000fca00078e02f4 */
[----:B------:R-:W-:Y:S01]  /*d370*/  LDGSTS.E [R252+0x5003c], desc[UR26][R244.64], !P4 ;  /* 0x5003c000f4fc7fae */ /* 0x000fe2000e1a101a */
[----:B------:R-:W-:-:S03]  /*d380*/  ISETP.GE.U32.AND P4, PT, R12, 0x7ffffead, PT ;  /* 0x7ffffead0c00780c */ /* 0x000fc60003f86070 */
[----:B------:R1:W-:Y:S01]  /*d390*/  STL.64 [R1+0x140], R244 ;  /* 0x000140f401007387 */ /* 0x0003e20000100a00 */
[----:B------:R-:W-:-:S04]  /*d3a0*/  IMAD.WIDE R246, R72, 0x4, R246 ;  /* 0x0000000448f67825 */ /* 0x000fc800078e02f6 */
[C---:B----4-:R-:W-:Y:S01]  /*d3b0*/  IMAD.WIDE R248, R72.reuse, 0x4, R248 ;  /* 0x0000000448f87825 */ /* 0x050fe200078e02f8 */
[----:B------:R-:W-:Y:S04]  /*d3c0*/  LDGSTS.E [R252+0x50040], desc[UR26][R246.64], !P6 ;  /* 0x50040000f6fc7fae */ /* 0x000fe8000f1a101a */
[----:B-1----:R-:W4:Y:S01]  /*d3d0*/  LDL.LU.64 R244, [R1+0x2f0] ;  /* 0x0002f00001f47983 */ /* 0x002f220000300a00 */
[----:B---3--:R-:W-:-:S03]  /*d3e0*/  IMAD.WIDE R250, R72, 0x4, R250 ;  /* 0x0000000448fa7825 */ /* 0x008fc600078e02fa */
[----:B------:R1:W-:Y:S04]  /*d3f0*/  STL.64 [R1+0x138], R246 ;  /* 0x000138f601007387 */ /* 0x0003e80000100a00 */
[----:B------:R-:W-:Y:S04]  /*d400*/  LDGSTS.E [R252+0x50044], desc[UR26][R248.64], !P1 ;  /* 0x50044000f8fc7fae */ /* 0x000fe8000c9a101a */
[----:B------:R-:W-:Y:S04]  /*d410*/  LDGSTS.E [R252+0x50048], desc[UR26][R250.64], !P5 ;  /* 0x50048000fafc7fae */ /* 0x000fe8000e9a101a */
[----:B-1----:R-:W3:Y:S04]  /*d420*/  LDL.LU.64 R246, [R1+0x2e8] ;  /* 0x0002e80001f67983 */ /* 0x002ee80000300a00 */
[----:B------:R1:W-:Y:S04]  /*d430*/  STL.64 [R1+0x130], R248 ;  /* 0x000130f801007387 */ /* 0x0003e80000100a00 */
[----:B-1----:R-:W3:Y:S04]  /*d440*/  LDL.LU.64 R248, [R1+0x2e0] ;  /* 0x0002e00001f87983 */ /* 0x002ee80000300a00 */
[----:B------:R1:W-:Y:S04]  /*d450*/  STL.64 [R1+0x128], R250 ;  /* 0x000128fa01007387 */ /* 0x0003e80000100a00 */
[----:B-1----:R-:W3:Y:S01]  /*d460*/  LDL.LU.64 R250, [R1+0x2d8] ;  /* 0x0002d80001fa7983 */ /* 0x002ee20000300a00 */
[----:B--2---:R-:W-:-:S05]  /*d470*/  IMAD.WIDE R2, R72, 0x4, R2 ;  /* 0x0000000448027825 */ /* 0x004fca00078e0202 */
[----:B------:R1:W-:Y:S04]  /*d480*/  STL.64 [R1+0x120], R2 ;  /* 0x0001200201007387 */ /* 0x0003e80000100a00 */
[----:B------:R-:W-:Y:S04]  /*d490*/  LDGSTS.E [R252+0x5004c], desc[UR26][R2.64], !P4 ;  /* 0x5004c00002fc7fae */ /* 0x000fe8000e1a101a */
[----:B-1----:R-:W2:Y:S01]  /*d4a0*/  LDL.LU.64 R2, [R1+0x2d0] ;  /* 0x0002d00001027983 */ /* 0x002ea20000300a00 */
[----:B------:R-:W-:Y:S02]  /*d4b0*/  VIADD R12, R13, 0xfffffeeb ;  /* 0xfffffeeb0d0c7836 */ /* 0x000fe40000000000 */
[----:B------:R-:W1:Y:S03]  /*d4c0*/  LDC R13, c[0x0][0x3a0] ;  /* 0x0000e800ff0d7b82 */ /* 0x000e660000000800 */
[----:B------:R-:W-:Y:S01]  /*d4d0*/  ISETP.GE.U32.AND P6, PT, R12, 0x7ffffeac, PT ;  /* 0x7ffffeac0c00780c */ /* 0x000fe20003fc6070 */
[----:B------:R-:W-:-:S04]  /*d4e0*/  VIADD R12, R237, 0xfffffeea ;  /* 0xfffffeeaed0c7836 */ /* 0x000fc80000000000 */
[----:B------:R-:W1:Y:S01]  /*d4f0*/  LDC R237, c[0x0][0x3a0] ;  /* 0x0000e800ffed7b82 */ /* 0x000e620000000800 */
[----:B------:R-:W-:Y:S01]  /*d500*/  ISETP.GE.U32.AND P1, PT, R12, 0x7ffffeab, PT ;  /* 0x7ffffeab0c00780c */ /* 0x000fe20003f26070 */
[----:B------:R-:W-:-:S06]  /*d510*/  VIADD R12, R236, 0xfffffee9 ;  /* 0xfffffee9ec0c7836 */ /* 0x000fcc0000000000 */
[----:B------:R-:W1:Y:S01]  /*d520*/  LDC R236, c[0x0][0x3a0] ;  /* 0x0000e800ffec7b82 */ /* 0x000e620000000800 */
[----:B------:R-:W-:Y:S01]  /*d530*/  ISETP.GE.U32.AND P5, PT, R12, 0x7ffffeaa, PT ;  /* 0x7ffffeaa0c00780c */ /* 0x000fe20003fa6070 */
[----:B-1----:R-:W-:-:S06]  /*d540*/  VIADD R12, R13, 0xfffffee8 ;  /* 0xfffffee80d0c7836 */ /* 0x002fcc0000000000 */
[----:B------:R-:W1:Y:S01]  /*d550*/  LDC R13, c[0x0][0x3a0] ;  /* 0x0000e800ff0d7b82 */ /* 0x000e620000000800 */
[----:B------:R-:W-:Y:S01]  /*d560*/  IMAD.WIDE R240, R72, 0x4, R240 ;  /* 0x0000000448f07825 */ /* 0x000fe200078e02f0 */
[----:B------:R-:W-:-:S03]  /*d570*/  ISETP.GE.U32.AND P4, PT, R12, 0x7ffffea9, PT ;  /* 0x7ffffea90c00780c */ /* 0x000fc60003f86070 */
[----:B------:R-:W-:Y:S01]  /*d580*/  VIADD R12, R237, 0xfffffee7 ;  /* 0xfffffee7ed0c7836 */ /* 0x000fe20000000000 */
[----:B------:R-:W-:Y:S02]  /*d590*/  LDGSTS.E [R252+0x50050], desc[UR26][R240.64], !P6 ;  /* 0x50050000f0fc7fae */ /* 0x000fe4000f1a101a */
[----:B------:R-:W2:Y:S01]  /*d5a0*/  LDC R237, c[0x0][0x3a0] ;  /* 0x0000e800ffed7b82 */ /* 0x000ea20000000800 */
[----:B------:R-:W-:Y:S01]  /*d5b0*/  IMAD.WIDE R238, R72, 0x4, R238 ;  /* 0x0000000448ee7825 */ /* 0x000fe200078e02ee */
[----:B------:R-:W-:-:S03]  /*d5c0*/  ISETP.GE.U32.AND P6, PT, R12, 0x7ffffea8, PT ;  /* 0x7ffffea80c00780c */ /* 0x000fc60003fc6070 */
[----:B------:R-:W-:Y:S01]  /*d5d0*/  VIADD R12, R236, 0xfffffee6 ;  /* 0xfffffee6ec0c7836 */ /* 0x000fe20000000000 */
[----:B------:R2:W-:Y:S02]  /*d5e0*/  LDGSTS.E [R252+0x50054], desc[UR26][R238.64], !P1 ;  /* 0x50054000eefc7fae */ /* 0x0005e4000c9a101a */
[----:B------:R-:W2:Y:S02]  /*d5f0*/  LDC R236, c[0x0][0x3a0] ;  /* 0x0000e800ffec7b82 */ /* 0x000ea40000000800 */
[----:B------:R-:W-:Y:S01]  /*d600*/  ISETP.GE.U32.AND P1, PT, R12, 0x7ffffea7, PT ;  /* 0x7ffffea70c00780c */ /* 0x000fe20003f26070 */
[----:B------:R-:W-:Y:S01]  /*d610*/  STL.64 [R1+0x118], R240 ;  /* 0x000118f001007387 */ /* 0x000fe20000100a00 */
[----:B-1----:R-:W-:-:S04]  /*d620*/  VIADD R12, R13, 0xfffffee5 ;  /* 0xfffffee50d0c7836 */ /* 0x002fc80000000000 */
[----:B------:R-:W1:Y:S01]  /*d630*/  LDC R13, c[0x0][0x3a0] ;  /* 0x0000e800ff0d7b82 */ /* 0x000e620000000800 */
[----:B------:R2:W-:Y:S01]  /*d640*/  STL.64 [R1+0x110], R238 ;  /* 0x000110ee01007387 */ /* 0x0005e20000100a00 */
[----:B------:R-:W-:-:S04]  /*d650*/  IMAD.WIDE R170, R72, 0x4, R170 ;  /* 0x0000000448aa7825 */ /* 0x000fc800078e02aa */
[----:B------:R-:W-:-:S04]  /*d660*/  IMAD.WIDE R166, R72, 0x4, R166 ;  /* 0x0000000448a67825 */ /* 0x000fc800078e02a6 */
[----:B--2---:R-:W-:Y:S02]  /*d670*/  IMAD.WIDE R238, R72, 0x4, R2 ;  /* 0x0000000448ee7825 */ /* 0x004fe400078e0202 */
[----:B------:R-:W2:Y:S04]  /*d680*/  LDL.LU.64 R2, [R1+0x2c8] ;  /* 0x0002c80001027983 */ /* 0x000ea80000300a00 */
[----:B------:R3:W-:Y:S04]  /*d690*/  STL.64 [R1+0x108], R238 ;  /* 0x000108ee01007387 */ /* 0x0007e80000100a00 */
[----:B------:R3:W-:Y:S01]  /*d6a0*/  LDGSTS.E [R252+0x50058], desc[UR26][R238.64], !P5 ;  /* 0x50058000eefc7fae */ /* 0x0007e2000e9a101a */
[----:B------:R-:W-:Y:S01]  /*d6b0*/  ISETP.GE.U32.AND P5, PT, R12, 0x7ffffea6, PT ;  /* 0x7ffffea60c00780c */ /* 0x000fe20003fa6070 */
[----:B------:R-:W-:-:S02]  /*d6c0*/  VIADD R12, R237, 0xfffffee4 ;  /* 0xfffffee4ed0c7836 */ /* 0x000fc40000000000 */
[----:B------:R-:W4:Y:S01]  /*d6d0*/  LDC R237, c[0x0][0x3a0] ;  /* 0x0000e800ffed7b82 */ /* 0x000f220000000800 */
[----:B---3--:R-:W-:-:S05]  /*d6e0*/  IMAD.WIDE R238, R72, 0x4, R250 ;  /* 0x0000000448ee7825 */ /* 0x008fca00078e02fa */
[----:B------:R3:W-:Y:S04]  /*d6f0*/  STL.64 [R1+0x100], R238 ;  /* 0x000100ee01007387 */ /* 0x0007e80000100a00 */
[----:B------:R3:W-:Y:S01]  /*d700*/  LDGSTS.E [R252+0x5005c], desc[UR26][R238.64], !P4 ;  /* 0x5005c000eefc7fae */ /* 0x0007e2000e1a101a */
[----:B------:R-:W-:Y:S01]  /*d710*/  ISETP.GE.U32.AND P4, PT, R12, 0x7ffffea5, PT ;  /* 0x7ffffea50c00780c */ /* 0x000fe20003f86070 */
[----:B------:R-:W-:Y:S02]  /*d720*/  VIADD R12, R236, 0xfffffee3 ;  /* 0xfffffee3ec0c7836 */ /* 0x000fe40000000000 */
[----:B------:R-:W4:Y:S01]  /*d730*/  LDC R236, c[0x0][0x3a0] ;  /* 0x0000e800ffec7b82 */ /* 0x000f220000000800 */
[----:B---3--:R-:W-:-:S05]  /*d740*/  IMAD.WIDE R238, R72, 0x4, R248 ;  /* 0x0000000448ee7825 */ /* 0x008fca00078e02f8 */
[----:B------:R3:W-:Y:S01]  /*d750*/  LDGSTS.E [R252+0x50060], desc[UR26][R238.64], !P6 ;  /* 0x50060000eefc7fae */ /* 0x0007e2000f1a101a */
[----:B------:R-:W-:Y:S01]  /*d760*/  ISETP.GE.U32.AND P6, PT, R12, 0x7ffffea4, PT ;  /* 0x7ffffea40c00780c */ /* 0x000fe20003fc6070 */
[----:B-1----:R-:W-:Y:S02]  /*d770*/  VIADD R12, R13, 0xfffffee2 ;  /* 0xfffffee20d0c7836 */ /* 0x002fe40000000000 */
[----:B------:R-:W1:Y:S01]  /*d780*/  LDC R13, c[0x0][0x3a0] ;  /* 0x0000e800ff0d7b82 */ /* 0x000e620000000800 */
[----:B------:R3:W-:Y:S02]  /*d790*/  STL.64 [R1+0xf8], R238 ;  /* 0x0000f8ee01007387 */ /* 0x0007e40000100a00 */
[----:B---3--:R-:W-:-:S05]  /*d7a0*/  IMAD.WIDE R238, R72, 0x4, R246 ;  /* 0x0000000448ee7825 */ /* 0x008fca00078e02f6 */
[----:B------:R3:W-:Y:S04]  /*d7b0*/  STL.64 [R1+0xf0], R238 ;  /* 0x0000f0ee01007387 */ /* 0x0007e80000100a00 */
[----:B------:R3:W-:Y:S01]  /*d7c0*/  LDGSTS.E [R252+0x50064], desc[UR26][R238.64], !P1 ;  /* 0x50064000eefc7fae */ /* 0x0007e2000c9a101a */
[----:B------:R-:W-:Y:S01]  /*d7d0*/  ISETP.GE.U32.AND P1, PT, R12, 0x7ffffea3, PT ;  /* 0x7ffffea30c00780c */ /* 0x000fe20003f26070 */
[----:B----4-:R-:W-:Y:S02]  /*d7e0*/  VIADD R12, R237, 0xfffffee1 ;  /* 0xfffffee1ed0c7836 */ /* 0x010fe40000000000 */
        /* <DEDUP_REMOVED lines=8> */
[----:B------:R-:W-:Y:S01]  /*d870*/  LDGSTS.E [R252+0x5006c], desc[UR26][R238.64], !P4 ;  /* 0x5006c000eefc7fae */ /* 0x000fe2000e1a101a */
[----:B------:R-:W-:Y:S01]  /*d880*/  ISETP.GE.U32.AND P4, PT, R12, 0x7ffffea1, PT ;  /* 0x7ffffea10c00780c */ /* 0x000fe20003f86070 */
[----:B-1----:R-:W-:Y:S02]  /*d890*/  VIADD R12, R13, 0xfffffedf ;  /* 0xfffffedf0d0c7836 */ /* 0x002fe40000000000 */
[----:B------:R-:W1:Y:S01]  /*d8a0*/  LDC R13, c[0x0][0x3a0] ;  /* 0x0000e800ff0d7b82 */ /* 0x000e620000000800 */
[----:B------:R-:W-:Y:S04]  /*d8b0*/  STL.64 [R1+0xe0], R238 ;  /* 0x0000e0ee01007387 */ /* 0x000fe80000100a00 */
[----:B------:R-:W-:Y:S04]  /*d8c0*/  STL.64 [R1+0xd8], R170 ;  /* 0x0000d8aa01007387 */ /* 0x000fe80000100a00 */
[----:B------:R-:W-:Y:S04]  /*d8d0*/  LDGSTS.E [R252+0x50070], desc[UR26][R170.64], !P6 ;  /* 0x50070000aafc7fae */ /* 0x000fe8000f1a101a */
[----:B------:R3:W-:Y:S04]  /*d8e0*/  STL.64 [R1+0xd0], R166 ;  /* 0x0000d0a601007387 */ /* 0x0007e80000100a00 */
[----:B------:R3:W-:Y:S01]  /*d8f0*/  LDGSTS.E [R252+0x50074], desc[UR26][R166.64], !P1 ;  /* 0x50074000a6fc7fae */ /* 0x0007e2000c9a101a */
[----:B------:R-:W-:Y:S01]  /*d900*/  ISETP.GE.U32.AND P6, PT, R12, 0x7ffffea0, PT ;  /* 0x7ffffea00c00780c */ /* 0x000fe20003fc6070 */
[----:B----4-:R-:W-:Y:S01]  /*d910*/  VIADD R12, R237, 0xfffffede ;  /* 0xfffffedeed0c7836 */ /* 0x010fe20000000000 */
[----:B---3--:R-:W3:Y:S04]  /*d920*/  LDC R167, c[0x0][0x3a0] ;  /* 0x0000e800ffa77b82 */ /* 0x008ee80000000800 */
[----:B------:R-:W-:Y:S01]  /*d930*/  ISETP.GE.U32.AND P1, PT, R12, 0x7ffffe9f, PT ;  /* 0x7ffffe9f0c00780c */ /* 0x000fe20003f26070 */
[----:B------:R-:W-:-:S04]  /*d940*/  IMAD.WIDE R170, R72, 0x4, R174 ;  /* 0x0000000448aa7825 */ /* 0x000fc800078e02ae */
[----:B------:R-:W-:Y:S01]  /*d950*/  VIADD R12, R236, 0xfffffedd ;  /* 0xfffffeddec0c7836 */ /* 0x000fe20000000000 */
[----:B------:R-:W4:Y:S01]  /*d960*/  LDC R166, c[0x0][0x3a0] ;  /* 0x0000e800ffa67b82 */ /* 0x000f220000000800 */
[----:B------:R1:W-:Y:S04]  /*d970*/  STL.64 [R1+0xc8], R170 ;  /* 0x0000c8aa01007387 */ /* 0x0003e80000100a00 */
[----:B------:R1:W-:Y:S01]  /*d980*/  LDGSTS.E [R252+0x50078], desc[UR26][R170.64], !P5 ;  /* 0x50078000aafc7fae */ /* 0x0003e2000e9a101a */
[----:B------:R-:W-:Y:S01]  /*d990*/  ISETP.GE.U32.AND P5, PT, R12, 0x7ffffe9e, PT ;  /* 0x7ffffe9e0c00780c */ /* 0x000fe20003fa6070 */
[----:B-1----:R-:W-:Y:S02]  /*d9a0*/  VIADD R12, R13, 0xfffffedc ;  /* 0xfffffedc0d0c7836 */ /* 0x002fe40000000000 */
[----:B------:R-:W1:Y:S01]  /*d9b0*/  LDC R13, c[0x0][0x3a0] ;  /* 0x0000e800ff0d7b82 */ /* 0x000e620000000800 */
[----:B------:R-:W-:-:S05]  /*d9c0*/  IMAD.WIDE R170, R72, 0x4, R176 ;  /* 0x0000000448aa7825 */ /* 0x000fca00078e02b0 */
[----:B------:R3:W-:Y:S01]  /*d9d0*/  LDGSTS.E [R252+0x5007c], desc[UR26][R170.64], !P4 ;  /* 0x5007c000aafc7fae */ /* 0x0007e2000e1a101a */
[----:B------:R-:W-:Y:S01]  /*d9e0*/  ISETP.GE.U32.AND P4, PT, R12, 0x7ffffe9d, PT ;  /* 0x7ffffe9d0c00780c */ /* 0x000fe20003f86070 */
[----:B---3--:R-:W-:Y:S02]  /*d9f0*/  VIADD R12, R167, 0xfffffedb ;  /* 0xfffffedba70c7836 */ /* 0x008fe40000000000 */
[----:B------:R-:W3:Y:S01]  /*da00*/  LDC R167, c[0x0][0x3a0] ;  /* 0x0000e800ffa77b82 */ /* 0x000ee20000000800 */
[----:B------:R4:W-:Y:S02]  /*da10*/  STL.64 [R1+0xc0], R170 ;  /* 0x0000c0aa01007387 */ /* 0x0009e40000100a00 */
[----:B----4-:R-:W-:-:S05]  /*da20*/  IMAD.WIDE R170, R72, 0x4, R178 ;  /* 0x0000000448aa7825 */ /* 0x010fca00078e02b2 */
[----:B------:R4:W-:Y:S04]  /*da30*/  STL.64 [R1+0xb8], R170 ;  /* 0x0000b8aa01007387 */ /* 0x0009e80000100a00 */
[----:B------:R4:W-:Y:S01]  /*da40*/  LDGSTS.E [R252+0x50080], desc[UR26][R170.64], !P6 ;  /* 0x50080000aafc7fae */ /* 0x0009e2000f1a101a */
[----:B------:R-:W-:Y:S01]  /*da50*/  ISETP.GE.U32.AND P6, PT, R12, 0x7ffffe9c, PT ;  /* 0x7ffffe9c0c00780c */ /* 0x000fe20003fc6070 */
[----:B------:R-:W-:Y:S02]  /*da60*/  VIADD R12, R166, 0xfffffeda ;  /* 0xfffffedaa60c7836 */ /* 0x000fe40000000000 */
[----:B------:R-:W3:Y:S01]  /*da70*/  LDC R166, c[0x0][0x3a0] ;  /* 0x0000e800ffa67b82 */ /* 0x000ee20000000800 */
[----:B----4-:R-:W-:-:S05]  /*da80*/  IMAD.WIDE R170, R72, 0x4, R180 ;  /* 0x0000000448aa7825 */ /* 0x010fca00078e02b4 */
[----:B------:R4:W-:Y:S04]  /*da90*/  STL.64 [R1+0xb0], R170 ;  /* 0x0000b0aa01007387 */ /* 0x0009e80000100a00 */
[----:B------:R4:W-:Y:S01]  /*daa0*/  LDGSTS.E [R252+0x50084], desc[UR26][R170.64], !P1 ;  /* 0x50084000aafc7fae */ /* 0x0009e2000c9a101a */
[----:B------:R-:W-:Y:S01]  /*dab0*/  ISETP.GE.U32.AND P1, PT, R12, 0x7ffffe9b, PT ;  /* 0x7ffffe9b0c00780c */ /* 0x000fe20003f26070 */
[----:B-1----:R-:W-:Y:S02]  /*dac0*/  VIADD R12, R13, 0xfffffed9 ;  /* 0xfffffed90d0c7836 */ /* 0x002fe40000000000 */
[----:B------:R-:W1:Y:S01]  /*dad0*/  LDC R13, c[0x0][0x3a0] ;  /* 0x0000e800ff0d7b82 */ /* 0x000e620000000800 */
[----:B----4-:R-:W-:-:S05]  /*dae0*/  IMAD.WIDE R170, R72, 0x4, R182 ;  /* 0x0000000448aa7825 */ /* 0x010fca00078e02b6 */
        /* <DEDUP_REMOVED lines=10> */
[----:B------:R-:W2:Y:S01]  /*db90*/  LDC R166, c[0x0][0x3a0] ;  /* 0x0000e800ffa67b82 */ /* 0x000ea20000000800 */
        /* <DEDUP_REMOVED lines=16> */
[----:B--2---:R-:W-:Y:S02]  /*dca0*/  VIADD R12, R166, 0xfffffed4 ;  /* 0xfffffed4a60c7836 */ /* 0x004fe40000000000 */
        /* <DEDUP_REMOVED lines=47> */
[----:B------:R4:W-:Y:S01]  /*dfa0*/  STL.64 [R1+0x48], R170 ;  /* 0x000048aa01007387 */ /* 0x0009e20000100a00 */
[----:B------:R-:W3:Y:S01]  /*dfb0*/  LDC R167, c[0x0][0x3a0] ;  /* 0x0000e800ffa77b82 */ /* 0x000ee20000000800 */
[----:B----4-:R-:W-:-:S05]  /*dfc0*/  IMAD.WIDE R170, R72, 0x4, R208 ;  /* 0x0000000448aa7825 */ /* 0x010fca00078e02d0 */
[----:B------:R4:W-:Y:S04]  /*dfd0*/  STL.64 [R1+0x40], R170 ;  /* 0x000040aa01007387 */ /* 0x0009e80000100a00 */
[----:B------:R4:W-:Y:S01]  /*dfe0*/  LDGSTS.E [R252+0x500bc], desc[UR26][R170.64], !P4 ;  /* 0x500bc000aafc7fae */ /* 0x0009e2000e1a101a */
[----:B------:R-:W-:Y:S01]  /*dff0*/  ISETP.GE.U32.AND P4, PT, R12, 0x7ffffe8d, PT ;  /* 0x7ffffe8d0c00780c */ /* 0x000fe20003f86070 */
[----:B--2---:R-:W-:Y:S02]  /*e000*/  VIADD R12, R166, 0xfffffecb ;  /* 0xfffffecba60c7836 */ /* 0x004fe40000000000 */
[C---:B------:R-:W-:Y:S01]  /*e010*/  IMAD.WIDE R174, R72.reuse, 0x4, R222 ;  /* 0x0000000448ae7825 */ /* 0x040fe200078e02de */
[----:B------:R-:W2:Y:S03]  /*e020*/  LDC R166, c[0x0][0x3a0] ;  /* 0x0000e800ffa67b82 */ /* 0x000ea60000000800 */
[----:B----4-:R-:W-:-:S05]  /*e030*/  IMAD.WIDE R170, R72, 0x4, R210 ;  /* 0x0000000448aa7825 */ /* 0x010fca00078e02d2 */
[----:B------:R4:W-:Y:S04]  /*e040*/  STL.64 [R1+0x38], R170 ;  /* 0x000038aa01007387 */ /* 0x0009e80000100a00 */
[----:B------:R4:W-:Y:S01]  /*e050*/  LDGSTS.E [R252+0x500c0], desc[UR26][R170.64], !P6 ;  /* 0x500c0000aafc7fae */ /* 0x0009e2000f1a101a */
[----:B------:R-:W-:Y:S01]  /*e060*/  ISETP.GE.U32.AND P6, PT, R12, 0x7ffffe8c, PT ;  /* 0x7ffffe8c0c00780c */ /* 0x000fe20003fc6070 */
[----:B-1----:R-:W-:Y:S02]  /*e070*/  VIADD R12, R13, 0xfffffeca ;  /* 0xfffffeca0d0c7836 */ /* 0x002fe40000000000 */
[----:B------:R-:W-:Y:S01]  /*e080*/  IMAD.WIDE R20, R79, 0x4, R20 ;  /* 0x000000044f147825 */ /* 0x000fe200078e0214 */
[----:B------:R-:W1:Y:S03]  /*e090*/  LDC R13, c[0x0][0x3a0] ;  /* 0x0000e800ff0d7b82 */ /* 0x000e660000000800 */
[----:B----4-:R-:W-:-:S05]  /*e0a0*/  IMAD.WIDE R170, R72, 0x4, R212 ;  /* 0x0000000448aa7825 */ /* 0x010fca00078e02d4 */
[----:B------:R4:W-:Y:S04]  /*e0b0*/  STL.64 [R1+0x30], R170 ;  /* 0x000030aa01007387 */ /* 0x0009e80000100a00 */
[----:B------:R4:W-:Y:S01]  /*e0c0*/  LDGSTS.E [R252+0x500c4], desc[UR26][R170.64], !P1 ;  /* 0x500c4000aafc7fae */ /* 0x0009e2000c9a101a */
[----:B------:R-:W-:Y:S01]  /*e0d0*/  ISETP.GE.U32.AND P1, PT, R12, 0x7ffffe8b, PT ;  /* 0x7ffffe8b0c00780c */ /* 0x000fe20003f26070 */
[----:B---3--:R-:W-:Y:S02]  /*e0e0*/  VIADD R12, R167, 0xfffffec9 ;  /* 0xfffffec9a70c7836 */ /* 0x008fe40000000000 */
[C---:B------:R-:W-:Y:S01]  /*e0f0*/  IMAD.WIDE R250, R72.reuse, 0x4, R226 ;  /* 0x0000000448fa7825 */ /* 0x040fe200078e02e2 */
[----:B------:R-:W3:Y:S03]  /*e100*/  LDC R167, c[0x0][0x3a0] ;  /* 0x0000e800ffa77b82 */ /* 0x000ee60000000800 */
[----:B----4-:R-:W-:-:S05]  /*e110*/  IMAD.WIDE R170, R72, 0x4, R214 ;  /* 0x0000000448aa7825 */ /* 0x010fca00078e02d6 */
[----:B------:R4:W-:Y:S04]  /*e120*/  STL.64 [R1+0x28], R170 ;  /* 0x000028aa01007387 */ /* 0x0009e80000100a00 */
[----:B------:R4:W-:Y:S01]  /*e130*/  LDGSTS.E [R252+0x500c8], desc[UR26][R170.64], !P5 ;  /* 0x500c8000aafc7fae */ /* 0x0009e2000e9a101a */
[----:B------:R-:W-:Y:S01]  /*e140*/  ISETP.GE.U32.AND P5, PT, R12, 0x7ffffe8a, PT ;  /* 0x7ffffe8a0c00780c */ /* 0x000fe20003fa6070 */
[----:B----4-:R-:W-:-:S05]  /*e150*/  IMAD.WIDE R170, R72, 0x4, R216 ;  /* 0x0000000448aa7825 */ /* 0x010fca00078e02d8 */
[----:B------:R4:W-:Y:S04]  /*e160*/  STL.64 [R1+0x20], R170 ;  /* 0x000020aa01007387 */ /* 0x0009e80000100a00 */
[----:B------:R4:W-:Y:S02]  /*e170*/  LDGSTS.E [R252+0x500cc], desc[UR26][R170.64], !P4 ;  /* 0x500cc000aafc7fae */ /* 0x0009e4000e1a101a */
[----:B----4-:R-:W-:-:S05]  /*e180*/  IMAD.WIDE R170, R72, 0x4, R218 ;  /* 0x0000000448aa7825 */ /* 0x010fca00078e02da */
[----:B------:R4:W-:Y:S04]  /*e190*/  STL.64 [R1+0x18], R170 ;  /* 0x000018aa01007387 */ /* 0x0009e80000100a00 */
[----:B------:R4:W-:Y:S02]  /*e1a0*/  LDGSTS.E [R252+0x500d0], desc[UR26][R170.64], !P6 ;  /* 0x500d0000aafc7fae */ /* 0x0009e4000f1a101a */
[----:B----4-:R-:W-:-:S05]  /*e1b0*/  IMAD.WIDE R170, R72, 0x4, R220 ;  /* 0x0000000448aa7825 */ /* 0x010fca00078e02dc */
[----:B------:R4:W-:Y:S04]  /*e1c0*/  STL.64 [R1+0x10], R170 ;  /* 0x000010aa01007387 */ /* 0x0009e80000100a00 */
[----:B------:R4:W-:Y:S04]  /*e1d0*/  LDGSTS.E [R252+0x500d4], desc[UR26][R170.64], !P1 ;  /* 0x500d4000aafc7fae */ /* 0x0009e8000c9a101a */
[----:B------:R1:W-:Y:S04]  /*e1e0*/  STL.64 [R1+0x8], R174 ;  /* 0x000008ae01007387 */ /* 0x0003e80000100a00 */
[----:B------:R1:W-:Y:S01]  /*e1f0*/  LDGSTS.E [R252+0x500d8], desc[UR26][R174.64], !P5 ;  /* 0x500d8000aefc7fae */ /* 0x0003e2000e9a101a */
[----:B--2---:R-:W-:-:S02]  /*e200*/  VIADD R12, R166, 0xfffffec8 ;  /* 0xfffffec8a60c7836 */ /* 0x004fc40000000000 */
[----:B------:R-:W2:Y:S08]  /*e210*/  LDC R166, c[0x0][0x3a0] ;  /* 0x0000e800ffa67b82 */ /* 0x000eb00000000800 */
[----:B----4-:R-:W4:Y:S01]  /*e220*/  LDC R170, c[0x0][0x3a0] ;  /* 0x0000e800ffaa7b82 */ /* 0x010f220000000800 */
[----:B-1----:R-:W-:-:S05]  /*e230*/  IMAD.WIDE R174, R72, 0x4, R224 ;  /* 0x0000000448ae7825 */ /* 0x002fca00078e02e0 */
[----:B------:R1:W-:Y:S04]  /*e240*/  STL.64 [R1], R174 ;  /* 0x000000ae01007387 */ /* 0x0003e80000100a00 */
[----:B------:R-:W4:Y:S04]  /*e250*/  LDL.LU.64 R224, [R1+0x168] ;  /* 0x0001680001e07983 */ /* 0x000f280000300a00 */
[----:B------:R-:W4:Y:S04]  /*e260*/  LDL.LU.64 R222, [R1+0x160] ;  /* 0x0001600001de7983 */ /* 0x000f280000300a00 */
[----:B------:R-:W4:Y:S04]  /*e270*/  LDL.LU.64 R220, [R1+0x158] ;  /* 0x0001580001dc7983 */ /* 0x000f280000300a00 */
[----:B------:R1:W-:Y:S01]  /*e280*/  STL.64 [R1+0x148], R20 ;  /* 0x0001481401007387 */ /* 0x0003e20000100a00 */
[----:B------:R-:W-:Y:S01]  /*e290*/  ISETP.GE.U32.AND P4, PT, R12, 0x7ffffe89, PT ;  /* 0x7ffffe890c00780c */ /* 0x000fe20003f86070 */
[----:B------:R-:W-:-:S02]  /*e2a0*/  VIADD R12, R13, 0xfffffec7 ;  /* 0xfffffec70d0c7836 */ /* 0x000fc40000000000 */
[----:B------:R-:W1:Y:S03]  /*e2b0*/  LDC R13, c[0x0][0x3a0] ;  /* 0x0000e800ff0d7b82 */ /* 0x000e660000000800 */
[----:B------:R-:W-:Y:S01]  /*e2c0*/  ISETP.GE.U32.AND P6, PT, R12, 0x7ffffe88, PT ;  /* 0x7ffffe880c00780c */ /* 0x000fe20003fc6070 */
[----:B---3--:R-:W-:-:S04]  /*e2d0*/  VIADD R12, R167, 0xfffffec6 ;  /* 0xfffffec6a70c7836 */ /* 0x008fc80000000000 */
[----:B------:R-:W3:Y:S01]  /*e2e0*/  LDC R167, c[0x0][0x3a0] ;  /* 0x0000e800ffa77b82 */ /* 0x000ee20000000800 */
[----:B------:R-:W-:Y:S01]  /*e2f0*/  ISETP.GE.U32.AND P1, PT, R12, 0x7ffffe87, PT ;  /* 0x7ffffe870c00780c */ /* 0x000fe20003f26070 */
[----:B--2---:R-:W-:Y:S01]  /*e300*/  VIADD R12, R166, 0xfffffec5 ;  /* 0xfffffec5a60c7836 */ /* 0x004fe20000000000 */
[----:B------:R2:W-:Y:S05]  /*e310*/  LDGSTS.E [R252+0x500dc], desc[UR26][R174.64], !P4 ;  /* 0x500dc000aefc7fae */ /* 0x0005ea000e1a101a */
[----:B------:R-:W2:Y:S01]  /*e320*/  LDC R166, c[0x0][0x3a0] ;  /* 0x0000e800ffa67b82 */ /* 0x000ea20000000800 */
[----:B------:R-:W-:Y:S01]  /*e330*/  ISETP.GE.U32.AND P5, PT, R12, 0x7ffffe86, PT ;  /* 0x7ffffe860c00780c */ /* 0x000fe20003fa6070 */
[----:B------:R1:W-:Y:S02]  /*e340*/  LDGSTS.E [R252+0x500e0], desc[UR26][R250.64], !P6 ;  /* 0x500e0000fafc7fae */ /* 0x0003e4000f1a101a */
[----:B-1----:R-:W-:-:S05]  /*e350*/  VIADD R12, R13, 0xfffffec4 ;  /* 0xfffffec40d0c7836 */ /* 0x002fca0000000000 */
[----:B------:R-:W-:Y:S01]  /*e360*/  ISETP.GE.U32.AND P4, PT, R12, 0x7ffffe85, PT ;  /* 0x7ffffe850c00780c */ /* 0x000fe20003f86070 */
[----:B----4-:R-:W-:Y:S02]  /*e370*/  VIADD R12, R170, 0xfffffec3 ;  /* 0xfffffec3aa0c7836 */ /* 0x010fe40000000000 */
[----:B------:R-:W-:-:S03]  /*e380*/  IMAD.WIDE R248, R72, 0x4, R228 ;  /* 0x0000000448f87825 */ /* 0x000fc600078e02e4 */
[----:B------:R-:W-:Y:S01]  /*e390*/  ISETP.GE.U32.AND P6, PT, R12, 0x7ffffe84, PT ;  /* 0x7ffffe840c00780c */ /* 0x000fe20003fc6070 */
[----:B---3--:R-:W-:Y:S01]  /*e3a0*/  VIADD R12, R167, 0xfffffec2 ;  /* 0xfffffec2a70c7836 */ /* 0x008fe20000000000 */
[----:B------:R-:W-:Y:S01]  /*e3b0*/  UIADD3 UR32, UPT, UPT, UR9, -0x140, URZ ;  /* 0xfffffec009207890 */ /* 0x000fe2000fffe0ff */
[----:B------:R1:W-:Y:S01]  /*e3c0*/  LDGSTS.E [R252+0x500e4], desc[UR26][R248.64], !P1 ;  /* 0x500e4000f8fc7fae */ /* 0x0003e2000c9a101a */
[----:B------:R-:W-:Y:S02]  /*e3d0*/  IMAD.WIDE R246, R72, 0x4, R230 ;  /* 0x0000000448f67825 */ /* 0x000fe400078e02e6 */
[----:B------:R-:W-:Y:S01]  /*e3e0*/  ISETP.GE.U32.AND P1, PT, R12, 0x7ffffe83, PT ;  /* 0x7ffffe830c00780c */ /* 0x000fe20003f26070 */
[----:B------:R-:W-:Y:S01]  /*e3f0*/  UISETP.GE.U32.AND UP1, UPT, UR32, 0x7ffffe81, UPT ;  /* 0x7ffffe812000788c */ /* 0x000fe2000bf26070 */
[----:B--2---:R-:W-:Y:S01]  /*e400*/  VIADD R12, R166, 0xfffffec1 ;  /* 0xfffffec1a60c7836 */ /* 0x004fe20000000000 */
[----:B------:R1:W-:Y:S01]  /*e410*/  LDGSTS.E [R252+0x500e8], desc[UR26][R246.64], !P5 ;  /* 0x500e8000f6fc7fae */ /* 0x0003e2000e9a101a */
[----:B------:R-:W-:-:S03]  /*e420*/  IMAD.WIDE R244, R72, 0x4, R232 ;  /* 0x0000000448f47825 */ /* 0x000fc600078e02e8 */
[----:B------:R-:W-:Y:S02]  /*e430*/  ISETP.GE.U32.AND P5, PT, R12, 0x7ffffe82, PT ;  /* 0x7ffffe820c00780c */ /* 0x000fe40003fa6070 */
[----:B------:R1:W-:Y:S01]  /*e440*/  LDGSTS.E [R252+0x500ec], desc[UR26][R244.64], !P4 ;  /* 0x500ec000f4fc7fae */ /* 0x0003e2000e1a101a */
[----:B------:R-:W-:Y:S01]  /*e450*/  PLOP3.LUT P4, PT, PT, PT, UP1, 0x80, 0x8 ;  /* 0x000000000008781c */ /* 0x000fe20003f8f018 */
[----:B------:R-:W-:-:S04]  /*e460*/  IMAD.WIDE R166, R79, 0x4, R38 ;  /* 0x000000044fa67825 */ /* 0x000fc800078e0226 */
[----:B------:R-:W-:Y:S02]  /*e470*/  VIADD R13, R3, UR10 ;  /* 0x0000000a030d7c36 */ /* 0x000fe40008000000 */
[----:B------:R-:W-:-:S04]  /*e480*/  IMAD.WIDE R86, R79, 0x4, R86 ;  /* 0x000000044f567825 */ /* 0x000fc800078e0256 */
[----:B------:R-:W-:-:S04]  /*e490*/  IMAD.WIDE R94, R79, 0x4, R94 ;  /* 0x000000044f5e7825 */ /* 0x000fc800078e025e */
[----:B------:R-:W-:-:S04]  /*e4a0*/  IMAD.WIDE R102, R79, 0x4, R102 ;  /* 0x000000044f667825 */ /* 0x000fc800078e0266 */
[----:B------:R-:W-:-:S04]  /*e4b0*/  IMAD.WIDE R110, R79, 0x4, R110 ;  /* 0x000000044f6e7825 */ /* 0x000fc800078e026e */
[----:B------:R-:W-:-:S04]  /*e4c0*/  IMAD.WIDE R118, R79, 0x4, R118 ;  /* 0x000000044f767825 */ /* 0x000fc800078e0276 */
[----:B------:R-:W-:-:S04]  /*e4d0*/  IMAD.WIDE R226, R72, 0x4, R224 ;  /* 0x0000000448e27825 */ /* 0x000fc800078e02e0 */
[C---:B------:R-:W-:Y:S01]  /*e4e0*/  IMAD.WIDE R224, R72.reuse, 0x4, R222 ;  /* 0x0000000448e07825 */ /* 0x040fe200078e02de */
[----:B------:R1:W-:Y:S03]  /*e4f0*/  LDGSTS.E [R252+0x500f0], desc[UR26][R226.64], !P6 ;  /* 0x500f0000e2fc7fae */ /* 0x0003e6000f1a101a */
[C---:B------:R-:W-:Y:S01]  /*e500*/  IMAD.WIDE R222, R72.reuse, 0x4, R220 ;  /* 0x0000000448de7825 */ /* 0x040fe200078e02dc */
[----:B------:R1:W-:Y:S03]  /*e510*/  LDGSTS.E [R252+0x500f4], desc[UR26][R224.64], !P1 ;  /* 0x500f4000e0fc7fae */ /* 0x0003e6000c9a101a */
[----:B------:R-:W-:Y:S01]  /*e520*/  IMAD.WIDE R220, R72, 0x4, R76 ;  /* 0x0000000448dc7825 */ /* 0x000fe200078e024c */
[----:B------:R1:W-:Y:S04]  /*e530*/  LDGSTS.E [R252+0x500f8], desc[UR26][R222.64], !P5 ;  /* 0x500f8000defc7fae */ /* 0x0003e8000e9a101a */
[----:B------:R1:W5:Y:S01]  /*e540*/  LDL.LU.64 R76, [R1+0x2c0] ;  /* 0x0002c000014c7983 */ /* 0x0003620000300a00 */
[----:B------:R-:W-:-:S03]  /*e550*/  IMAD.WIDE R126, R79, 0x4, R126 ;  /* 0x000000044f7e7825 */ /* 0x000fc600078e027e */
[----:B------:R1:W-:Y:S01]  /*e560*/  LDGSTS.E [R252+0x500fc], desc[UR26][R220.64], !P4 ;  /* 0x500fc000dcfc7fae */ /* 0x0003e2000e1a101a */
[----:B------:R-:W-:-:S03]  /*e570*/  IMAD.WIDE R242, R79, 0x4, R92 ;  /* 0x000000044ff27825 */ /* 0x000fc600078e025c */
[----:B------:R-:W0:Y:S01]  /*e580*/  LDGDEPBAR ;  /* 0x00000000000079af */ /* 0x000e220000000000 */
[----:B------:R-:W-:-:S03]  /*e590*/  IMAD.WIDE R134, R79, 0x4, R134 ;  /* 0x000000044f867825 */ /* 0x000fc600078e0286 */
[----:B------:R1:W-:Y:S01]  /*e5a0*/  LDGSTS.E [R13+0x20000], desc[UR26][R166.64], P3 ;  /* 0x20000000a60d7fae */ /* 0x0003e200099a101a */
        /* <DEDUP_REMOVED lines=85> */
[----:B------:R1:W-:Y:S04]  /*eb00*/  LDGSTS.E [R74+0x22e00], desc[UR26][R194.64], P3 ;  /* 0x22e00000c24a7fae */ /* 0x0003e800099a101a */
        /* <DEDUP_REMOVED lines=31> */
[----:B------:R-:W0:Y:S01]  /*ed00*/  LDGDEPBAR ;  /* 0x00000000000079af */ /* 0x000e220000000000 */
[----:B------:R-:W-:-:S02]  /*ed10*/  UIADD3 UR4, UPT, UPT, UR9, -0x141, URZ ;  /* 0xfffffebf09047890 */ /* 0x000fc4000fffe0ff */
[----:B------:R-:W-:Y:S01]  /*ed20*/  UIADD3 UR5, UPT, UPT, UR9, -0x142, URZ ;  /* 0xfffffebe09057890 */ /* 0x000fe2000fffe0ff */
[----:B------:R-:W-:-:S04]  /*ed30*/  DEPBAR.LE SB0, 0x8 ;  /* 0x000082000000791a */ /* 0x000fc80000000000 */
[----:B------:R-:W-:Y:S06]  /*ed40*/  BAR.SYNC.DEFER_BLOCKING 0x0 ;  /* 0x0000000000007b1d */ /* 0x000fec0000010000 */
[----:B------:R-:W-:Y:S05]  /*ed50*/  @!P0 BRA `(.L_x_6) ;  /* 0x0000000000448947 */ /* 0x000fea0003800000 */
[----:B------:R-:W-:Y:S04]  /*ed60*/  LDS.128 R4, [R252+0x30000] ;  /* 0x03000000fc047984 */ /* 0x000fe80000000c00 */
[----:B------:R-:W-:Y:S04]  /*ed70*/  LDS.128 R8, [R252+0x30010] ;  /* 0x03001000fc087984 */ /* 0x000fe80000000c00 */
[----:B-1----:R-:W-:Y:S04]  /*ed80*/  LDS.128 R12, [R252+0x30020] ;  /* 0x03002000fc0c7984 */ /* 0x002fe80000000c00 */
[----:B------:R-:W-:Y:S04]  /*ed90*/  LDS.128 R16, [R252+0x30030] ;  /* 0x03003000fc107984 */ /* 0x000fe80000000c00 */
        /* <DEDUP_REMOVED lines=11> */
[----:B------:R-:W1:Y:S02]  /*ee50*/  LDS.128 R64, [R252+0x300f0] ;  /* 0x0300f000fc407984 */ /* 0x000e640000000c00 */
[----:B-1----:R2:W-:Y:S02]  /*ee60*/  STTM.x64 tmem[UR12+0x80], R4 ;  /* 0x00008004000079ed */ /* 0x0025e4000834000c */
.L_x_6:
[----:B--2---:R-:W2:Y:S01]  /*ee70*/  LDC R5, c[0x0][0x3a0] ;  /* 0x0000e800ff057b82 */ /* 0x004ea20000000800 */
[C---:B------:R-:W-:Y:S01]  /*ee80*/  IMAD.SHL.U32 R68, R72.reuse, 0x4, RZ ;  /* 0x0000000448447824 */ /* 0x040fe200078e00ff */
[----:B------:R-:W-:Y:S01]  /*ee90*/  SHF.R.S32.HI R4, RZ, 0x1f, R72 ;  /* 0x0000001fff047819 */ /* 0x000fe20000011448 */
[----:B------:R-:W-:Y:S01]  /*eea0*/  UISETP.GE.U32.AND UP2, UPT, UR4, 0x7ffffe80, UPT ;  /* 0x7ffffe800400788c */ /* 0x000fe2000bf46070 */
[----:B------:R-:W3:Y:S01]  /*eeb0*/  FENCE.VIEW.ASYNC.T ;  /* 0x00000000000073c6 */ /* 0x000ee20000000200 */
[----:B------:R-:W-:Y:S01]  /*eec0*/  UISETP.GE.U32.AND UP1, UPT, UR5, 0x7ffffe7f, UPT ;  /* 0x7ffffe7f0500788c */ /* 0x000fe2000bf26070 */
[----:B------:R-:W-:Y:S01]  /*eed0*/  SHF.L.U64.HI R69, R72, 0x2, R4 ;  /* 0x0000000248457819 */ /* 0x000fe20000010204 */
[----:B------:R-:W-:Y:S01]  /*eee0*/  UIADD3 UR13, UPT, UPT, UR11, 0x80, URZ ;  /* 0x000000800b0d7890 */ /* 0x000fe2000fffe0ff */
[----:B---3--:R-:W-:Y:S01]  /*eef0*/  BAR.SYNC.DEFER_BLOCKING 0x0 ;  /* 0x0000000000007b1d */ /* 0x008fe20000010000 */
[-C--:B------:R-:W-:Y:S02]  /*ef00*/  IADD3 R6, P0, PT, R70, R68.reuse, RZ ;  /* 0x0000004446067210 */ /* 0x080fe40007f1e0ff */
[----:B------:R-:W-:-:S02]  /*ef10*/  IADD3 R8, P3, PT, R142, R68, RZ ;  /* 0x000000448e087210 */ /* 0x000fc40007f7e0ff */
[----:B------:R-:W-:Y:S01]  /*ef20*/  PLOP3.LUT P4, PT, PT, PT, UP2, 0x80, 0x8 ;  /* 0x000000000008781c */ /* 0x000fe20003f8f028 */
[--C-:B------:R-:W-:Y:S01]  /*ef30*/  IMAD.X R7, R71, 0x1, R69.reuse, P0 ;  /* 0x0000000147077824 */ /* 0x100fe200000e0645 */
[----:B------:R-:W-:Y:S01]  /*ef40*/  ISETP.NE.U32.AND P0, PT, RZ, UR7, PT ;  /* 0x00000007ff007c0c */ /* 0x000fe2000bf05070 */
[----:B------:R-:W-:Y:S01]  /*ef50*/  IMAD.X R9, R143, 0x1, R69, P3 ;  /* 0x000000018f097824 */ /* 0x000fe200018e0645 */
[----:B------:R-:W-:Y:S01]  /*ef60*/  PLOP3.LUT P5, PT, PT, PT, UP1, 0x80, 0x8 ;  /* 0x000000000008781c */ /* 0x000fe20003faf018 */
[----:B--2---:R-:W-:-:S05]  /*ef70*/  VIADD R5, R5, 0x3f ;  /* 0x0000003f05057836 */ /* 0x004fca0000000000 */
[----:B------:R-:W-:-:S13]  /*ef80*/  ISETP.LT.OR P1, PT, R5, 0x40, P0 ;  /* 0x000000400500780c */ /* 0x000fda0000721670 */
[----:B------:R-:W-:Y:S05]  /*ef90*/  @P1 BRA `(.L_x_7) ;  /* 0x0000000000c01947 */ /* 0x000fea0003800000 */
[----:B------:R-:W-:Y:S01]  /*efa0*/  USHF.R.U32.HI UR6, URZ, 0x4, UR10 ;  /* 0x00000004ff067899 */ /* 0x000fe2000801160a */
[----:B------:R-:W-:Y:S01]  /*efb0*/  UMOV UR4, URZ ;  /* 0x000000ff00047c82 */ /* 0x000fe20008000000 */
[----:B------:R-:W-:Y:S02]  /*efc0*/  UMOV UR5, URZ ;  /* 0x000000ff00057c82 */ /* 0x000fe40008000000 */
[----:B------:R-:W-:Y:S02]  /*efd0*/  USGXT.U32 UR6, UR6, 0xe ;  /* 0x0000000e0606789a */ /* 0x000fe40008000000 */
[----:B------:R-:W-:Y:S02]  /*efe0*/  UIADD3 UR14, UPT, UPT, UR11, 0x88, URZ ;  /* 0x000000880b0e7890 */ /* 0x000fe4000fffe0ff */
[----:B------:R-:W-:Y:S02]  /*eff0*/  UIADD3 UR36, UP1, UPT, UR6, 0x2, URZ ;  /* 0x0000000206247890 */ /* 0x000fe4000ff3e0ff */
[----:B------:R-:W-:-:S02]  /*f000*/  UIADD3 UR15, UPT, UPT, UR11, 0x90, URZ ;  /* 0x000000900b0f7890 */ /* 0x000fc4000fffe0ff */
[----:B------:R-:W-:Y:S02]  /*f010*/  UIADD3.X UR37, UPT, UPT, UR4, 0x40004040, URZ, UP1, !UPT ;  /* 0x4000404004257890 */ /* 0x000fe40008ffe4ff */
[----:B------:R-:W-:Y:S01]  /*f020*/  UIADD3 UR18, UPT, UPT, UR11, 0x98, URZ ;  /* 0x000000980b127890 */ /* 0x000fe2000fffe0ff */
[----:B------:R-:W-:Y:S01]  /*f030*/  UMOV UR4, UR8 ;  /* 0x0000000800047c82 */ /* 0x000fe20008000000 */
[----:B------:R-:W-:Y:S01]  /*f040*/  UIADD3.64 UR16, UPT, UPT, UR36, 0x4, URZ ;  /* 0x0000000424107897 */ /* 0x000fe2000fffe0ff */
[----:B------:R-:W-:Y:S01]  /*f050*/  UMOV UR34, UR4 ;  /* 0x0000000400227c82 */ /* 0x000fe20008000000 */
[----:B------:R-:W-:Y:S02]  /*f060*/  UIADD3.64 UR4, UPT, UPT, UR36, 0x2, URZ ;  /* 0x0000000224047897 */ /* 0x000fe4000fffe0ff */
[----:B------:R-:W-:Y:S02]  /*f070*/  UIADD3 UR19, UPT, UPT, UR11, 0xa0, URZ ;  /* 0x000000a00b137890 */ /* 0x000fe4000fffe0ff */
[----:B------:R-:W-:-:S02]  /*f080*/  UIADD3.64 UR20, UPT, UPT, UR36, 0x3fe, URZ ;  /* 0x000003fe24147897 */ /* 0x000fc4000fffe0ff */
[----:B------:R-:W-:Y:S02]  /*f090*/  UIADD3 UR24, UPT, UPT, UR11, 0xa8, URZ ;  /* 0x000000a80b187890 */ /* 0x000fe4000fffe0ff */
[----:B------:R-:W-:Y:S02]  /*f0a0*/  UIADD3.64 UR22, UPT, UPT, UR36, 0x400, URZ ;  /* 0x0000040024167897 */ /* 0x000fe4000fffe0ff */
[----:B------:R-:W-:Y:S02]  /*f0b0*/  UIADD3 UR25, UPT, UPT, UR11, 0xb0, URZ ;  /* 0x000000b00b197890 */ /* 0x000fe4000fffe0ff */
[----:B------:R-:W-:Y:S01]  /*f0c0*/  UIADD3.64 UR28, UPT, UPT, UR36, 0x402, URZ ;  /* 0x00000402241c7897 */ /* 0x000fe2000fffe0ff */
[----:B------:R-:W-:Y:S01]  /*f0d0*/  UMOV UR38, 0x0 ;  /* 0x0000000000267882 */ /* 0x000fe20000000000 */
[----:B------:R-:W-:Y:S01]  /*f0e0*/  UMOV UR39, 0x8200910 ;  /* 0x0820091000277882 */ /* 0x000fe20000000000 */
[----:B------:R-:W-:Y:S02]  /*f0f0*/  UIADD3 UR33, UPT, UPT, UR11, 0xb8, URZ ;  /* 0x000000b80b217890 */ /* 0x000fe4000fffe0ff */
[----:B------:R-:W-:Y:S01]  /*f100*/  UIADD3.64 UR30, UPT, UPT, UR36, 0x404, URZ ;  /* 0x00000404241e7897 */ /* 0x000fe2000fffe0ff */
[----:B------:R-:W-:Y:S01]  /*f110*/  UMOV UR7, 0x40004040 ;  /* 0x4000404000077882 */ /* 0x000fe20000000000 */
[----:B------:R-:W-:Y:S01]  /*f120*/  UMOV UR40, 0x0 ;  /* 0x0000000000287882 */ /* 0x000fe20000000000 */
[----:B------:R-:W-:Y:S01]  /*f130*/  UMOV UR41, 0x8200910 ;  /* 0x0820091000297882 */ /* 0x000fe20000000000 */
[----:B------:R-:W-:Y:S01]  /*f140*/  UMOV UR42, 0x0 ;  /* 0x00000000002a7882 */ /* 0x000fe20000000000 */
[----:B------:R-:W-:Y:S01]  /*f150*/  UMOV UR43, 0x8200910 ;  /* 0x08200910002b7882 */ /* 0x000fe20000000000 */
[----:B------:R2:W-:Y:S01]  /*f160*/  UTCHMMA tmem[UR13], gdesc[UR6], tmem[UR11], tmem[UR38], idesc[UR39], !UPT ;  /* 0x00ff26060d0079ea */ /* 0x0005e2000f80000b */
[----:B------:R-:W-:Y:S01]  /*f170*/  UMOV UR44, 0x0 ;  /* 0x00000000002c7882 */ /* 0x000fe20000000000 */
[----:B------:R-:W-:Y:S01]  /*f180*/  UMOV UR45, 0x8200910 ;  /* 0x08200910002d7882 */ /* 0x000fe20000000000 */
[----:B------:R2:W-:Y:S01]  /*f190*/  UTCHMMA tmem[UR14], gdesc[UR36], tmem[UR11], tmem[UR40], idesc[UR41], UPT ;  /* 0x00ff28240e0079ea */ /* 0x0005e2000b80000b */
        /* <DEDUP_REMOVED lines=12> */
[----:B------:R2:W-:Y:S01]  /*f260*/  UTCHMMA tmem[UR25], gdesc[UR28], tmem[UR11], tmem[UR50], idesc[UR51], UPT ;  /* 0x00ff321c190079ea */ /* 0x0005e2000b80000b */
[----:B------:R2:W-:Y:S01]  /*f270*/  UTCHMMA tmem[UR33], gdesc[UR30], tmem[UR11], tmem[UR52], idesc[UR53], UPT ;  /* 0x00ff341e210079ea */ /* 0x0005e2000b80000b */
[----:B------:R2:W-:Y:S01]  /*f280*/  UTCBAR [UR34], URZ ;  /* 0x000000ff220073e9 */ /* 0x0005e200080000ff */
[----:B------:R-:W-:Y:S01]  /*f290*/  NOP ;  /* 0x0000000000007918 */ /* 0x000fe20000000000 */
.L_x_7:
[----:B------:R-:W-:Y:S01]  /*f2a0*/  BAR.SYNC.DEFER_BLOCKING 0x0 ;  /* 0x0000000000007b1d */ /* 0x000fe20000010000 */
[----:B--2---:R-:W-:Y:S02]  /*f2b0*/  UIADD3 UR4, UPT, UPT, UR9, -0x143, URZ ;  /* 0xfffffebd09047890 */ /* 0x004fe4000fffe0ff */
[----:B------:R-:W-:Y:S02]  /*f2c0*/  UIADD3 UR5, UPT, UPT, UR9, -0x144, URZ ;  /* 0xfffffebc09057890 */ /* 0x000fe4000fffe0ff */
[----:B------:R-:W-:-:S03]  /*f2d0*/  UISETP.GE.U32.AND UP2, UPT, UR4, 0x7ffffe7e, UPT ;  /* 0x7ffffe7e0400788c */ /* 0x000fc6000bf46070 */
[----:B------:R-:W2:Y:S01]  /*f2e0*/  LDC R5, c[0x0][0x3a0] ;  /* 0x0000e800ff057b82 */ /* 0x000ea20000000800 */
[----:B------:R-:W-:Y:S02]  /*f2f0*/  UISETP.GE.U32.AND UP1, UPT, UR5, 0x7ffffe7d, UPT ;  /* 0x7ffffe7d0500788c */ /* 0x000fe4000bf26070 */
[----:B------:R-:W-:Y:S01]  /*f300*/  UIADD3 UR4, UPT, UPT, UR9, -0x145, URZ ;  /* 0xfffffebb09047890 */ /* 0x000fe2000fffe0ff */
[----:B------:R-:W-:Y:S01]  /*f310*/  PLOP3.LUT P3, PT, PT, PT, UP2, 0x80, 0x8 ;  /* 0x000000000008781c */ /* 0x000fe20003f6f028 */
[----:B------:R-:W-:Y:S02]  /*f320*/  UIADD3 UR5, UPT, UPT, UR9, -0x146, URZ ;  /* 0xfffffeba09057890 */ /* 0x000fe4000fffe0ff */
[----:B------:R-:W-:Y:S02]  /*f330*/  UISETP.GE.U32.AND UP2, UPT, UR4, 0x7ffffe7c, UPT ;  /* 0x7ffffe7c0400788c */ /* 0x000fe4000bf46070 */
[----:B------:R-:W-:Y:S01]  /*f340*/  UIADD3 UR4, UPT, UPT, UR9, -0x147, URZ ;  /* 0xfffffeb909047890 */ /* 0x000fe2000fffe0ff */
[----:B------:R-:W-:Y:S01]  /*f350*/  IMAD.SHL.U32 R70, R79, 0x4, RZ ;  /* 0x000000044f467824 */ /* 0x000fe200078e00ff */
[----:B------:R-:W3:Y:S01]  /*f360*/  LDCU UR29, c[0x0][0x3a0] ;  /* 0x00007400ff1d77ac */ /* 0x000ee20008000800 */
[----:B------:R-:W4:Y:S01]  /*f370*/  LDCU UR31, c[0x0][0x3a0] ;  /* 0x00007400ff1f77ac */ /* 0x000f220008000800 */
[----:B------:R-:W-:Y:S01]  /*f380*/  @!PT LDS RZ, [RZ] ;  /* 0x00000000fffff984 */ /* 0x000fe20000000800 */
[----:B------:R-:W-:Y:S01]  /*f390*/  @!PT LDS RZ, [RZ] ;  /* 0x00000000fffff984 */ /* 0x000fe20000000800 */
[----:B------:R-:W-:Y:S01]  /*f3a0*/  @!PT LDS RZ, [RZ] ;  /* 0x00000000fffff984 */ /* 0x000fe20000000800 */
[----:B------:R1:W-:Y:S01]  /*f3b0*/  LDGSTS.E [R252+0x30000], desc[UR26][R6.64], !P4 ;  /* 0x3000000006fc7fae */ /* 0x0003e2000e1a101a */
[----:B------:R-:W-:Y:S01]  /*f3c0*/  PLOP3.LUT P4, PT, PT, PT, UP1, 0x80, 0x8 ;  /* 0x000000000008781c */ /* 0x000fe20003f8f018 */
[----:B------:R-:W-:-:S02]  /*f3d0*/  UISETP.GE.U32.AND UP1, UPT, UR5, 0x7ffffe7b, UPT ;  /* 0x7ffffe7b0500788c */ /* 0x000fc4000bf26070 */
[----:B------:R1:W-:Y:S01]  /*f3e0*/  LDGSTS.E [R252+0x30004], desc[UR26][R8.64], !P5 ;  /* 0x3000400008fc7fae */ /* 0x0003e2000e9a101a */
[----:B------:R-:W-:Y:S01]  /*f3f0*/  UIADD3 UR5, UPT, UPT, UR9, -0x148, URZ ;  /* 0xfffffeb809057890 */ /* 0x000fe2000fffe0ff */
[----:B--2---:R-:W-:Y:S01]  /*f400*/  VIADD R5, R5, 0xfffffeb1 ;  /* 0xfffffeb105057836 */ /* 0x004fe20000000000 */
[----:B------:R-:W2:Y:S01]  /*f410*/  LDCU UR28, c[0x0][0x3a0] ;  /* 0x00007400ff1c77ac */ /* 0x000ea20008000800 */
[----:B------:R-:W2:Y:S01]  /*f420*/  LDCU UR30, c[0x0][0x3a0] ;  /* 0x00007400ff1e77ac */ /* 0x000ea20008000800 */
[-C--:B-1----:R-:W-:Y:S01]  /*f430*/  IADD3 R6, P1, PT, R144, R68.reuse, RZ ;  /* 0x0000004490067210 */ /* 0x082fe20007f3e0ff */
[----:B------:R-:W1:Y:S04]  /*f440*/  LDCU UR23, c[0x0][0x3a0] ;  /* 0x00007400ff1777ac */ /* 0x000e680008000800 */
[--C-:B------:R-:W-:Y:S01]  /*f450*/  IMAD.X R7, R145, 0x1, R69.reuse, P1 ;  /* 0x0000000191077824 */ /* 0x100fe200008e0645 */
[----:B------:R-:W-:Y:S01]  /*f460*/  IADD3 R8, P1, PT, R146, R68, RZ ;  /* 0x0000004492087210 */ /* 0x000fe20007f3e0ff */
[----:B------:R-:W1:Y:S03]  /*f470*/  LDCU UR22, c[0x0][0x3a0] ;  /* 0x00007400ff1677ac */ /* 0x000e660008000800 */
[----:B------:R2:W-:Y:S01]  /*f480*/  LDGSTS.E [R252+0x30008], desc[UR26][R6.64], !P3 ;  /* 0x3000800006fc7fae */ /* 0x0005e2000d9a101a */
[----:B------:R-:W-:Y:S01]  /*f490*/  IMAD.X R9, R147, 0x1, R69, P1 ;  /* 0x0000000193097824 */ /* 0x000fe200008e0645 */
[----:B------:R-:W-:Y:S01]  /*f4a0*/  PLOP3.LUT P3, PT, PT, PT, UP2, 0x80, 0x8 ;  /* 0x000000000008781c */ /* 0x000fe20003f6f028 */
[----:B------:R-:W-:-:S02]  /*f4b0*/  UISETP.GE.U32.AND UP2, UPT, UR4, 0x7ffffe7a, UPT ;  /* 0x7ffffe7a0400788c */ /* 0x000fc4000bf46070 */
[----:B------:R-:W-:Y:S01]  /*f4c0*/  UIADD3 UR4, UPT, UPT, UR9, -0x149, URZ ;  /* 0xfffffeb709047890 */ /* 0x000fe2000fffe0ff */
[----:B------:R1:W-:Y:S01]  /*f4d0*/  LDGSTS.E [R252+0x3000c], desc[UR26][R8.64], !P4 ;  /* 0x3000c00008fc7fae */ /* 0x0003e2000e1a101a */
[----:B------:R-:W-:Y:S01]  /*f4e0*/  PLOP3.LUT P4, PT, PT, PT, UP1, 0x80, 0x8 ;  /* 0x000000000008781c */ /* 0x000fe20003f8f018 */
[----:B------:R-:W-:Y:S02]  /*f4f0*/  UISETP.GE.U32.AND UP1, UPT, UR5, 0x7ffffe79, UPT ;  /* 0x7ffffe790500788c */ /* 0x000fe4000bf26070 */
[----:B------:R-:W-:Y:S01]  /*f500*/  UIADD3 UR5, UPT, UPT, UR9, -0x14a, URZ ;  /* 0xfffffeb609057890 */ /* 0x000fe2000fffe0ff */
[-C--:B--2---:R-:W-:Y:S01]  /*f510*/  IADD3 R6, P1, PT, R162, R68.reuse, RZ ;  /* 0x00000044a2067210 */ /* 0x084fe20007f3e0ff */
[----:B------:R-:W2:Y:S04]  /*f520*/  LDCU UR25, c[0x0][0x3a0] ;  /* 0x00007400ff1977ac */ /* 0x000ea80008000800 */
[--C-:B------:R-:W-:Y:S01]  /*f530*/  IMAD.X R7, R163, 0x1, R69.reuse, P1 ;  /* 0x00000001a3077824 */ /* 0x100fe200008e0645 */
[----:B-1----:R-:W-:Y:S01]  /*f540*/  IADD3 R8, P1, PT, R160, R68, RZ ;  /* 0x00000044a0087210 */ /* 0x002fe20007f3e0ff */
[----:B------:R-:W2:Y:S01]  /*f550*/  LDL.LU.64 R162, [R1+0x140] ;  /* 0x0001400001a27983 */ /* 0x000ea20000300a00 */
        /* <DEDUP_REMOVED lines=10> */
[-C--:B---3--:R-:W-:Y:S01]  /*f600*/  IADD3 R6, P1, PT, R158, R68.reuse, RZ ;  /* 0x000000449e067210 */ /* 0x088fe20007f3e0ff */
[----:B------:R-:W3:Y:S04]  /*f610*/  LDCU UR24, c[0x0][0x3a0] ;  /* 0x00007400ff1877ac */ /* 0x000ee80008000800 */
[--C-:B------:R-:W-:Y:S01]  /*f620*/  IMAD.X R7, R159, 0x1, R69.reuse, P1 ;  /* 0x000000019f077824 */ /* 0x100fe200008e0645 */
[----:B-1----:R-:W-:Y:S01]  /*f630*/  IADD3 R8, P1, PT, R156, R68, RZ ;  /* 0x000000449c087210 */ /* 0x002fe20007f3e0ff */
        /* <DEDUP_REMOVED lines=8> */
[----:B------:R-:W-:Y:S01]  /*f6c0*/  UISETP.GE.U32.AND UP1, UPT, UR5, 0x7ffffe75, UPT ;  /* 0x7ffffe750500788c */ /* 0x000fe2000bf26070 */
[----:B------:R-:W-:Y:S01]  /*f6d0*/  IADD3 R10, P5, PT, R94, R70, RZ ;  /* 0x000000465e0a7210 */ /* 0x000fe20007fbe0ff */
[----:B------:R-:W2:Y:S01]  /*f6e0*/  LDCU UR15, c[0x0][0x3a0] ;  /* 0x00007400ff0f77ac */ /* 0x000ea20008000800 */
        /* <DEDUP_REMOVED lines=8> */
[----:B------:R-:W1:Y:S01]  /*f770*/  LDCU UR20, c[0x0][0x3a0] ;  /* 0x00007400ff1477ac */ /* 0x000e620008000800 */
[----:B------:R-:W2:Y:S01]  /*f780*/  LDL.LU.64 R152, [R1+0x138] ;  /* 0x0001380001987983 */ /* 0x000ea20000300a00 */
[----:B------:R-:W1:Y:S03]  /*f790*/  LDCU UR17, c[0x0][0x3a0] ;  /* 0x00007400ff1177ac */ /* 0x000e660008000800 */
[----:B------:R-:W2:Y:S01]  /*f7a0*/  LDL.LU.64 R146, [R1+0x130] ;  /* 0x0001300001927983 */ /* 0x000ea20000300a00 */
[----:B------:R-:W-:-:S03]  /*f7b0*/  UIADD3 UR29, UPT, UPT, UR29, -0x154, URZ ;  /* 0xfffffeac1d1d7890 */ /* 0x000fc6000fffe0ff */
[----:B------:R-:W2:Y:S01]  /*f7c0*/  LDL.LU.64 R154, [R1+0x128] ;  /* 0x00012800019a7983 */ /* 0x000ea20000300a00 */
[----:B---3--:R-:W-:Y:S01]  /*f7d0*/  IADD3 R6, P1, PT, R150, R68, RZ ;  /* 0x0000004496067210 */ /* 0x008fe20007f3e0ff */
[----:B----4-:R-:W-:Y:S02]  /*f7e0*/  UIADD3 UR31, UPT, UPT, UR31, -0x152, URZ ;  /* 0xfffffeae1f1f7890 */ /* 0x010fe4000fffe0ff */
[----:B------:R-:W3:Y:S01]  /*f7f0*/  LDL.LU.64 R144, [R1+0x120] ;  /* 0x0001200001907983 */ /* 0x000ee20000300a00 */
[----:B------:R-:W4:Y:S01]  /*f800*/  LDCU UR16, c[0x0][0x3a0] ;  /* 0x00007400ff1077ac */ /* 0x000f220008000800 */
[----:B------:R-:W-:Y:S02]  /*f810*/  IMAD.X R7, R151, 0x1, R69, P1 ;  /* 0x0000000197077824 */ /* 0x000fe400008e0645 */
[----:B------:R-:W3:Y:S01]  /*f820*/  LDL.LU.64 R142, [R1+0x118] ;  /* 0x00011800018e7983 */ /* 0x000ee20000300a00 */
[----:B------:R-:W-:Y:S02]  /*f830*/  UIADD3 UR28, UPT, UPT, UR28, -0x153, URZ ;  /* 0xfffffead1c1c7890 */ /* 0x000fe4000fffe0ff */
[----:B------:R-:W-:Y:S01]  /*f840*/  UIADD3 UR30, UPT, UPT, UR30, -0x151, URZ ;  /* 0xfffffeaf1e1e7890 */ /* 0x000fe2000fffe0ff */
[----:B------:R1:W-:Y:S01]  /*f850*/  LDGSTS.E [R252+0x30024], desc[UR26][R8.64], !P4 ;  /* 0x3002400008fc7fae */ /* 0x0003e2000e1a101a */
[----:B------:R-:W-:Y:S01]  /*f860*/  PLOP3.LUT P4, PT, PT, PT, UP1, 0x80, 0x8 ;  /* 0x000000000008781c */ /* 0x000fe20003f8f018 */
[----:B------:R-:W-:-:S02]  /*f870*/  UISETP.GE.U32.AND UP1, UPT, UR4, 0x7ffffe74, UPT ;  /* 0x7ffffe740400788c */ /* 0x000fc4000bf26070 */
[----:B------:R2:W-:Y:S01]  /*f880*/  LDGSTS.E [R252+0x30028], desc[UR26][R6.64], !P3 ;  /* 0x3002800006fc7fae */ /* 0x0005e2000d9a101a */
[----:B------:R-:W-:Y:S02]  /*f890*/  UIADD3 UR4, UPT, UPT, UR9, -0x14e, URZ ;  /* 0xfffffeb209047890 */ /* 0x000fe4000fffe0ff */
[----:B------:R-:W-:Y:S01]  /*f8a0*/  UIADD3 UR23, UPT, UPT, UR23, -0x158, URZ ;  /* 0xfffffea817177890 */ /* 0x000fe2000fffe0ff */
[----:B------:R-:W-:Y:S01]  /*f8b0*/  PLOP3.LUT P3, PT, PT, PT, UP1, 0x80, 0x8 ;  /* 0x000000000008781c */ /* 0x000fe20003f6f018 */
[----:B------:R-:W-:Y:S01]  /*f8c0*/  UISETP.GE.U32.AND UP1, UPT, UR4, 0x7ffffe73, UPT ;  /* 0x7ffffe730400788c */ /* 0x000fe2000bf26070 */
[----:B------:R-:W3:Y:S01]  /*f8d0*/  LDL.LU.64 R156, [R1+0x110] ;  /* 0x00011000019c7983 */ /* 0x000ee20000300a00 */
[----:B------:R-:W-:Y:S01]  /*f8e0*/  UIADD3 UR22, UPT, UPT, UR22, -0x157, URZ ;  /* 0xfffffea916167890 */ /* 0x000fe2000fffe0ff */
[----:B-1----:R-:W-:Y:S01]  /*f8f0*/  IADD3 R8, P1, PT, R148, R68, RZ ;  /* 0x0000004494087210 */ /* 0x002fe20007f3e0ff */
[----:B------:R-:W-:Y:S01]  /*f900*/  UISETP.GE.U32.AND UP6, UPT, UR29, 0x7ffffe6d, UPT ;  /* 0x7ffffe6d1d00788c */ /* 0x000fe2000bfc6070 */
[----:B------:R-:W3:Y:S01]  /*f910*/  LDL.LU.64 R158, [R1+0x108] ;  /* 0x00010800019e7983 */ /* 0x000ee20000300a00 */
[----:B--2---:R-:W-:-:S02]  /*f920*/  UIADD3 UR25, UPT, UPT, UR25, -0x156, URZ ;  /* 0xfffffeaa19197890 */ /* 0x004fc4000fffe0ff */
[--C-:B------:R-:W-:Y:S01]  /*f930*/  IMAD.X R9, R149, 0x1, R69.reuse, P1 ;  /* 0x0000000195097824 */ /* 0x100fe200008e0645 */
[----:B------:R-:W-:Y:S01]  /*f940*/  IADD3 R6, P1, PT, R84, R68, RZ ;  /* 0x0000004454067210 */ /* 0x000fe20007f3e0ff */
[----:B------:R-:W2:Y:S01]  /*f950*/  LDL.LU.64 R160, [R1+0x100] ;  /* 0x0001000001a07983 */ /* 0x000ea20000300a00 */
[----:B------:R-:W-:Y:S02]  /*f960*/  UISETP.GE.U32.AND UP2, UPT, UR31, 0x7ffffe6f, UPT ;  /* 0x7ffffe6f1f00788c */ /* 0x000fe4000bf46070 */
[----:B------:R-:W-:Y:S01]  /*f970*/  UIADD3 UR19, UPT, UPT, UR19, -0x15c, URZ ;  /* 0xfffffea413137890 */ /* 0x000fe2000fffe0ff */
[----:B------:R-:W-:Y:S01]  /*f980*/  IMAD.X R7, R85, 0x1, R69, P1 ;  /* 0x0000000155077824 */ /* 0x000fe200008e0645 */
[----:B------:R1:W-:Y:S01]  /*f990*/  LDGSTS.E [R252+0x3002c], desc[UR26][R8.64], !P4 ;  /* 0x3002c00008fc7fae */ /* 0x0003e2000e1a101a */
[----:B------:R-:W-:Y:S02]  /*f9a0*/  UIADD3 UR24, UPT, UPT, UR24, -0x155, URZ ;  /* 0xfffffeab18187890 */ /* 0x000fe4000fffe0ff */
[----:B------:R-:W-:Y:S01]  /*f9b0*/  UISETP.GE.U32.AND UP3, UPT, UR30, 0x7ffffe70, UPT ;  /* 0x7ffffe701e00788c */ /* 0x000fe2000bf66070 */
[----:B------:R4:W-:Y:S01]  /*f9c0*/  LDGSTS.E [R252+0x30030], desc[UR26][R6.64], !P3 ;  /* 0x3003000006fc7fae */ /* 0x0009e2000d9a101a */
[----:B------:R-:W-:Y:S01]  /*f9d0*/  PLOP3.LUT P3, PT, PT, PT, UP1, 0x80, 0x8 ;  /* 0x000000000008781c */ /* 0x000fe20003f6f018 */
[----:B------:R-:W-:-:S02]  /*f9e0*/  UISETP.GE.U32.AND UP4, UPT, UR23, 0x7ffffe69, UPT ;  /* 0x7ffffe691700788c */ /* 0x000fc4000bf86070 */
[----:B------:R-:W-:Y:S02]  /*f9f0*/  UIADD3 UR18, UPT, UPT, UR18, -0x15b, URZ ;  /* 0xfffffea512127890 */ /* 0x000fe4000fffe0ff */
[----:B------:R-:W-:Y:S01]  /*fa00*/  UIADD3 UR15, UPT, UPT, UR15, -0x160, URZ ;  /* 0xfffffea00f0f7890 */ /* 0x000fe2000fffe0ff */
[----:B-1----:R-:W1:Y:S01]  /*fa10*/  LDC R8, c[0x0][0x3a0] ;  /* 0x0000e800ff087b82 */ /* 0x002e620000000800 */
[----:B------:R-:W-:Y:S02]  /*fa20*/  UIADD3 UR14, UPT, UPT, UR14, -0x15f, URZ ;  /* 0xfffffea10e0e7890 */ /* 0x000fe4000fffe0ff */
[----:B------:R-:W-:Y:S01]  /*fa30*/  UIADD3 UR21, UPT, UPT, UR21, -0x15a, URZ ;  /* 0xfffffea615157890 */ /* 0x000fe2000fffe0ff */
[----:B----4-:R-:W-:Y:S01]  /*fa40*/  IADD3 R6, P1, PT, R80, R68, RZ ;  /* 0x0000004450067210 */ /* 0x010fe20007f3e0ff */
[----:B------:R-:W-:Y:S02]  /*fa50*/  UIADD3 UR20, UPT, UPT, UR20, -0x159, URZ ;  /* 0xfffffea714147890 */ /* 0x000fe4000fffe0ff */
[----:B------:R-:W-:-:S02]  /*fa60*/  UIADD3 UR17, UPT, UPT, UR17, -0x15e, URZ ;  /* 0xfffffea211117890 */ /* 0x000fc4000fffe0ff */
[----:B------:R-:W-:Y:S01]  /*fa70*/  IMAD.X R7, R81, 0x1, R69, P1 ;  /* 0x0000000151077824 */ /* 0x000fe200008e0645 */
[----:B------:R-:W-:Y:S01]  /*fa80*/  ISETP.GE.U32.AND P1, PT, R5, 0x7ffffe72, PT ;  /* 0x7ffffe720500780c */ /* 0x000fe20003f26070 */
[----:B------:R-:W-:Y:S01]  /*fa90*/  UIADD3 UR16, UPT, UPT, UR16, -0x15d, URZ ;  /* 0xfffffea310107890 */ /* 0x000fe2000fffe0ff */
[----:B------:R-:W4:Y:S02]  /*faa0*/  LDCU UR7, c[0x0][0x3a0] ;  /* 0x00007400ff0777ac */ /* 0x000f240008000800 */
[----:B------:R1:W-:Y:S01]  /*fab0*/  LDGSTS.E [R252+0x30034], desc[UR26][R6.64], !P3 ;  /* 0x3003400006fc7fae */ /* 0x0003e2000d9a101a */
[----:B------:R-:W1:Y:S01]  /*fac0*/  LDCU UR9, c[0x0][0x3a0] ;  /* 0x00007400ff0977ac */ /* 0x000e620008000800 */
[----:B------:R-:W1:Y:S02]  /*fad0*/  LDCU UR5, c[0x0][0x3a0] ;  /* 0x00007400ff0577ac */ /* 0x000e640008000800 */
[----:B-1----:R-:W-:Y:S01]  /*fae0*/  VIADD R5, R8, 0xfffffeb0 ;  /* 0xfffffeb008057836 */ /* 0x002fe20000000000 */
[----:B------:R-:W1:Y:S01]  /*faf0*/  LDCU UR6, c[0x0][0x3a0] ;  /* 0x00007400ff0677ac */ /* 0x000e620008000800 */
[----:B------:R-:W-:-:S02]  /*fb00*/  SHF.R.S32.HI R252, RZ, 0x1f, R79 ;  /* 0x0000001ffffc7819 */ /* 0x000fc4000001144f */
[----:B------:R-:W-:Y:S01]  /*fb10*/  IADD3 R6, P4, PT, R166, R70, RZ ;  /* 0x00000046a6067210 */ /* 0x000fe20007f9e0ff */
[----:B------:R-:W1:Y:S01]  /*fb20*/  LDCU UR4, c[0x0][0x3a0] ;  /* 0x00007400ff0477ac */ /* 0x000e620008000800 */
[----:B------:R-:W-:-:S05]  /*fb30*/  SHF.L.U64.HI R71, R79, 0x2, R252 ;  /* 0x000000024f477819 */ /* 0x000fca00000102fc */
[--C-:B------:R-:W-:Y:S01]  /*fb40*/  IMAD.X R7, R167, 0x1, R71.reuse, P4 ;  /* 0x00000001a7077824 */ /* 0x100fe200020e0647 */
[-C--:B------:R-:W-:Y:S01]  /*fb50*/  IADD3 R8, P4, PT, R86, R70.reuse, RZ ;  /* 0x0000004656087210 */ /* 0x080fe20007f9e0ff */
[--C-:B------:R-:W-:Y:S01]  /*fb60*/  IMAD.X R11, R95, 0x1, R71.reuse, P5 ;  /* 0x000000015f0b7824 */ /* 0x100fe200028e0647 */
[-C--:B------:R-:W-:Y:S01]  /*fb70*/  IADD3 R14, P5, PT, R110, R70.reuse, RZ ;  /* 0x000000466e0e7210 */ /* 0x080fe20007fbe0ff */
[----:B------:R-:W4:Y:S02]  /*fb80*/  LDL.LU.64 R166, [R1+0xf8] ;  /* 0x0000f80001a67983 */ /* 0x000f240000300a00 */
[--C-:B------:R-:W-:Y:S01]  /*fb90*/  IMAD.X R9, R87, 0x1, R71.reuse, P4 ;  /* 0x0000000157097824 */ /* 0x100fe200020e0647 */
[-C--:B------:R-:W-:Y:S01]  /*fba0*/  IADD3 R12, P4, PT, R102, R70.reuse, RZ ;  /* 0x00000046660c7210 */ /* 0x080fe20007f9e0ff */
[----:B------:R-:W-:Y:S01]  /*fbb0*/  IMAD.X R15, R111, 0x1, R71, P5 ;  /* 0x000000016f0f7824 */ /* 0x000fe200028e0647 */
[----:B------:R-:W-:-:S03]  /*fbc0*/  IADD3 R18, P5, PT, R126, R70, RZ ;  /* 0x000000467e127210 */ /* 0x000fc60007fbe0ff */
        /* <DEDUP_REMOVED lines=73> */
[----:B------:R-:W-:Y:S01]  /*10060*/  IADD3 R100, P4, PT, R178, R70, RZ ;  /* 0x00000046b2647210 */ /* 0x000fe20007f9e0ff */
[----:B------:R-:W-:-:S04]  /*10070*/  IMAD.X R129, R187, 0x1, R71, P5 ;  /* 0x00000001bb817824 */ /* 0x000fc800028e0647 */
[----:B------:R-:W-:Y:S01]  /*10080*/  IMAD.X R101, R179, 0x1, R71, P4 ;  /* 0x00000001b3657824 */ /* 0x000fe200020e0647 */
[----:B------:R-:W-:-:S05]  /*10090*/  IADD3 R234, P4, PT, R234, R68, RZ ;  /* 0x00000044eaea7210 */ /* 0x000fca0007f9e0ff */
[----:B------:R-:W-:Y:S01]  /*100a0*/  IMAD.X R235, R235, 0x1, R69, P4 ;  /* 0x00000001ebeb7824 */ /* 0x000fe200020e0645 */
[----:B------:R-:W-:-:S05]  /*100b0*/  IADD3 R232, P5, PT, R162, R68, RZ ;  /* 0x00000044a2e87210 */ /* 0x000fca0007fbe0ff */
[----:B------:R-:W-:Y:S02]  /*100c0*/  IMAD.X R233, R163, 0x1, R69, P5 ;  /* 0x00000001a3e97824 */ /* 0x000fe400028e0645 */
[----:B------:R-:W4:Y:S04]  /*100d0*/  LDL.LU.64 R162, [R1+0xf0] ;  /* 0x0000f00001a27983 */ /* 0x000f280000300a00 */
[----:B------:R-:W4:Y:S01]  /*100e0*/  LDL.LU.64 R148, [R1+0xe8] ;  /* 0x0000e80001947983 */ /* 0x000f220000300a00 */
[-C--:B------:R-:W-:Y:S02]  /*100f0*/  IADD3 R218, P4, PT, R152, R68.reuse, RZ ;  /* 0x0000004498da7210 */ /* 0x080fe40007f9e0ff */
[----:B------:R-:W-:-:S03]  /*10100*/  IADD3 R216, P5, PT, R146, R68, RZ ;  /* 0x0000004492d87210 */ /* 0x000fc60007fbe0ff */
[--C-:B------:R-:W-:Y:S01]  /*10110*/  IMAD.X R219, R153, 0x1, R69.reuse, P4 ;  /* 0x0000000199db7824 */ /* 0x100fe200020e0645 */
[-C--:B------:R-:W-:Y:S01]  /*10120*/  IADD3 R210, P4, PT, R154, R68.reuse, RZ ;  /* 0x000000449ad27210 */ /* 0x080fe20007f9e0ff */
[--C-:B------:R-:W-:Y:S02]  /*10130*/  IMAD.X R217, R147, 0x1, R69.reuse, P5 ;  /* 0x0000000193d97824 */ /* 0x100fe400028e0645 */
[----:B------:R-:W4:Y:S01]  /*10140*/  LDL.LU.64 R146, [R1+0xe0] ;  /* 0x0000e00001927983 */ /* 0x000f220000300a00 */
[-C--:B---3--:R-:W-:Y:S01]  /*10150*/  IADD3 R208, P5, PT, R144, R68.reuse, RZ ;  /* 0x0000004490d07210 */ /* 0x088fe20007fbe0ff */
[--C-:B------:R-:W-:Y:S02]  /*10160*/  IMAD.X R211, R155, 0x1, R69.reuse, P4 ;  /* 0x000000019bd37824 */ /* 0x100fe400020e0645 */
[----:B------:R-:W3:Y:S01]  /*10170*/  LDL.LU.64 R150, [R1+0xd8] ;  /* 0x0000d80001967983 */ /* 0x000ee20000300a00 */
[----:B------:R-:W-:Y:S01]  /*10180*/  IADD3 R184, P4, PT, R142, R68, RZ ;  /* 0x000000448eb87210 */ /* 0x000fe20007f9e0ff */
[----:B------:R-:W-:-:S02]  /*10190*/  IMAD.X R209, R145, 0x1, R69, P5 ;  /* 0x0000000191d17824 */ /* 0x000fc400028e0645 */
[----:B------:R-:W3:Y:S02]  /*101a0*/  LDL.LU.64 R144, [R1+0xd0] ;  /* 0x0000d00001907983 */ /* 0x000ee40000300a00 */
[----:B------:R-:W-:Y:S02]  /*101b0*/  IMAD.X R185, R143, 0x1, R69, P4 ;  /* 0x000000018fb97824 */ /* 0x000fe400020e0645 */
[----:B------:R-:W3:Y:S04]  /*101c0*/  LDL.LU.64 R152, [R1+0xc8] ;  /* 0x0000c80001987983 */ /* 0x000ee80000300a00 */
[----:B------:R-:W3:Y:S01]  /*101d0*/  LDL.LU.64 R142, [R1+0xc0] ;  /* 0x0000c000018e7983 */ /* 0x000ee20000300a00 */
[----:B------:R-:W-:-:S03]  /*101e0*/  IADD3 R192, P5, PT, R156, R68, RZ ;  /* 0x000000449cc07210 */ /* 0x000fc60007fbe0ff */
[----:B------:R-:W3:Y:S01]  /*101f0*/  LDL.LU.64 R154, [R1+0xb8] ;  /* 0x0000b800019a7983 */ /* 0x000ee20000300a00 */
[-C--:B------:R-:W-:Y:S01]  /*10200*/  IADD3 R190, P4, PT, R158, R68.reuse, RZ ;  /* 0x000000449ebe7210 */ /* 0x080fe20007f9e0ff */
[--C-:B------:R-:W-:Y:S02]  /*10210*/  IMAD.X R193, R157, 0x1, R69.reuse, P5 ;  /* 0x000000019dc17824 */ /* 0x100fe400028e0645 */
[----:B------:R-:W3:Y:S01]  /*10220*/  LDL.LU.64 R156, [R1+0xb0] ;  /* 0x0000b000019c7983 */ /* 0x000ee20000300a00 */
[----:B--2---:R-:W-:Y:S01]  /*10230*/  IADD3 R202, P5, PT, R160, R68, RZ ;  /* 0x00000044a0ca7210 */ /* 0x004fe20007fbe0ff */
[--C-:B------:R-:W-:Y:S02]  /*10240*/  IMAD.X R191, R159, 0x1, R69.reuse, P4 ;  /* 0x000000019fbf7824 */ /* 0x100fe400020e0645 */
[----:B------:R-:W2:Y:S02]  /*10250*/  LDL.LU.64 R158, [R1+0xa8] ;  /* 0x0000a800019e7983 */ /* 0x000ea40000300a00 */
[----:B------:R-:W-:-:S02]  /*10260*/  IMAD.X R203, R161, 0x1, R69, P5 ;  /* 0x00000001a1cb7824 */ /* 0x000fc400028e0645 */
[----:B------:R-:W2:Y:S01]  /*10270*/  LDL.LU.64 R160, [R1+0xa0] ;  /* 0x0000a00001a07983 */ /* 0x000ea20000300a00 */
[----:B----4-:R-:W-:-:S05]  /*10280*/  IADD3 R198, P5, PT, R162, R68, RZ ;  /* 0x00000044a2c67210 */ /* 0x010fca0007fbe0ff */
[----:B------:R-:W-:Y:S02]  /*10290*/  IMAD.X R199, R163, 0x1, R69, P5 ;  /* 0x00000001a3c77824 */ /* 0x000fe400028e0645 */
[----:B------:R-:W4:Y:S01]  /*102a0*/  LDL.LU.64 R162, [R1+0x98] ;  /* 0x0000980001a27983 */ /* 0x000f220000300a00 */
[----:B------:R-:W-:-:S05]  /*102b0*/  IADD3 R176, P5, PT, R146, R68, RZ ;  /* 0x0000004492b07210 */ /* 0x000fca0007fbe0ff */
[----:B------:R-:W-:Y:S02]  /*102c0*/  IMAD.X R177, R147, 0x1, R69, P5 ;  /* 0x0000000193b17824 */ /* 0x000fe400028e0645 */
[----:B------:R-:W4:Y:S01]  /*102d0*/  LDL.LU.64 R146, [R1+0x90] ;  /* 0x0000900001927983 */ /* 0x000f220000300a00 */
[----:B---3--:R-:W-:-:S05]  /*102e0*/  IADD3 R182, P5, PT, R144, R68, RZ ;  /* 0x0000004490b67210 */ /* 0x008fca0007fbe0ff */
[----:B------:R-:W-:Y:S02]  /*102f0*/  IMAD.X R183, R145, 0x1, R69, P5 ;  /* 0x0000000191b77824 */ /* 0x000fe400028e0645 */
[----:B------:R-:W3:Y:S01]  /*10300*/  LDL.LU.64 R144, [R1+0x88] ;  /* 0x0000880001907983 */ /* 0x000ee20000300a00 */
[----:B------:R-:W-:-:S05]  /*10310*/  IADD3 R104, P5, PT, R142, R68, RZ ;  /* 0x000000448e687210 */ /* 0x000fca0007fbe0ff */
[----:B------:R-:W-:Y:S02]  /*10320*/  IMAD.X R105, R143, 0x1, R69, P5 ;  /* 0x000000018f697824 */ /* 0x000fe400028e0645 */
[----:B------:R-:W3:Y:S01]  /*10330*/  LDL.LU.64 R142, [R1+0x80] ;  /* 0x00008000018e7983 */ /* 0x000ee20000300a00 */
[----:B------:R-:W-:-:S05]  /*10340*/  IADD3 R102, P4, PT, R166, R68, RZ ;  /* 0x00000044a6667210 */ /* 0x000fca0007f9e0ff */
[----:B------:R-:W-:Y:S01]  /*10350*/  IMAD.X R103, R167, 0x1, R69, P4 ;  /* 0x00000001a7677824 */ /* 0x000fe200020e0645 */
        /* <DEDUP_REMOVED lines=8> */
[-C--:B--2---:R-:W-:Y:S01]  /*103e0*/  IADD3 R166, P4, PT, R158, R68.reuse, RZ ;  /* 0x000000449ea67210 */ /* 0x084fe20007f9e0ff */
[----:B------:R-:W2:Y:S01]  /*103f0*/  LDL.LU.64 R154, [R1+0x78] ;  /* 0x00007800019a7983 */ /* 0x000ea20000300a00 */
[----:B------:R-:W-:-:S03]  /*10400*/  IADD3 R172, P5, PT, R156, R68, RZ ;  /* 0x000000449cac7210 */ /* 0x000fc60007fbe0ff */
[--C-:B------:R-:W-:Y:S02]  /*10410*/  IMAD.X R167, R159, 0x1, R69.reuse, P4 ;  /* 0x000000019fa77824 */ /* 0x100fe400020e0645 */
[----:B------:R-:W2:Y:S01]  /*10420*/  LDL.LU.64 R158, [R1+0x70] ;  /* 0x00007000019e7983 */ /* 0x000ea20000300a00 */
[----:B------:R-:W-:-:S03]  /*10430*/  IMAD.X R173, R157, 0x1, R69, P5 ;  /* 0x000000019dad7824 */ /* 0x000fc600028e0645 */
[----:B------:R-:W2:Y:S01]  /*10440*/  LDL.LU.64 R156, [R1+0x68] ;  /* 0x00006800019c7983 */ /* 0x000ea20000300a00 */
[----:B------:R-:W-:-:S05]  /*10450*/  IADD3 R170, P5, PT, R160, R68, RZ ;  /* 0x00000044a0aa7210 */ /* 0x000fca0007fbe0ff */
[----:B------:R-:W-:Y:S01]  /*10460*/  IMAD.X R171, R161, 0x1, R69, P5 ;  /* 0x00000001a1ab7824 */ /* 0x000fe200028e0645 */
[----:B----4-:R-:W-:-:S05]  /*10470*/  IADD3 R122, P4, PT, R162, R68, RZ ;  /* 0x00000044a27a7210 */ /* 0x010fca0007f9e0ff */
[----:B------:R-:W-:Y:S01]  /*10480*/  IMAD.X R123, R163, 0x1, R69, P4 ;  /* 0x00000001a37b7824 */ /* 0x000fe200020e0645 */
        /* <DEDUP_REMOVED lines=8> */
[----:B------:R-:W3:Y:S04]  /*10510*/  LDL.LU.64 R142, [R1+0x50] ;  /* 0x00005000018e7983 */ /* 0x000ee80000300a00 */
[----:B------:R-:W3:Y:S04]  /*10520*/  LDL.LU.64 R110, [R1+0x48] ;  /* 0x00004800016e7983 */ /* 0x000ee80000300a00 */
[----:B------:R-:W3:Y:S04]  /*10530*/  LDL.LU.64 R148, [R1+0x40] ;  /* 0x0000400001947983 */ /* 0x000ee80000300a00 */
[----:B------:R-:W3:Y:S04]  /*10540*/  LDL.LU.64 R150, [R1+0x38] ;  /* 0x0000380001967983 */ /* 0x000ee80000300a00 */
[----:B------:R-:W3:Y:S01]  /*10550*/  LDL.LU.64 R112, [R1+0x30] ;  /* 0x0000300001707983 */ /* 0x000ee20000300a00 */
[----:B--2---:R-:W-:-:S05]  /*10560*/  IADD3 R162, P4, PT, R154, R68, RZ ;  /* 0x000000449aa27210 */ /* 0x004fca0007f9e0ff */
[----:B------:R-:W-:Y:S01]  /*10570*/  IMAD.X R163, R155, 0x1, R69, P4 ;  /* 0x000000019ba37824 */ /* 0x000fe200020e0645 */
[----:B------:R-:W-:-:S05]  /*10580*/  IADD3 R118, P4, PT, R158, R68, RZ ;  /* 0x000000449e767210 */ /* 0x000fca0007f9e0ff */
[----:B------:R-:W-:Y:S01]  /*10590*/  IMAD.X R119, R159, 0x1, R69, P4 ;  /* 0x000000019f777824 */ /* 0x000fe200020e0645 */
[----:B------:R-:W-:-:S05]  /*105a0*/  IADD3 R158, P4, PT, R156, R68, RZ ;  /* 0x000000449c9e7210 */ /* 0x000fca0007f9e0ff */
[----:B------:R-:W-:Y:S01]  /*105b0*/  IMAD.X R159, R157, 0x1, R69, P4 ;  /* 0x000000019d9f7824 */ /* 0x000fe200020e0645 */
[----:B----4-:R-:W-:-:S05]  /*105c0*/  IADD3 R154, P4, PT, R146, R68, RZ ;  /* 0x00000044929a7210 */ /* 0x010fca0007f9e0ff */
[----:B------:R-:W-:Y:S02]  /*105d0*/  IMAD.X R155, R147, 0x1, R69, P4 ;  /* 0x00000001939b7824 */ /* 0x000fe400020e0645 */
[----:B------:R-:W2:Y:S01]  /*105e0*/  LDL.LU.64 R146, [R1+0x28] ;  /* 0x0000280001927983 */ /* 0x000ea20000300a00 */
[----:B---3--:R-:W-:-:S05]  /*105f0*/  IADD3 R156, P4, PT, R144, R68, RZ ;  /* 0x00000044909c7210 */ /* 0x008fca0007f9e0ff */
[----:B------:R-:W-:Y:S01]  /*10600*/  IMAD.X R157, R145, 0x1, R69, P4 ;  /* 0x00000001919d7824 */ /* 0x000fe200020e0645 */
[----:B------:R-:W-:-:S05]  /*10610*/  IADD3 R116, P4, PT, R142, R68, RZ ;  /* 0x000000448e747210 */ /* 0x000fca0007f9e0ff */
[----:B------:R-:W-:Y:S02]  /*10620*/  IMAD.X R117, R143, 0x1, R69, P4 ;  /* 0x000000018f757824 */ /* 0x000fe400020e0645 */
[----:B------:R-:W3:Y:S01]  /*10630*/  LDL.LU.64 R142, [R1+0x20] ;  /* 0x00002000018e7983 */ /* 0x000ee20000300a00 */
[----:B------:R-:W-:-:S03]  /*10640*/  IADD3 R152, P4, PT, R110, R68, RZ ;  /* 0x000000446e987210 */ /* 0x000fc60007f9e0ff */
[----:B------:R-:W4:Y:S02]  /*10650*/  LDL.LU.64 R144, [R1+0x18] ;  /* 0x0000180001907983 */ /* 0x000f240000300a00 */
[----:B------:R-:W-:Y:S02]  /*10660*/  IMAD.X R153, R111, 0x1, R69, P4 ;  /* 0x000000016f997824 */ /* 0x000fe400020e0645 */
[----:B------:R-:W4:Y:S04]  /*10670*/  LDL.LU.64 R110, [R1+0x10] ;  /* 0x00001000016e7983 */ /* 0x000f280000300a00 */
[----:B------:R-:W4:Y:S04]  /*10680*/  LDL.LU.64 R136, [R1+0x8] ;  /* 0x0000080001887983 */ /* 0x000f280000300a00 */
[----:B------:R-:W4:Y:S01]  /*10690*/  LDL.LU.64 R134, [R1] ;  /* 0x0000000001867983 */ /* 0x000f220000300a00 */
[----:B------:R-:W-:-:S05]  /*106a0*/  IADD3 R114, P4, PT, R148, R68, RZ ;  /* 0x0000004494727210 */ /* 0x000fca0007f9e0ff */
[----:B------:R-:W-:Y:S01]  /*106b0*/  IMAD.X R115, R149, 0x1, R69, P4 ;  /* 0x0000000195737824 */ /* 0x000fe200020e0645 */
[----:B------:R-:W-:-:S05]  /*106c0*/  IADD3 R148, P4, PT, R150, R68, RZ ;  /* 0x0000004496947210 */ /* 0x000fca0007f9e0ff */
[----:B------:R-:W-:Y:S01]  /*106d0*/  IMAD.X R149, R151, 0x1, R69, P4 ;  /* 0x0000000197957824 */ /* 0x000fe200020e0645 */
[----:B------:R-:W-:-:S05]  /*106e0*/  IADD3 R150, P4, PT, R112, R68, RZ ;  /* 0x0000004470967210 */ /* 0x000fca0007f9e0ff */
[----:B------:R-:W-:Y:S01]  /*106f0*/  IMAD.X R151, R113, 0x1, R69, P4 ;  /* 0x0000000171977824 */ /* 0x000fe200020e0645 */
[----:B------:R-:W-:Y:S02]  /*10700*/  UISETP.GE.U32.AND UP1, UPT, UR28, 0x7ffffe6e, UPT ;  /* 0x7ffffe6e1c00788c */ /* 0x000fe4000bf26070 */
[----:B------:R-:W-:Y:S02]  /*10710*/  UISETP.GE.U32.AND UP5, UPT, UR22, 0x7ffffe6a, UPT ;  /* 0x7ffffe6a1600788c */ /* 0x000fe4000bfa6070 */
[----:B------:R-:W-:Y:S02]  /*10720*/  USEL UR23, URZ, 0x1, UP6 ;  /* 0x00000001ff177887 */ /* 0x000fe4000b000000 */
[----:B------:R-:W-:Y:S02]  /*10730*/  UISETP.GE.U32.AND UP6, UPT, UR25, 0x7ffffe6b, UPT ;  /* 0x7ffffe6b1900788c */ /* 0x000fe4000bfc6070 */
[----:B------:R-:W-:Y:S02]  /*10740*/  USEL UR22, URZ, 0x4, UP2 ;  /* 0x00000004ff167887 */ /* 0x000fe40009000000 */
[----:B------:R-:W-:-:S02]  /*10750*/  USEL UR25, URZ, 0x1fffe, UP1 ;  /* 0x0001fffeff197887 */ /* 0x000fc40008800000 */
[----:B------:R-:W-:Y:S02]  /*10760*/  UISETP.GE.U32.AND UP2, UPT, UR19, 0x7ffffe65, UPT ;  /* 0x7ffffe651300788c */ /* 0x000fe4000bf46070 */
[----:B------:R-:W-:Y:S02]  /*10770*/  UISETP.GE.U32.AND UP1, UPT, UR24, 0x7ffffe6c, UPT ;  /* 0x7ffffe6c1800788c */ /* 0x000fe4000bf26070 */
[----:B------:R-:W-:Y:S02]  /*10780*/  USEL UR19, URZ, 0x7fff8, UP3 ;  /* 0x0007fff8ff137887 */ /* 0x000fe40009800000 */
[----:B------:R-:W-:Y:S02]  /*10790*/  UISETP.GE.U32.AND UP3, UPT, UR18, 0x7ffffe66, UPT ;  /* 0x7ffffe661200788c */ /* 0x000fe4000bf66070 */
[----:B------:R-:W-:Y:S02]  /*107a0*/  USEL UR18, URZ, 0x4, UP6 ;  /* 0x00000004ff127887 */ /* 0x000fe4000b000000 */
[----:B------:R-:W-:-:S02]  /*107b0*/  UISETP.GE.U32.AND UP6, UPT, UR15, 0x7ffffe61, UPT ;  /* 0x7ffffe610f00788c */ /* 0x000fc4000bfc6070 */
[----:B------:R-:W-:Y:S02]  /*107c0*/  USEL UR15, URZ, 0x7fff8, UP1 ;  /* 0x0007fff8ff0f7887 */ /* 0x000fe40008800000 */
[----:B------:R-:W-:Y:S02]  /*107d0*/  UISETP.GE.U32.AND UP1, UPT, UR14, 0x7ffffe62, UPT ;  /* 0x7ffffe620e00788c */ /* 0x000fe4000bf26070 */
[----:B------:R-:W-:Y:S02]  /*107e0*/  USEL UR24, URZ, 0x1, UP4 ;  /* 0x00000001ff187887 */ /* 0x000fe4000a000000 */
[----:B------:R-:W-:Y:S02]  /*107f0*/  UISETP.GE.U32.AND UP4, UPT, UR21, 0x7ffffe67, UPT ;  /* 0x7ffffe671500788c */ /* 0x000fe4000bf86070 */
[----:B------:R-:W-:Y:S02]  /*10800*/  USEL UR21, URZ, 0x1fffe, UP5 ;  /* 0x0001fffeff157887 */ /* 0x000fe4000a800000 */
[----:B------:R-:W-:-:S02]  /*10810*/  UISETP.GE.U32.AND UP5, UPT, UR20, 0x7ffffe68, UPT ;  /* 0x7ffffe681400788c */ /* 0x000fc4000bfa6070 */
[----:B------:R-:W-:Y:S02]  /*10820*/  USEL UR31, URZ, 0x1fffe, UP1 ;  /* 0x0001fffeff1f7887 */ /* 0x000fe40008800000 */
[----:B------:R-:W-:Y:S02]  /*10830*/  USEL UR30, URZ, 0x1, UP6 ;  /* 0x00000001ff1e7887 */ /* 0x000fe4000b000000 */
[----:B------:R-:W-:Y:S02]  /*10840*/  USEL UR20, URZ, 0x1, UP2 ;  /* 0x00000001ff147887 */ /* 0x000fe40009000000 */
[----:B------:R-:W-:Y:S02]  /*10850*/  UISETP.GE.U32.AND UP2, UPT, UR17, 0x7ffffe63, UPT ;  /* 0x7ffffe631100788c */ /* 0x000fe4000bf46070 */
[----:B------:R-:W-:Y:S02]  /*10860*/  USEL UR17, URZ, 0x1fffe, UP3 ;  /* 0x0001fffeff117887 */ /* 0x000fe40009800000 */
[----:B------:R-:W-:-:S02]  /*10870*/  UISETP.GE.U32.AND UP3, UPT, UR16, 0x7ffffe64, UPT ;  /* 0x7ffffe641000788c */ /* 0x000fc4000bf66070 */
[----:B------:R-:W-:Y:S02]  /*10880*/  UIADD3 UR21, UPT, UPT, UR24, UR21, URZ ;  /* 0x0000001518157290 */ /* 0x000fe4000fffe0ff */
[----:B------:R-:W-:Y:S02]  /*10890*/  UIADD3 UR30, UPT, UPT, UR30, UR31, URZ ;  /* 0x0000001f1e1e7290 */ /* 0x000fe4000fffe0ff */
[----:B------:R-:W-:Y:S02]  /*108a0*/  UIADD3 UR17, UPT, UPT, UR20, UR17, URZ ;  /* 0x0000001114117290 */ /* 0x000fe4000fffe0ff */
[----:B------:R-:W-:Y:S02]  /*108b0*/  USEL UR28, URZ, 0x4, UP2 ;  /* 0x00000004ff1c7887 */ /* 0x000fe40009000000 */
[----:B------:R-:W-:Y:S02]  /*108c0*/  USEL UR29, URZ, 0x7fff8, UP3 ;  /* 0x0007fff8ff1d7887 */ /* 0x000fe40009800000 */
[----:B------:R-:W-:-:S02]  /*108d0*/  ULOP3.LUT UR21, UR21, 0x3, URZ, 0xc0, !UPT ;  /* 0x0000000315157892 */ /* 0x000fc4000f8ec0ff */
[----:B------:R-:W-:Y:S02]  /*108e0*/  ULOP3.LUT UR30, UR30, 0x3, URZ, 0xc0, !UPT ;  /* 0x000000031e1e7892 */ /* 0x000fe4000f8ec0ff */
[----:B------:R-:W-:Y:S02]  /*108f0*/  USEL UR14, URZ, 0x4, UP4 ;  /* 0x00000004ff0e7887 */ /* 0x000fe4000a000000 */
[----:B------:R-:W-:Y:S02]  /*10900*/  USEL UR16, URZ, 0x7fff8, UP5 ;  /* 0x0007fff8ff107887 */ /* 0x000fe4000a800000 */
[----:B------:R-:W-:Y:S02]  /*10910*/  ULOP3.LUT UR17, UR17, 0x3, URZ, 0xc0, !UPT ;  /* 0x0000000311117892 */ /* 0x000fe4000f8ec0ff */
[----:B------:R-:W-:Y:S02]  /*10920*/  UIADD3 UR23, UPT, UPT, UR23, UR25, URZ ;  /* 0x0000001917177290 */ /* 0x000fe4000fffe0ff */
[----:B------:R-:W-:-:S02]  /*10930*/  UIADD3 UR15, UPT, UPT, UR21, UR15, UR18 ;  /* 0x0000000f150f7290 */ /* 0x000fc4000fffe012 */
[----:B------:R-:W-:Y:S02]  /*10940*/  UIADD3 UR28, UPT, UPT, UR30, UR29, UR28 ;  /* 0x0000001d1e1c7290 */ /* 0x000fe4000fffe01c */
[----:B------:R-:W-:Y:S02]  /*10950*/  UIADD3 UR16, UPT, UPT, UR17, UR16, UR14 ;  /* 0x0000001011107290 */ /* 0x000fe4000fffe00e */
[----:B------:R-:W-:Y:S02]  /*10960*/  ULOP3.LUT UR23, UR23, 0x3, URZ, 0xc0, !UPT ;  /* 0x0000000317177892 */ /* 0x000fe4000f8ec0ff */
[----:B------:R-:W-:Y:S02]  /*10970*/  USHF.L.U32 UR14, UR15, 0x8, URZ ;  /* 0x000000080f0e7899 */ /* 0x000fe400080006ff */
[----:B------:R-:W-:Y:S02]  /*10980*/  ULOP3.LUT UR28, UR28, 0xf, URZ, 0xc0, !UPT ;  /* 0x0000000f1c1c7892 */ /* 0x000fe4000f8ec0ff */
[----:B------:R-:W-:-:S02]  /*10990*/  UIADD3 UR19, UPT, UPT, UR23, UR19, UR22 ;  /* 0x0000001317137290 */ /* 0x000fc4000fffe016 */
[----:B------:R-:W-:Y:S02]  /*109a0*/  ULOP3.LUT UR14, UR14, 0xf00, URZ, 0xe2, !UPT ;  /* 0x00000f000e0e7892 */ /* 0x000fe4000f8ee2ff */
[----:B------:R-:W-:Y:S02]  /*109b0*/  ULEA UR16, UR16, UR28, 0x4 ;  /* 0x0000001c10107291 */ /* 0x000fe4000f8e20ff */
[----:B------:R-:W-:Y:S02]  /*109c0*/  ULEA UR14, UR19, UR14, 0xc ;  /* 0x0000000e130e7291 */ /* 0x000fe4000f8e60ff */
[----:B------:R-:W-:Y:S01]  /*109d0*/  ULOP3.LUT UR16, UR16, 0xff, URZ, 0xc0, !UPT ;  /* 0x000000ff10107892 */ /* 0x000fe2000f8ec0ff */
[----:B------:R-:W-:Y:S02]  /*109e0*/  ISETP.GE.U32.AND P3, PT, R5, 0x7ffffe71, PT ;  /* 0x7ffffe710500780c */ /* 0x000fe40003f66070 */
[----:B--2---:R-:W-:Y:S01]  /*109f0*/  IADD3 R112, P4, PT, R146, R68, RZ ;  /* 0x0000004492707210 */ /* 0x004fe20007f9e0ff */
[----:B------:R-:W-:Y:S01]  /*10a00*/  UIADD3 UR14, UPT, UPT, UR14, UR16, URZ ;  /* 0x000000100e0e7290 */ /* 0x000fe2000fffe0ff */
[----:B------:R-:W2:Y:S01]  /*10a10*/  LDC R5, c[0x0][0x3a0] ;  /* 0x0000e800ff057b82 */ /* 0x000ea20000000800 */
[----:B------:R-:W-:-:S02]  /*10a20*/  UIADD3 UR23, UPT, UPT, UR7, -0x164, URZ ;  /* 0xfffffe9c07177890 */ /* 0x000fc4000fffe0ff */
[--C-:B------:R-:W-:Y:S01]  /*10a30*/  IMAD.X R113, R147, 0x1, R69.reuse, P4 ;  /* 0x0000000193717824 */ /* 0x100fe200020e0645 */
[----:B------:R-:W1:Y:S01]  /*10a40*/  LDCU UR21, c[0x0][0x3a0] ;  /* 0x00007400ff1577ac */ /* 0x000e620008000800 */
[----:B------:R-:W1:Y:S01]  /*10a50*/  LDCU UR15, c[0x0][0x3a0] ;  /* 0x00007400ff0f77ac */ /* 0x000e620008000800 */
[----:B------:R-:W1:Y:S01]  /*10a60*/  LDCU UR16, c[0x0][0x3a0] ;  /* 0x00007400ff1077ac */ /* 0x000e620008000800 */
[-C--:B---3--:R-:W-:Y:S01]  /*10a70*/  IADD3 R146, P4, PT, R142, R68.reuse, RZ ;  /* 0x000000448e927210 */ /* 0x088fe20007f9e0ff */
[----:B------:R-:W3:Y:S04]  /*10a80*/  LDCU UR24, c[0x0][0x3a0] ;  /* 0x00007400ff1877ac */ /* 0x000ee80008000800 */
[--C-:B------:R-:W-:Y:S01]  /*10a90*/  IMAD.X R147, R143, 0x1, R69.reuse, P4 ;  /* 0x000000018f937824 */ /* 0x100fe200020e0645 */
[-C--:B----4-:R-:W-:Y:S01]  /*10aa0*/  IADD3 R142, P4, PT, R144, R68.reuse, RZ ;  /* 0x00000044908e7210 */ /* 0x090fe20007f9e0ff */
[----:B------:R-:W4:Y:S04]  /*10ab0*/  LDCU UR25, c[0x0][0x3a0] ;  /* 0x00007400ff1977ac */ /* 0x000f280008000800 */
[--C-:B------:R-:W-:Y:S01]  /*10ac0*/  IMAD.X R143, R145, 0x1, R69.reuse, P4 ;  /* 0x00000001918f7824 */ /* 0x100fe200020e0645 */
[-C--:B------:R-:W-:Y:S01]  /*10ad0*/  IADD3 R144, P4, PT, R110, R68.reuse, RZ ;  /* 0x000000446e907210 */ /* 0x080fe20007f9e0ff */
[----:B------:R-:W1:Y:S04]  /*10ae0*/  LDCU UR30, c[0x0][0x3a0] ;  /* 0x00007400ff1e77ac */ /* 0x000e680008000800 */
[--C-:B------:R-:W-:Y:S01]  /*10af0*/  IMAD.X R145, R111, 0x1, R69.reuse, P4 ;  /* 0x000000016f917824 */ /* 0x100fe200020e0645 */
[-C--:B------:R-:W-:Y:S01]  /*10b00*/  IADD3 R110, P4, PT, R136, R68.reuse, RZ ;  /* 0x00000044886e7210 */ /* 0x080fe20007f9e0ff */
[----:B------:R-:W1:Y:S04]  /*10b10*/  LDCU UR28, c[0x0][0x3a0] ;  /* 0x00007400ff1c77ac */ /* 0x000e680008000800 */
[--C-:B------:R-:W-:Y:S01]  /*10b20*/  IMAD.X R111, R137, 0x1, R69.reuse, P4 ;  /* 0x00000001896f7824 */ /* 0x100fe200020e0645 */
[-C--:B------:R-:W-:Y:S01]  /*10b30*/  IADD3 R138, P4, PT, R134, R68.reuse, RZ ;  /* 0x00000044868a7210 */ /* 0x080fe20007f9e0ff */
[----:B------:R-:W1:Y:S04]  /*10b40*/  LDCU UR29, c[0x0][0x3a0] ;  /* 0x00007400ff1d77ac */ /* 0x000e680008000800 */
        /* <DEDUP_REMOVED lines=11> */
[----:B------:R-:W-:Y:S01]  /*10c00*/  IADD3 R224, P4, PT, R224, R68, RZ ;  /* 0x00000044e0e07210 */ /* 0x000fe20007f9e0ff */
[----:B------:R-:W-:-:S04]  /*10c10*/  ULOP3.LUT UR14, UR14, 0xffff, URZ, 0xc0, !UPT ;  /* 0x0000ffff0e0e7892 */ /* 0x000fc8000f8ec0ff */
[--C-:B------:R-:W-:Y:S01]  /*10c20*/  IMAD.X R225, R225, 0x1, R69.reuse, P4 ;  /* 0x00000001e1e17824 */ /* 0x100fe200020e0645 */
[-C--:B------:R-:W-:Y:S01]  /*10c30*/  IADD3 R222, P4, PT, R222, R68.reuse, RZ ;  /* 0x00000044dede7210 */ /* 0x080fe20007f9e0ff */
[----:B------:R-:W-:Y:S02]  /*10c40*/  USHF.R.U32.HI UR20, URZ, 0xf, UR14 ;  /* 0x0000000fff147899 */ /* 0x000fe4000801160e */
[----:B------:R-:W-:Y:S02]  /*10c50*/  USHF.R.U32.HI UR18, URZ, 0xd, UR14 ;  /* 0x0000000dff127899 */ /* 0x000fe4000801160e */
[----:B------:R-:W-:Y:S01]  /*10c60*/  IMAD.X R223, R223, 0x1, R69, P4 ;  /* 0x00000001dfdf7824 */ /* 0x000fe200020e0645 */
[----:B------:R-:W-:Y:S01]  /*10c70*/  ULOP3.LUT UP1, URZ, UR20, 0x1, URZ, 0xc0, !UPT ;  /* 0x0000000114ff7892 */ /* 0x000fe2000f82c0ff */
[----:B------:R-:W-:Y:S01]  /*10c80*/  IADD3 R220, P4, PT, R220, R68, RZ ;  /* 0x00000044dcdc7210 */ /* 0x000fe20007f9e0ff */
[----:B------:R-:W-:Y:S02]  /*10c90*/  USHF.R.U32.HI UR19, URZ, 0xe, UR14 ;  /* 0x0000000eff137899 */ /* 0x000fe4000801160e */
[----:B------:R-:W-:-:S02]  /*10ca0*/  ULOP3.LUT UP3, URZ, UR18, 0x1, URZ, 0xc0, !UPT ;  /* 0x0000000112ff7892 */ /* 0x000fc4000f86c0ff */
[----:B------:R-:W-:Y:S01]  /*10cb0*/  USHF.R.U32.HI UR18, URZ, 0xc, UR14 ;  /* 0x0000000cff127899 */ /* 0x000fe2000801160e */
[----:B------:R-:W-:Y:S01]  /*10cc0*/  IMAD.X R221, R221, 0x1, R69, P4 ;  /* 0x00000001dddd7824 */ /* 0x000fe200020e0645 */
[----:B------:R-:W-:Y:S01]  /*10cd0*/  ULOP3.LUT UP2, URZ, UR19, 0x1, URZ, 0xc0, !UPT ;  /* 0x0000000113ff7892 */ /* 0x000fe2000f84c0ff */
[----:B------:R-:W-:Y:S01]  /*10ce0*/  PLOP3.LUT P4, PT, PT, PT, UP1, 0x40, 0x4 ;  /* 0x000000000004781c */ /* 0x000fe20003f8e818 */
[----:B------:R-:W-:Y:S01]  /*10cf0*/  ULOP3.LUT UP1, URZ, UR18, 0x1, URZ, 0xc0, !UPT ;  /* 0x0000000112ff7892 */ /* 0x000fe2000f82c0ff */
[----:B------:R-:W-:Y:S01]  /*10d00*/  LEA R249, R2, UR10, 0x8 ;  /* 0x0000000a02f97c11 */ /* 0x000fe2000f8e40ff */
[----:B------:R-:W-:Y:S01]  /*10d10*/  USHF.R.U32.HI UR20, URZ, 0xb, UR14 ;  /* 0x0000000bff147899 */ /* 0x000fe2000801160e */
[----:B------:R-:W-:Y:S01]  /*10d20*/  PLOP3.LUT P6, PT, PT, PT, UP3, 0x40, 0x4 ;  /* 0x000000000004781c */ /* 0x000fe20003fce838 */
[----:B------:R-:W-:Y:S01]  /*10d30*/  USHF.R.U32.HI UR17, URZ, 0xa, UR14 ;  /* 0x0000000aff117899 */ /* 0x000fe2000801160e */
[----:B------:R-:W-:Y:S01]  /*10d40*/  PLOP3.LUT P5, PT, PT, PT, UP2, 0x40, 0x4 ;  /* 0x000000000004781c */ /* 0x000fe20003fae828 */
[----:B------:R-:W-:Y:S01]  /*10d50*/  LDGSTS.E [R249+0x30038], desc[UR26][R234.64], !P1 ;  /* 0x30038000eaf97fae */ /* 0x000fe2000c9a101a */
[----:B------:R-:W-:Y:S01]  /*10d60*/  PLOP3.LUT P1, PT, PT, PT, UP1, 0x40, 0x4 ;  /* 0x000000000004781c */ /* 0x000fe20003f2e818 */
[----:B------:R-:W-:-:S02]  /*10d70*/  ULOP3.LUT UP1, URZ, UR20, 0x1, URZ, 0xc0, !UPT ;  /* 0x0000000114ff7892 */ /* 0x000fc4000f82c0ff */
[----:B------:R-:W-:Y:S01]  /*10d80*/  ULOP3.LUT UP2, URZ, UR17, 0x1, URZ, 0xc0, !UPT ;  /* 0x0000000111ff7892 */ /* 0x000fe2000f84c0ff */
[----:B------:R-:W-:Y:S01]  /*10d90*/  LDGSTS.E [R249+0x3003c], desc[UR26][R232.64], !P3 ;  /* 0x3003c000e8f97fae */ /* 0x000fe2000d9a101a */
[----:B------:R-:W-:Y:S02]  /*10da0*/  USHF.R.U32.HI UR19, URZ, 0x9, UR14 ;  /* 0x00000009ff137899 */ /* 0x000fe4000801160e */
[----:B------:R-:W-:Y:S01]  /*10db0*/  PLOP3.LUT P3, PT, PT, PT, UP1, 0x40, 0x4 ;  /* 0x000000000004781c */ /* 0x000fe20003f6e818 */
[----:B------:R-:W-:Y:S01]  /*10dc0*/  LDGSTS.E [R249+0x30040], desc[UR26][R218.64], !P4 ;  /* 0x30040000daf97fae */ /* 0x000fe2000e1a101a */
[----:B------:R-:W-:Y:S01]  /*10dd0*/  ULOP3.LUT UP1, URZ, UR19, 0x1, URZ, 0xc0, !UPT ;  /* 0x0000000113ff7892 */ /* 0x000fe2000f82c0ff */
[----:B------:R-:W-:Y:S02]  /*10de0*/  PLOP3.LUT P4, PT, PT, PT, UP2, 0x40, 0x4 ;  /* 0x000000000004781c */ /* 0x000fe40003f8e828 */
[----:B------:R-:W-:Y:S01]  /*10df0*/  LDGSTS.E [R249+0x30044], desc[UR26][R216.64], !P5 ;  /* 0x30044000d8f97fae */ /* 0x000fe2000e9a101a */
[----:B------:R-:W-:-:S03]  /*10e00*/  USHF.R.U32.HI UR17, URZ, 0x8, UR14 ;  /* 0x00000008ff117899 */ /* 0x000fc6000801160e */
[----:B------:R-:W-:Y:S01]  /*10e10*/  LDGSTS.E [R249+0x30048], desc[UR26][R210.64], !P6 ;  /* 0x30048000d2f97fae */ /* 0x000fe2000f1a101a */
[----:B------:R-:W-:Y:S01]  /*10e20*/  USHF.R.U32.HI UR18, URZ, 0x7, UR14 ;  /* 0x00000007ff127899 */ /* 0x000fe2000801160e */
[----:B------:R-:W-:Y:S02]  /*10e30*/  PLOP3.LUT P5, PT, PT, PT, UP1, 0x40, 0x4 ;  /* 0x000000000004781c */ /* 0x000fe40003fae818 */
[----:B------:R1:W-:Y:S01]  /*10e40*/  LDGSTS.E [R249+0x3004c], desc[UR26][R208.64], !P1 ;  /* 0x3004c000d0f97fae */ /* 0x0003e2000c9a101a */
[----:B------:R-:W-:Y:S02]  /*10e50*/  ULOP3.LUT UP2, URZ, UR17, 0x1, URZ, 0xc0, !UPT ;  /* 0x0000000111ff7892 */ /* 0x000fe4000f84c0ff */
[----:B------:R-:W-:Y:S01]  /*10e60*/  ULOP3.LUT UP1, URZ, UR18, 0x1, URZ, 0xc0, !UPT ;  /* 0x0000000112ff7892 */ /* 0x000fe2000f82c0ff */
[----:B------:R2:W-:Y:S01]  /*10e70*/  LDGSTS.E [R249+0x30050], desc[UR26][R184.64], !P3 ;  /* 0x30050000b8f97fae */ /* 0x0005e2000d9a101a */
[----:B-1----:R-:W1:Y:S03]  /*10e80*/  LDC R208, c[0x0][0x3a0] ;  /* 0x0000e800ffd07b82 */ /* 0x002e660000000800 */
[----:B------:R3:W-:Y:S01]  /*10e90*/  LDGSTS.E [R249+0x30054], desc[UR26][R192.64], !P4 ;  /* 0x30054000c0f97fae */ /* 0x0007e2000e1a101a */
[----:B------:R-:W-:-:S02]  /*10ea0*/  PLOP3.LUT P1, PT, PT, PT, UP2, 0x40, 0x4 ;  /* 0x000000000004781c */ /* 0x000fc40003f2e828 */
[----:B------:R-:W-:Y:S01]  /*10eb0*/  PLOP3.LUT P3, PT, PT, PT, UP1, 0x40, 0x4 ;  /* 0x000000000004781c */ /* 0x000fe20003f6e818 */
[----:B------:R4:W-:Y:S01]  /*10ec0*/  LDGSTS.E [R249+0x30058], desc[UR26][R190.64], !P5 ;  /* 0x30058000bef97fae */ /* 0x0009e2000e9a101a */
[----:B------:R-:W-:Y:S01]  /*10ed0*/  USHF.R.U32.HI UR17, URZ, 0x6, UR14 ;  /* 0x00000006ff117899 */ /* 0x000fe2000801160e */
[----:B--2---:R-:W-:Y:S01]  /*10ee0*/  VIADD R5, R5, 0xfffffe8c ;  /* 0xfffffe8c05057836 */ /* 0x004fe20000000000 */
[----:B------:R-:W2:Y:S08]  /*10ef0*/  LDC R184, c[0x0][0x3a0] ;  /* 0x0000e800ffb87b82 */ /* 0x000eb00000000800 */
[----:B---3--:R-:W3:Y:S01]  /*10f00*/  LDC R193, c[0x0][0x3a0] ;  /* 0x0000e800ffc17b82 */ /* 0x008ee20000000800 */
[----:B------:R-:W-:Y:S07]  /*10f10*/  LDGSTS.E [R249+0x3005c], desc[UR26][R202.64], !P1 ;  /* 0x3005c000caf97fae */ /* 0x000fee000c9a101a */
[----:B----4-:R-:W4:Y:S01]  /*10f20*/  LDC R190, c[0x0][0x3a0] ;  /* 0x0000e800ffbe7b82 */ /* 0x010f220000000800 */
[----:B------:R1:W-:Y:S07]  /*10f30*/  LDGSTS.E [R249+0x30060], desc[UR26][R102.64], !P3 ;  /* 0x3006000066f97fae */ /* 0x0003ee000d9a101a */
[----:B------:R-:W2:Y:S01]  /*10f40*/  LDC R192, c[0x0][0x3a0] ;  /* 0x0000e800ffc07b82 */ /* 0x000ea20000000800 */
[----:B------:R-:W-:Y:S01]  /*10f50*/  ULOP3.LUT UP2, URZ, UR17, 0x1, URZ, 0xc0, !UPT ;  /* 0x0000000111ff7892 */ /* 0x000fe2000f84c0ff */
[----:B------:R-:W-:Y:S01]  /*10f60*/  ISETP.GE.U32.AND P1, PT, R5, 0x7ffffe4d, PT ;  /* 0x7ffffe4d0500780c */ /* 0x000fe20003f26070 */
[----:B------:R-:W-:Y:S01]  /*10f70*/  USHF.R.U32.HI UR7, URZ, 0x5, UR14 ;  /* 0x00000005ff077899 */ /* 0x000fe2000801160e */
[----:B-1----:R-:W-:Y:S01]  /*10f80*/  VIADD R102, R208, 0xfffffe8d ;  /* 0xfffffe8dd0667836 */ /* 0x002fe20000000000 */
[----:B------:R-:W1:Y:S02]  /*10f90*/  LDCU UR17, c[0x0][0x3a0] ;  /* 0x00007400ff1177ac */ /* 0x000e640008000800 */
[----:B------:R-:W-:Y:S01]  /*10fa0*/  PLOP3.LUT P4, PT, PT, PT, UP2, 0x40, 0x4 ;  /* 0x000000000004781c */ /* 0x000fe20003f8e828 */
[----:B------:R-:W1:Y:S01]  /*10fb0*/  LDC R191, c[0x0][0x3a0] ;  /* 0x0000e800ffbf7b82 */ /* 0x000e620000000800 */
[----:B------:R-:W-:Y:S01]  /*10fc0*/  ISETP.GE.U32.AND P3, PT, R102, 0x7ffffe4e, PT ;  /* 0x7ffffe4e6600780c */ /* 0x000fe20003f66070 */
[----:B---3--:R-:W-:Y:S01]  /*10fd0*/  VIADD R103, R193, 0xfffffe8e ;  /* 0xfffffe8ec1677836 */ /* 0x008fe20000000000 */
[----:B------:R-:W-:-:S05]  /*10fe0*/  SEL R5, RZ, 0x1, P1 ;  /* 0x00000001ff057807 */ /* 0x000fca0000800000 */
[----:B------:R-:W3:Y:S01]  /*10ff0*/  LDC R185, c[0x0][0x3a0] ;  /* 0x0000e800ffb97b82 */ /* 0x000ee20000000800 */
[----:B------:R-:W-:Y:S02]  /*11000*/  SEL R102, RZ, 0x1fffe, P3 ;  /* 0x0001fffeff667807 */ /* 0x000fe40001800000 */
[----:B------:R-:W-:Y:S01]  /*11010*/  ISETP.GE.U32.AND P1, PT, R103, 0x7ffffe4f, PT ;  /* 0x7ffffe4f6700780c */ /* 0x000fe20003f26070 */
[----:B------:R-:W-:Y:S02]  /*11020*/  LDGSTS.E [R249+0x30064], desc[UR26][R198.64], !P4 ;  /* 0x30064000c6f97fae */ /* 0x000fe4000e1a101a */
[----:B------:R-:W-:Y:S02]  /*11030*/  IMAD.IADD R5, R5, 0x1, R102 ;  /* 0x0000000105057824 */ /* 0x000fe400078e0266 */
[----:B----4-:R-:W-:Y:S01]  /*11040*/  VIADD R102, R190, 0xfffffe88 ;  /* 0xfffffe88be667836 */ /* 0x010fe20000000000 */
[----:B------:R-:W-:Y:S01]  /*11050*/  ULOP3.LUT UP1, URZ, UR7, 0x1, URZ, 0xc0, !UPT ;  /* 0x0000000107ff7892 */ /* 0x000fe2000f82c0ff */
[----:B--2---:R-:W-:Y:S01]  /*11060*/  VIADD R103, R192, 0xfffffe89 ;  /* 0xfffffe89c0677836 */ /* 0x004fe20000000000 */
[----:B------:R-:W2:Y:S02]  /*11070*/  LDC R193, c[0x0][0x3a0] ;  /* 0x0000e800ffc17b82 */ /* 0x000ea40000000800 */
[----:B------:R-:W-:-:S02]  /*11080*/  ISETP.GE.U32.AND P3, PT, R102, 0x7ffffe49, PT ;  /* 0x7ffffe496600780c */ /* 0x000fc40003f66070 */
[----:B------:R-:W-:Y:S01]  /*11090*/  ISETP.GE.U32.AND P4, PT, R103, 0x7ffffe4a, PT ;  /* 0x7ffffe4a6700780c */ /* 0x000fe20003f86070 */
[----:B------:R-:W-:Y:S01]  /*110a0*/  VIADD R103, R184, 0xfffffe8f ;  /* 0xfffffe8fb8677836 */ /* 0x000fe20000000000 */
[----:B------:R-:W-:Y:S02]  /*110b0*/  SEL R190, RZ, 0x1, P3 ;  /* 0x00000001ffbe7807 */ /* 0x000fe40001800000 */
[----:B------:R-:W-:Y:S01]  /*110c0*/  SEL R102, RZ, 0x1fffe, P4 ;  /* 0x0001fffeff667807 */ /* 0x000fe20002000000 */
[----:B------:R-:W4:Y:S01]  /*110d0*/  LDC R192, c[0x0][0x3a0] ;  /* 0x0000e800ffc07b82 */ /* 0x000f220000000800 */
[----:B------:R-:W-:Y:S01]  /*110e0*/  ISETP.GE.U32.AND P3, PT, R103, 0x7ffffe50, PT ;  /* 0x7ffffe506700780c */ /* 0x000fe20003f66070 */
[----:B-1----:R-:W-:Y:S02]  /*110f0*/  VIADD R103, R191, 0xfffffe8b ;  /* 0xfffffe8bbf677836 */ /* 0x002fe40000000000 */
[----:B------:R-:W-:Y:S02]  /*11100*/  IMAD.IADD R190, R190, 0x1, R102 ;  /* 0x00000001bebe7824 */ /* 0x000fe400078e0266 */
[----:B---3--:R-:W-:Y:S01]  /*11110*/  VIADD R102, R185, 0xfffffe8a ;  /* 0xfffffe8ab9667836 */ /* 0x008fe20000000000 */
[----:B------:R-:W-:Y:S01]  /*11120*/  ISETP.GE.U32.AND P5, PT, R103, 0x7ffffe4c, PT ;  /* 0x7ffffe4c6700780c */ /* 0x000fe20003fa6070 */
[----:B------:R-:W1:Y:S03]  /*11130*/  LDC R191, c[0x0][0x3a0] ;  /* 0x0000e800ffbf7b82 */ /* 0x000e660000000800 */
[----:B------:R-:W-:-:S02]  /*11140*/  ISETP.GE.U32.AND P4, PT, R102, 0x7ffffe4b, PT ;  /* 0x7ffffe4b6600780c */ /* 0x000fc40003f86070 */
[----:B------:R-:W-:Y:S02]  /*11150*/  SEL R185, RZ, 0x7fff8, P5 ;  /* 0x0007fff8ffb97807 */ /* 0x000fe40002800000 */
[----:B------:R-:W-:Y:S02]  /*11160*/  SEL R184, RZ, 0x4, P4 ;  /* 0x00000004ffb87807 */ /* 0x000fe40002000000 */
[----:B------:R-:W-:-:S04]  /*11170*/  LOP3.LUT R190, R190, 0x3, RZ, 0xc0, !PT ;  /* 0x00000003bebe7812 */ /* 0x000fc800078ec0ff */
[----:B------:R-:W-:Y:S02]  /*11180*/  IADD3 R184, PT, PT, R190, R185, R184 ;  /* 0x000000b9beb87210 */ /* 0x000fe40007ffe0b8 */
[----:B------:R-:W3:Y:S01]  /*11190*/  LDC R185, c[0x0][0x3a0] ;  /* 0x0000e800ffb97b82 */ /* 0x000ee20000000800 */
[----:B------:R-:W-:Y:S02]  /*111a0*/  SEL R102, RZ, 0x4, P1 ;  /* 0x00000004ff667807 */ /* 0x000fe40000800000 */
[----:B------:R-:W-:Y:S02]  /*111b0*/  PLOP3.LUT P1, PT, PT, PT, UP1, 0x40, 0x4 ;  /* 0x000000000004781c */ /* 0x000fe40003f2e818 */
[----:B------:R-:W-:Y:S02]  /*111c0*/  SEL R103, RZ, 0x7fff8, P3 ;  /* 0x0007fff8ff677807 */ /* 0x000fe40001800000 */
[----:B------:R-:W-:Y:S01]  /*111d0*/  LOP3.LUT R5, R5, 0x3, RZ, 0xc0, !PT ;  /* 0x0000000305057812 */ /* 0x000fe200078ec0ff */
[----:B------:R-:W1:Y:S03]  /*111e0*/  LDC R190, c[0x0][0x3a0] ;  /* 0x0000e800ffbe7b82 */ /* 0x000e660000000800 */
[----:B------:R-:W-:Y:S01]  /*111f0*/  IADD3 R5, PT, PT, R5, R103, R102 ;  /* 0x0000006705057210 */ /* 0x000fe20007ffe066 */
[----:B----4-:R-:W-:-:S04]  /*11200*/  VIADD R102, R192, 0xfffffe84 ;  /* 0xfffffe84c0667836 */ /* 0x010fc80000000000 */
[----:B------:R4:W-:Y:S01]  /*11210*/  LDGSTS.E [R249+0x30068], desc[UR26][R186.64], !P1 ;  /* 0x30068000baf97fae */ /* 0x0009e2000c9a101a */
[----:B------:R-:W-:Y:S01]  /*11220*/  ISETP.GE.U32.AND P1, PT, R102, 0x7ffffe45, PT ;  /* 0x7ffffe456600780c */ /* 0x000fe20003f26070 */
[----:B---3--:R-:W-:Y:S01]  /*11230*/  VIADD R251, R185, 0xfffffe80 ;  /* 0xfffffe80b9fb7836 */ /* 0x008fe20000000000 */
[----:B------:R-:W3:Y:S02]  /*11240*/  LDC R192, c[0x0][0x3a0] ;  /* 0x0000e800ffc07b82 */ /* 0x000ee40000000800 */
[----:B----4-:R-:W-:Y:S02]  /*11250*/  SEL R187, RZ, 0x1, P1 ;  /* 0x00000001ffbb7807 */ /* 0x010fe40000800000 */
[----:B------:R-:W-:Y:S02]  /*11260*/  ISETP.GE.U32.AND P1, PT, R251, 0x7ffffe41, PT ;  /* 0x7ffffe41fb00780c */ /* 0x000fe40003f26070 */
[----:B------:R-:W4:Y:S01]  /*11270*/  LDL.LU.64 R250, [R1+0x148] ;  /* 0x0001480001fa7983 */ /* 0x000f220000300a00 */
[----:B------:R-:W-:Y:S01]  /*11280*/  IMAD.SHL.U32 R184, R184, 0x100, RZ ;  /* 0x00000100b8b87824 */ /* 0x000fe200078e00ff */
[----:B------:R-:W1:Y:S04]  /*11290*/  LDC R186, c[0x0][0x3a0] ;  /* 0x0000e800ffba7b82 */ /* 0x000e680000000800 */
[----:B------:R-:W-:-:S05]  /*112a0*/  LOP3.LUT R184, R184, 0xf00, RZ, 0xe2, !PT ;  /* 0x00000f00b8b87812 */ /* 0x000fca00078ee2ff */
[----:B------:R-:W-:Y:S02]  /*112b0*/  IMAD R5, R5, 0x1000, R184 ;  /* 0x0000100005057824 */ /* 0x000fe400078e02b8 */
[----:B------:R-:W1:Y:S01]  /*112c0*/  LDC R184, c[0x0][0x3a0] ;  /* 0x0000e800ffb87b82 */ /* 0x000e620000000800 */
[----:B--2---:R-:W-:-:S05]  /*112d0*/  VIADD R103, R193, 0xfffffe85 ;  /* 0xfffffe85c1677836 */ /* 0x004fca0000000000 */
[----:B------:R-:W-:-:S04]  /*112e0*/  ISETP.GE.U32.AND P3, PT, R103, 0x7ffffe46, PT ;  /* 0x7ffffe466700780c */ /* 0x000fc80003f66070 */
[----:B------:R-:W-:Y:S01]  /*112f0*/  SEL R102, RZ, 0x1fffe, P3 ;  /* 0x0001fffeff667807 */ /* 0x000fe20001800000 */
[----:B------:R-:W-:-:S04]  /*11300*/  UIADD3 UR22, UPT, UPT, UR9, -0x163, URZ ;  /* 0xfffffe9d09167890 */ /* 0x000fc8000fffe0ff */
[----:B------:R-:W-:Y:S01]  /*11310*/  IMAD.IADD R187, R187, 0x1, R102 ;  /* 0x00000001bbbb7824 */ /* 0x000fe200078e0266 */
[----:B------:R-:W-:Y:S02]  /*11320*/  UIADD3 UR19, UPT, UPT, UR5, -0x168, URZ ;  /* 0xfffffe9805137890 */ /* 0x000fe4000fffe0ff */
[----:B------:R-:W-:Y:S01]  /*11330*/  UIADD3 UR18, UPT, UPT, UR6, -0x167, URZ ;  /* 0xfffffe9906127890 */ /* 0x000fe2000fffe0ff */
[----:B-1----:R-:W-:Y:S01]  /*11340*/  VIADD R102, R184, 0xfffffe81 ;  /* 0xfffffe81b8667836 */ /* 0x002fe20000000000 */
[----:B------:R-:W-:Y:S01]  /*11350*/  UIADD3 UR21, UPT, UPT, UR21, -0x166, URZ ;  /* 0xfffffe9a15157890 */ /* 0x000fe2000fffe0ff */
[----:B------:R-:W-:Y:S01]  /*11360*/  VIADD R103, R190, 0xfffffe86 ;  /* 0xfffffe86be677836 */ /* 0x000fe20000000000 */
[----:B------:R-:W-:Y:S01]  /*11370*/  UISETP.GE.U32.AND UP4, UPT, UR23, 0x7ffffe5d, UPT ;  /* 0x7ffffe5d1700788c */ /* 0x000fe2000bf86070 */
[----:B------:R-:W1:Y:S01]  /*11380*/  LDC R190, c[0x0][0x3a0] ;  /* 0x0000e800ffbe7b82 */ /* 0x000e620000000800 */
[----:B------:R-:W-:Y:S01]  /*11390*/  ISETP.GE.U32.AND P5, PT, R102, 0x7ffffe42, PT ;  /* 0x7ffffe426600780c */ /* 0x000fe20003fa6070 */
[----:B------:R-:W-:Y:S01]  /*113a0*/  UIADD3 UR20, UPT, UPT, UR4, -0x165, URZ ;  /* 0xfffffe9b04147890 */ /* 0x000fe2000fffe0ff */
[----:B------:R-:W-:Y:S01]  /*113b0*/  VIADD R102, R191, 0xfffffe87 ;  /* 0xfffffe87bf667836 */ /* 0x000fe20000000000 */
[----:B------:R-:W-:-:S02]  /*113c0*/  UIADD3 UR9, UPT, UPT, UR15, -0x16b, URZ ;  /* 0xfffffe950f097890 */ /* 0x000fc4000fffe0ff */
[----:B------:R-:W-:Y:S02]  /*113d0*/  UISETP.GE.U32.AND UP3, UPT, UR22, 0x7ffffe5e, UPT ;  /* 0x7ffffe5e1600788c */ /* 0x000fe4000bf66070 */
[----:B------:R-:W-:Y:S01]  /*113e0*/  UIADD3 UR15, UPT, UPT, UR16, -0x16c, URZ ;  /* 0xfffffe94100f7890 */ /* 0x000fe2000fffe0ff */
[----:B------:R-:W2:Y:S01]  /*113f0*/  LDC R191, c[0x0][0x3a0] ;  /* 0x0000e800ffbf7b82 */ /* 0x000ea20000000800 */
[----:B------:R-:W-:Y:S02]  /*11400*/  UISETP.GE.U32.AND UP2, UPT, UR19, 0x7ffffe59, UPT ;  /* 0x7ffffe591300788c */ /* 0x000fe4000bf46070 */
[----:B------:R-:W-:Y:S02]  /*11410*/  UISETP.GE.U32.AND UP1, UPT, UR18, 0x7ffffe5a, UPT ;  /* 0x7ffffe5a1200788c */ /* 0x000fe4000bf26070 */
[----:B------:R-:W-:Y:S02]  /*11420*/  UISETP.GE.U32.AND UP5, UPT, UR21, 0x7ffffe5b, UPT ;  /* 0x7ffffe5b1500788c */ /* 0x000fe4000bfa6070 */
[----:B------:R-:W-:Y:S01]  /*11430*/  USEL UR18, URZ, 0x1, UP4 ;  /* 0x00000001ff127887 */ /* 0x000fe2000a000000 */
[----:B---3--:R-:W-:Y:S01]  /*11440*/  VIADD R184, R192, 0xfffffe82 ;  /* 0xfffffe82c0b87836 */ /* 0x008fe20000000000 */
[----:B------:R-:W-:-:S02]  /*11450*/  UIADD3 UR16, UPT, UPT, UR17, -0x169, URZ ;  /* 0xfffffe9711107890 */ /* 0x000fc4000fffe0ff */
[----:B------:R-:W-:Y:S02]  /*11460*/  UISETP.GE.U32.AND UP4, UPT, UR20, 0x7ffffe5c, UPT ;  /* 0x7ffffe5c1400788c */ /* 0x000fe4000bf86070 */
[----:B------:R-:W-:Y:S02]  /*11470*/  USEL UR19, URZ, 0x1fffe, UP3 ;  /* 0x0001fffeff137887 */ /* 0x000fe40009800000 */
[----:B------:R-:W-:Y:S02]  /*11480*/  UISETP.GE.U32.AND UP3, UPT, UR15, 0x7ffffe55, UPT ;  /* 0x7ffffe550f00788c */ /* 0x000fe4000bf66070 */
[----:B------:R-:W-:Y:S02]  /*11490*/  USEL UR20, URZ, 0x1, UP2 ;  /* 0x00000001ff147887 */ /* 0x000fe40009000000 */
[----:B------:R-:W-:Y:S02]  /*114a0*/  UIADD3 UR4, UPT, UPT, UR24, -0x16f, URZ ;  /* 0xfffffe9118047890 */ /* 0x000fe4000fffe0ff */
[----:B------:R-:W-:-:S02]  /*114b0*/  UIADD3 UR5, UPT, UPT, UR25, -0x170, URZ ;  /* 0xfffffe9019057890 */ /* 0x000fc4000fffe0ff */
[----:B------:R-:W-:Y:S01]  /*114c0*/  UISETP.GE.U32.AND UP2, UPT, UR9, 0x7ffffe56, UPT ;  /* 0x7ffffe560900788c */ /* 0x000fe2000bf46070 */
[----:B------:R-:W-:Y:S01]  /*114d0*/  ISETP.GE.U32.AND P4, PT, R103, 0x7ffffe47, PT ;  /* 0x7ffffe476700780c */ /* 0x000fe20003f86070 */
[----:B------:R-:W-:Y:S01]  /*114e0*/  USEL UR9, URZ, 0x4, UP5 ;  /* 0x00000004ff097887 */ /* 0x000fe2000a800000 */
[----:B------:R-:W-:Y:S01]  /*114f0*/  ISETP.GE.U32.AND P3, PT, R102, 0x7ffffe48, PT ;  /* 0x7ffffe486600780c */ /* 0x000fe20003f66070 */
[----:B------:R-:W-:Y:S01]  /*11500*/  UISETP.GE.U32.AND UP5, UPT, UR16, 0x7ffffe58, UPT ;  /* 0x7ffffe581000788c */ /* 0x000fe2000bfa6070 */
[----:B------:R-:W-:Y:S01]  /*11510*/  SEL R102, RZ, 0x1fffe, P5 ;  /* 0x0001fffeff667807 */ /* 0x000fe20002800000 */
[----:B------:R-:W-:Y:S01]  /*11520*/  UIADD3 UR17, UPT, UPT, UR30, -0x16a, URZ ;  /* 0xfffffe961e117890 */ /* 0x000fe2000fffe0ff */
[----:B------:R-:W-:Y:S01]  /*11530*/  SEL R103, RZ, 0x1, P1 ;  /* 0x00000001ff677807 */ /* 0x000fe20000800000 */
[----:B------:R-:W-:Y:S01]  /*11540*/  USEL UR15, URZ, 0x7fff8, UP4 ;  /* 0x0007fff8ff0f7887 */ /* 0x000fe2000a000000 */
[----:B------:R-:W-:Y:S01]  /*11550*/  ISETP.GE.U32.AND P5, PT, R184, 0x7ffffe43, PT ;  /* 0x7ffffe43b800780c */ /* 0x000fe20003fa6070 */
[----:B------:R-:W-:Y:S01]  /*11560*/  USEL UR16, URZ, 0x1, UP3 ;  /* 0x00000001ff107887 */ /* 0x000fe20009800000 */
[----:B------:R-:W-:Y:S01]  /*11570*/  VIADD R184, R186, 0xfffffe83 ;  /* 0xfffffe83bab87836 */ /* 0x000fe20000000000 */
[----:B------:R-:W-:-:S02]  /*11580*/  UISETP.GE.U32.AND UP4, UPT, UR5, 0x7ffffe51, UPT ;  /* 0x7ffffe510500788c */ /* 0x000fc4000bf86070 */
[----:B------:R-:W-:Y:S02]  /*11590*/  UISETP.GE.U32.AND UP3, UPT, UR4, 0x7ffffe52, UPT ;  /* 0x7ffffe520400788c */ /* 0x000fe4000bf66070 */
[----:B------:R-:W-:Y:S01]  /*115a0*/  USEL UR21, URZ, 0x1fffe, UP1 ;  /* 0x0001fffeff157887 */ /* 0x000fe20008800000 */
[----:B------:R-:W-:Y:S01]  /*115b0*/  IMAD.IADD R102, R103, 0x1, R102 ;  /* 0x0000000167667824 */ /* 0x000fe200078e0266 */
[----:B------:R-:W-:Y:S01]  /*115c0*/  UISETP.GE.U32.AND UP1, UPT, UR17, 0x7ffffe57, UPT ;  /* 0x7ffffe571100788c */ /* 0x000fe2000bf26070 */
[----:B------:R-:W-:Y:S01]  /*115d0*/  SEL R103, RZ, 0x4, P4 ;  /* 0x00000004ff677807 */ /* 0x000fe20002000000 */
[----:B------:R-:W-:Y:S02]  /*115e0*/  UIADD3 UR6, UPT, UPT, UR28, -0x16d, URZ ;  /* 0xfffffe931c067890 */ /* 0x000fe4000fffe0ff */
[----:B------:R-:W-:Y:S02]  /*115f0*/  UIADD3 UR7, UPT, UPT, UR29, -0x16e, URZ ;  /* 0xfffffe921d077890 */ /* 0x000fe4000fffe0ff */
[----:B------:R-:W-:-:S02]  /*11600*/  USEL UR22, URZ, 0x1, UP4 ;  /* 0x00000001ff167887 */ /* 0x000fc4000a000000 */
[----:B------:R-:W-:Y:S01]  /*11610*/  USEL UR23, URZ, 0x1fffe, UP3 ;  /* 0x0001fffeff177887 */ /* 0x000fe20009800000 */
[----:B------:R-:W-:Y:S01]  /*11620*/  ISETP.GE.U32.AND P4, PT, R184, 0x7ffffe44, PT ;  /* 0x7ffffe44b800780c */ /* 0x000fe20003f86070 */
[----:B------:R-:W-:Y:S02]  /*11630*/  USEL UR17, URZ, 0x1fffe, UP2 ;  /* 0x0001fffeff117887 */ /* 0x000fe40009000000 */
[----:B------:R-:W-:Y:S02]  /*11640*/  USEL UR4, URZ, 0x4, UP1 ;  /* 0x00000004ff047887 */ /* 0x000fe40008800000 */
[----:B------:R-:W-:Y:S01]  /*11650*/  UIADD3 UR20, UPT, UPT, UR20, UR21, URZ ;  /* 0x0000001514147290 */ /* 0x000fe2000fffe0ff */
[----:B------:R-:W-:Y:S01]  /*11660*/  SEL R184, RZ, 0x7fff8, P3 ;  /* 0x0007fff8ffb87807 */ /* 0x000fe20001800000 */
[----:B------:R-:W-:Y:S01]  /*11670*/  UISETP.GE.U32.AND UP2, UPT, UR7, 0x7ffffe53, UPT ;  /* 0x7ffffe530700788c */ /* 0x000fe2000bf46070 */
[----:B------:R-:W-:Y:S01]  /*11680*/  LOP3.LUT R187, R187, 0x3, RZ, 0xc0, !PT ;  /* 0x00000003bbbb7812 */ /* 0x000fe200078ec0ff */
[----:B------:R-:W-:-:S02]  /*11690*/  UISETP.GE.U32.AND UP1, UPT, UR6, 0x7ffffe54, UPT ;  /* 0x7ffffe540600788c */ /* 0x000fc4000bf26070 */
[----:B------:R-:W-:Y:S01]  /*116a0*/  UIADD3 UR22, UPT, UPT, UR22, UR23, URZ ;  /* 0x0000001716167290 */ /* 0x000fe2000fffe0ff */
[----:B------:R-:W-:Y:S01]  /*116b0*/  SEL R185, RZ, 0x4, P5 ;  /* 0x00000004ffb97807 */ /* 0x000fe20002800000 */
[----:B------:R-:W-:Y:S01]  /*116c0*/  UIADD3 UR16, UPT, UPT, UR16, UR17, URZ ;  /* 0x0000001110107290 */ /* 0x000fe2000fffe0ff */
[----:B------:R-:W-:Y:S01]  /*116d0*/  SEL R186, RZ, 0x7fff8, P4 ;  /* 0x0007fff8ffba7807 */ /* 0x000fe20002000000 */
[----:B------:R-:W-:Y:S01]  /*116e0*/  ULOP3.LUT UR20, UR20, 0x3, URZ, 0xc0, !UPT ;  /* 0x0000000314147892 */ /* 0x000fe2000f8ec0ff */
[----:B------:R-:W-:Y:S01]  /*116f0*/  LOP3.LUT R102, R102, 0x3, RZ, 0xc0, !PT ;  /* 0x0000000366667812 */ /* 0x000fe200078ec0ff */
[----:B------:R-:W-:Y:S01]  /*11700*/  USEL UR6, URZ, 0x4, UP2 ;  /* 0x00000004ff067887 */ /* 0x000fe20009000000 */
[----:B------:R-:W-:Y:S01]  /*11710*/  IADD3 R103, PT, PT, R187, R184, R103 ;  /* 0x000000b8bb677210 */ /* 0x000fe20007ffe067 */
[----:B------:R-:W-:Y:S02]  /*11720*/  USEL UR7, URZ, 0x7fff8, UP1 ;  /* 0x0007fff8ff077887 */ /* 0x000fe40008800000 */
[----:B------:R-:W-:Y:S01]  /*11730*/  ULOP3.LUT UR22, UR22, 0x3, URZ, 0xc0, !UPT ;  /* 0x0000000316167892 */ /* 0x000fe2000f8ec0ff */
[----:B------:R-:W-:Y:S01]  /*11740*/  IADD3 R184, PT, PT, R102, R186, R185 ;  /* 0x000000ba66b87210 */ /* 0x000fe20007ffe0b9 */
[----:B------:R-:W-:Y:S01]  /*11750*/  USEL UR5, URZ, 0x7fff8, UP5 ;  /* 0x0007fff8ff057887 */ /* 0x000fe2000a800000 */
[----:B-1----:R-:W-:Y:S01]  /*11760*/  VIADD R102, R190, 0xfffffe9e ;  /* 0xfffffe9ebe667836 */ /* 0x002fe20000000000 */
[----:B------:R-:W-:Y:S01]  /*11770*/  ULOP3.LUT UR16, UR16, 0x3, URZ, 0xc0, !UPT ;  /* 0x0000000310107892 */ /* 0x000fe2000f8ec0ff */
[----:B--2---:R-:W-:Y:S01]  /*11780*/  VIADD R185, R191, 0xfffffe9f ;  /* 0xfffffe9fbfb97836 */ /* 0x004fe20000000000 */
[----:B------:R-:W-:-:S02]  /*11790*/  UIADD3 UR9, UPT, UPT, UR20, UR15, UR9 ;  /* 0x0000000f14097290 */ /* 0x000fc4000fffe009 */
[----:B------:R-:W-:Y:S02]  /*117a0*/  UIADD3 UR6, UPT, UPT, UR22, UR7, UR6 ;  /* 0x0000000716067290 */ /* 0x000fe4000fffe006 */
[----:B------:R-:W-:Y:S02]  /*117b0*/  USHF.R.U32.HI UR7, URZ, 0x4, UR14 ;  /* 0x00000004ff077899 */ /* 0x000fe4000801160e */
[----:B------:R-:W-:Y:S02]  /*117c0*/  UIADD3 UR18, UPT, UPT, UR18, UR19, URZ ;  /* 0x0000001312127290 */ /* 0x000fe4000fffe0ff */
[----:B------:R-:W-:Y:S01]  /*117d0*/  UIADD3 UR5, UPT, UPT, UR16, UR5, UR4 ;  /* 0x0000000510057290 */ /* 0x000fe2000fffe004 */
[----:B------:R-:W-:Y:S01]  /*117e0*/  ISETP.GE.U32.AND P3, PT, R102, 0x7ffffe5f, PT ;  /* 0x7ffffe5f6600780c */ /* 0x000fe20003f66070 */
[----:B------:R-:W-:Y:S01]  /*117f0*/  USHF.L.U32 UR4, UR9, 0x8, URZ ;  /* 0x0000000809047899 */ /* 0x000fe200080006ff */
[----:B------:R-:W-:Y:S01]  /*11800*/  ISETP.GE.U32.AND P4, PT, R185, 0x7ffffe60, PT ;  /* 0x7ffffe60b900780c */ /* 0x000fe20003f86070 */
[----:B------:R-:W-:Y:S01]  /*11810*/  USHF.R.U32.HI UR9, URZ, 0x3, UR14 ;  /* 0x00000003ff097899 */ /* 0x000fe2000801160e */
[----:B------:R-:W-:Y:S01]  /*11820*/  LOP3.LUT R184, R184, 0xf, RZ, 0xc0, !PT ;  /* 0x0000000fb8b87812 */ /* 0x000fe200078ec0ff */
[----:B------:R-:W-:-:S02]  /*11830*/  ULOP3.LUT UP1, URZ, UR7, 0x1, URZ, 0xc0, !UPT ;  /* 0x0000000107ff7892 */ /* 0x000fc4000f82c0ff */
[----:B------:R-:W-:Y:S02]  /*11840*/  ULOP3.LUT UR18, UR18, 0x3, URZ, 0xc0, !UPT ;  /* 0x0000000312127892 */ /* 0x000fe4000f8ec0ff */
[----:B------:R-:W-:Y:S01]  /*11850*/  USHF.R.U32.HI UR7, URZ, 0x2, UR14 ;  /* 0x00000002ff077899 */ /* 0x000fe2000801160e */
[----:B------:R-:W-:Y:S01]  /*11860*/  SEL R102, RZ, 0x4, P3 ;  /* 0x00000004ff667807 */ /* 0x000fe20001800000 */
[----:B------:R-:W-:Y:S01]  /*11870*/  ULOP3.LUT UR6, UR6, 0xf, URZ, 0xc0, !UPT ;  /* 0x0000000f06067892 */ /* 0x000fe2000f8ec0ff */
[----:B------:R-:W-:Y:S01]  /*11880*/  SEL R185, RZ, 0x7fff8, P4 ;  /* 0x0007fff8ffb97807 */ /* 0x000fe20002000000 */
[----:B------:R-:W-:Y:S01]  /*11890*/  ULOP3.LUT UP2, URZ, UR9, 0x1, URZ, 0xc0, !UPT ;  /* 0x0000000109ff7892 */ /* 0x000fe2000f84c0ff */
[----:B------:R-:W-:Y:S01]  /*118a0*/  IMAD R103, R103, 0x10, R184 ;  /* 0x0000001067677824 */ /* 0x000fe200078e02b8 */
[----:B------:R-:W-:Y:S02]  /*118b0*/  ULOP3.LUT UP3, URZ, UR7, 0x1, URZ, 0xc0, !UPT ;  /* 0x0000000107ff7892 */ /* 0x000fe4000f86c0ff */
[----:B------:R-:W-:Y:S01]  /*118c0*/  ULOP3.LUT UR4, UR4, 0xf00, URZ, 0xe2, !UPT ;  /* 0x00000f0004047892 */ /* 0x000fe2000f8ee2ff */
[----:B------:R-:W-:Y:S01]  /*118d0*/  IADD3 R102, PT, PT, R185, UR18, R102 ;  /* 0x00000012b9667c10 */ /* 0x000fe2000fffe066 */
[----:B------:R-:W-:Y:S01]  /*118e0*/  ULEA UR5, UR5, UR6, 0x4 ;  /* 0x0000000605057291 */ /* 0x000fe2000f8e20ff */
[----:B------:R-:W-:-:S02]  /*118f0*/  PLOP3.LUT P3, PT, PT, PT, UP1, 0x40, 0x4 ;  /* 0x000000000004781c */ /* 0x000fc40003f6e818 */
[----:B------:R-:W-:Y:S01]  /*11900*/  PLOP3.LUT P4, PT, PT, PT, UP2, 0x40, 0x4 ;  /* 0x000000000004781c */ /* 0x000fe20003f8e828 */
[----:B------:R-:W-:Y:S01]  /*11910*/  ULOP3.LUT UR5, UR5, 0xff, URZ, 0xc0, !UPT ;  /* 0x000000ff05057892 */ /* 0x000fe2000f8ec0ff */
[----:B------:R-:W-:Y:S02]  /*11920*/  PLOP3.LUT P5, PT, PT, PT, UP3, 0x40, 0x4 ;  /* 0x000000000004781c */ /* 0x000fe40003fae838 */
[----:B------:R-:W-:Y:S02]  /*11930*/  LOP3.LUT R103, R103, 0xff, RZ, 0xc0, !PT ;  /* 0x000000ff67677812 */ /* 0x000fe400078ec0ff */
[----:B------:R-:W-:Y:S01]  /*11940*/  LEA R102, R102, UR4, 0xc ;  /* 0x0000000466667c11 */ /* 0x000fe2000f8e60ff */
[----:B------:R-:W-:Y:S02]  /*11950*/  USHF.R.U32.HI UR14, URZ, 0x1, UR14 ;  /* 0x00000001ff0e7899 */ /* 0x000fe4000801160e */
[----:B------:R-:W-:Y:S02]  /*11960*/  IMAD.IADD R5, R5, 0x1, R103 ;  /* 0x0000000105057824 */ /* 0x000fe400078e0267 */
[----:B------:R-:W-:Y:S01]  /*11970*/  VIADD R102, R102, UR5 ;  /* 0x0000000566667c36 */ /* 0x000fe20008000000 */
[----:B------:R-:W-:Y:S01]  /*11980*/  ULOP3.LUT UP1, URZ, UR14, 0x1, URZ, 0xc0, !UPT ;  /* 0x000000010eff7892 */ /* 0x000fe2000f82c0ff */
[----:B------:R1:W-:Y:S03]  /*11990*/  LDGSTS.E [R249+0x3006c], desc[UR26][R176.64], !P3 ;  /* 0x3006c000b0f97fae */ /* 0x0003e6000d9a101a */
[----:B------:R-:W-:Y:S01]  /*119a0*/  PRMT R5, R5, 0x5410, R102 ;  /* 0x0000541005057816 */ /* 0x000fe20000000066 */
[----:B------:R2:W-:Y:S01]  /*119b0*/  LDGSTS.E [R249+0x30070], desc[UR26][R178.64], !P4 ;  /* 0x30070000b2f97fae */ /* 0x0005e2000e1a101a */
[----:B------:R-:W-:-:S03]  /*119c0*/  PLOP3.LUT P3, PT, PT, PT, UP1, 0x40, 0x4 ;  /* 0x000000000004781c */ /* 0x000fc60003f6e818 */
[----:B------:R3:W-:Y:S01]  /*119d0*/  LDGSTS.E [R249+0x30074], desc[UR26][R182.64], !P5 ;  /* 0x30074000b6f97fae */ /* 0x0007e2000e9a101a */
[----:B------:R-:W-:Y:S02]  /*119e0*/  PLOP3.LUT P5, PT, PT, PT, UP6, 0x80, 0x8 ;  /* 0x000000000008781c */ /* 0x000fe40003faf068 */
[----:B-1----:R-:W-:Y:S02]  /*119f0*/  IADD3 R176, P4, PT, R200, R70, RZ ;  /* 0x00000046c8b07210 */ /* 0x002fe40007f9e0ff */
[----:B--2---:R-:W-:-:S03]  /*11a00*/  SHF.R.U64 R179, R5, 0x1f, RZ ;  /* 0x0000001f05b37819 */ /* 0x004fc600000012ff */
[----:B------:R-:W-:Y:S02]  /*11a10*/  IMAD.X R177, R201, 0x1, R71, P4 ;  /* 0x00000001c9b17824 */ /* 0x000fe400020e0647 */
[----:B------:R1:W-:Y:S01]  /*11a20*/  LDGSTS.E [R249+0x30078], desc[UR26][R174.64], !P3 ;  /* 0x30078000aef97fae */ /* 0x0003e2000d9a101a */
[----:B------:R-:W-:Y:S02]  /*11a30*/  LOP3.LUT P4, RZ, R179, 0x1, RZ, 0xc0, !PT ;  /* 0x00000001b3ff7812 */ /* 0x000fe4000788c0ff */
[C---:B---3--:R-:W-:Y:S01]  /*11a40*/  SHF.R.U64 R182, R5.reuse, 0x1e, RZ ;  /* 0x0000001e05b67819 */ /* 0x048fe200000012ff */
[----:B------:R2:W-:Y:S03]  /*11a50*/  LDGSTS.E [R249+0x3007c], desc[UR26][R104.64], !P5 ;  /* 0x3007c00068f97fae */ /* 0x0005e6000e9a101a */
[----:B------:R-:W-:Y:S02]  /*11a60*/  LOP3.LUT P3, RZ, R182, 0x1, RZ, 0xc0, !PT ;  /* 0x00000001b6ff7812 */ /* 0x000fe4000786c0ff */
[----:B-1----:R-:W-:-:S05]  /*11a70*/  SHF.R.U64 R174, R5, 0x1d, RZ ;  /* 0x0000001d05ae7819 */ /* 0x002fca00000012ff */
[----:B------:R1:W-:Y:S01]  /*11a80*/  LDGSTS.E [R249+0x30080], desc[UR26][R126.64], P4 ;  /* 0x300800007ef97fae */ /* 0x0003e2000a1a101a */
[----:B--2---:R-:W-:Y:S02]  /*11a90*/  SHF.R.U64 R105, R5, 0x1c, RZ ;  /* 0x0000001c05697819 */ /* 0x004fe400000012ff */
[----:B------:R-:W-:Y:S02]  /*11aa0*/  LOP3.LUT P5, RZ, R174, 0x1, RZ, 0xc0, !PT ;  /* 0x00000001aeff7812 */ /* 0x000fe400078ac0ff */
[----:B------:R-:W-:Y:S01]  /*11ab0*/  LOP3.LUT P4, RZ, R105, 0x1, RZ, 0xc0, !PT ;  /* 0x0000000169ff7812 */ /* 0x000fe2000788c0ff */
[----:B------:R-:W-:Y:S01]  /*11ac0*/  LDGSTS.E [R249+0x30084], desc[UR26][R172.64], P3 ;  /* 0x30084000acf97fae */ /* 0x000fe200099a101a */
[C---:B-1----:R-:W-:Y:S02]  /*11ad0*/  SHF.R.U64 R126, R5.reuse, 0x1b, RZ ;  /* 0x0000001b057e7819 */ /* 0x042fe400000012ff */
[----:B------:R-:W-:Y:S02]  /*11ae0*/  SHF.R.U64 R127, R5, 0x19, RZ ;  /* 0x00000019057f7819 */ /* 0x000fe400000012ff */
[----:B------:R-:W-:-:S05]  /*11af0*/  LOP3.LUT P3, RZ, R126, 0x1, RZ, 0xc0, !PT ;  /* 0x000000017eff7812 */ /* 0x000fca000786c0ff */
[----:B------:R1:W-:Y:S01]  /*11b00*/  LDGSTS.E [R249+0x30088], desc[UR26][R166.64], P5 ;  /* 0x30088000a6f97fae */ /* 0x0003e2000a9a101a */
[----:B------:R-:W-:-:S03]  /*11b10*/  SHF.R.U64 R126, R5, 0x1a, RZ ;  /* 0x0000001a057e7819 */ /* 0x000fc600000012ff */
[----:B------:R-:W-:Y:S01]  /*11b20*/  LDGSTS.E [R249+0x3008c], desc[UR26][R170.64], P4 ;  /* 0x3008c000aaf97fae */ /* 0x000fe2000a1a101a */
[----:B------:R-:W-:Y:S02]  /*11b30*/  LOP3.LUT P5, RZ, R126, 0x1, RZ, 0xc0, !PT ;  /* 0x000000017eff7812 */ /* 0x000fe400078ac0ff */
[----:B------:R-:W-:Y:S02]  /*11b40*/  LOP3.LUT P4, RZ, R127, 0x1, RZ, 0xc0, !PT ;  /* 0x000000017fff7812 */ /* 0x000fe4000788c0ff */
[----:B-1----:R-:W-:Y:S01]  /*11b50*/  SHF.R.U64 R166, R5, 0x18, RZ ;  /* 0x0000001805a67819 */ /* 0x002fe200000012ff */
[----:B------:R1:W-:Y:S03]  /*11b60*/  LDGSTS.E [R249+0x30090], desc[UR26][R122.64], P3 ;  /* 0x300900007af97fae */ /* 0x0003e600099a101a */
[----:B------:R-:W-:-:S05]  /*11b70*/  LOP3.LUT P3, RZ, R166, 0x1, RZ, 0xc0, !PT ;  /* 0x00000001a6ff7812 */ /* 0x000fca000786c0ff */
[----:B------:R2:W-:Y:S04]  /*11b80*/  LDGSTS.E [R249+0x30094], desc[UR26][R164.64], P5 ;  /* 0x30094000a4f97fae */ /* 0x0005e8000a9a101a */
[----:B------:R-:W-:Y:S01]  /*11b90*/  LDGSTS.E [R249+0x30098], desc[UR26][R120.64], P4 ;  /* 0x3009800078f97fae */ /* 0x000fe2000a1a101a */
[----:B-1----:R-:W-:-:S04]  /*11ba0*/  SHF.R.U64 R122, R5, 0x17, RZ ;  /* 0x00000017057a7819 */ /* 0x002fc800000012ff */
[----:B------:R-:W-:Y:S01]  /*11bb0*/  LOP3.LUT P5, RZ, R122, 0x1, RZ, 0xc0, !PT ;  /* 0x000000017aff7812 */ /* 0x000fe200078ac0ff */
[----:B------:R1:W-:Y:S01]  /*11bc0*/  LDGSTS.E [R249+0x3009c], desc[UR26][R160.64], P3 ;  /* 0x3009c000a0f97fae */ /* 0x0003e200099a101a */
[----:B------:R-:W-:Y:S02]  /*11bd0*/  IADD3 R122, P4, PT, R242, R70, RZ ;  /* 0x00000046f27a7210 */ /* 0x000fe40007f9e0ff */
[----:B--2---:R-:W-:-:S03]  /*11be0*/  SHF.R.U64 R165, R5, 0x16, RZ ;  /* 0x0000001605a57819 */ /* 0x004fc600000012ff */
[----:B------:R-:W-:Y:S01]  /*11bf0*/  IMAD.X R123, R243, 0x1, R71, P4 ;  /* 0x00000001f37b7824 */ /* 0x000fe200020e0647 */
[----:B------:R-:W-:Y:S02]  /*11c00*/  LOP3.LUT P4, RZ, R165, 0x1, RZ, 0xc0, !PT ;  /* 0x00000001a5ff7812 */ /* 0x000fe4000788c0ff */
[C---:B------:R-:W-:Y:S02]  /*11c10*/  SHF.R.U64 R166, R5.reuse, 0x15, RZ ;  /* 0x0000001505a67819 */ /* 0x040fe400000012ff */
[C---:B-1----:R-:W-:Y:S01]  /*11c20*/  SHF.R.U64 R160, R5.reuse, 0x14, RZ ;  /* 0x0000001405a07819 */ /* 0x042fe200000012ff */
[----:B------:R-:W-:Y:S01]  /*11c30*/  LDGSTS.E [R249+0x300a0], desc[UR26][R162.64], P5 ;  /* 0x300a0000a2f97fae */ /* 0x000fe2000a9a101a */
[----:B------:R-:W-:Y:S02]  /*11c40*/  LOP3.LUT P3, RZ, R166, 0x1, RZ, 0xc0, !PT ;  /* 0x00000001a6ff7812 */ /* 0x000fe4000786c0ff */
[----:B------:R-:W-:Y:S02]  /*11c50*/  LOP3.LUT P5, RZ, R160, 0x1, RZ, 0xc0, !PT ;  /* 0x00000001a0ff7812 */ /* 0x000fe400078ac0ff */
[----:B------:R-:W-:-:S03]  /*11c60*/  SHF.R.U64 R160, R5, 0x13, RZ ;  /* 0x0000001305a07819 */ /* 0x000fc600000012ff */
[----:B------:R-:W-:Y:S01]  /*11c70*/  LDGSTS.E [R249+0x300a4], desc[UR26][R118.64], P4 ;  /* 0x300a400076f97fae */ /* 0x000fe2000a1a101a */
[----:B------:R-:W-:Y:S02]  /*11c80*/  LOP3.LUT P4, RZ, R160, 0x1, RZ, 0xc0, !PT ;  /* 0x00000001a0ff7812 */ /* 0x000fe4000788c0ff */
[----:B------:R-:W-:-:S03]  /*11c90*/  SHF.R.U64 R160, R5, 0x12, RZ ;  /* 0x0000001205a07819 */ /* 0x000fc600000012ff */
[----:B------:R1:W-:Y:S01]  /*11ca0*/  LDGSTS.E [R249+0x300a8], desc[UR26][R158.64], P3 ;  /* 0x300a80009ef97fae */ /* 0x0003e200099a101a */
[----:B------:R-:W-:-:S03]  /*11cb0*/  LOP3.LUT P3, RZ, R160, 0x1, RZ, 0xc0, !PT ;  /* 0x00000001a0ff7812 */ /* 0x000fc6000786c0ff */
[----:B------:R2:W-:Y:S04]  /*11cc0*/  LDGSTS.E [R249+0x300ac], desc[UR26][R154.64], P5 ;  /* 0x300ac0009af97fae */ /* 0x0005e8000a9a101a */
[----:B------:R3:W-:Y:S01]  /*11cd0*/  LDGSTS.E [R249+0x300b0], desc[UR26][R156.64], P4 ;  /* 0x300b00009cf97fae */ /* 0x0007e2000a1a101a */
[----:B-1----:R-:W-:-:S05]  /*11ce0*/  SHF.R.U64 R158, R5, 0x11, RZ ;  /* 0x00000011059e7819 */ /* 0x002fca00000012ff */
[----:B------:R1:W-:Y:S01]  /*11cf0*/  LDGSTS.E [R249+0x300b4], desc[UR26][R116.64], P3 ;  /* 0x300b400074f97fae */ /* 0x0003e200099a101a */
[C---:B--2---:R-:W-:Y:S02]  /*11d00*/  SHF.R.U64 R154, R5.reuse, 0x10, RZ ;  /* 0x00000010059a7819 */ /* 0x044fe400000012ff */
[----:B------:R-:W-:Y:S02]  /*11d10*/  LOP3.LUT P5, RZ, R158, 0x1, RZ, 0xc0, !PT ;  /* 0x000000019eff7812 */ /* 0x000fe400078ac0ff */
[----:B------:R-:W-:Y:S02]  /*11d20*/  LOP3.LUT P4, RZ, R154, 0x1, RZ, 0xc0, !PT ;  /* 0x000000019aff7812 */ /* 0x000fe4000788c0ff */
[C---:B---3--:R-:W-:Y:S02]  /*11d30*/  SHF.R.U64 R156, R5.reuse, 0xf, RZ ;  /* 0x0000000f059c7819 */ /* 0x048fe400000012ff */
[----:B------:R-:W-:Y:S02]  /*11d40*/  IADD3 R102, P6, PT, R194, R70, RZ ;  /* 0x00000046c2667210 */ /* 0x000fe40007fde0ff */
[----:B-1----:R-:W-:-:S02]  /*11d50*/  SHF.R.U64 R116, R5, 0xe, RZ ;  /* 0x0000000e05747819 */ /* 0x002fc400000012ff */
[----:B------:R-:W-:-:S03]  /*11d60*/  LOP3.LUT P3, RZ, R156, 0x1, RZ, 0xc0, !PT ;  /* 0x000000019cff7812 */ /* 0x000fc6000786c0ff */
[----:B------:R-:W-:Y:S01]  /*11d70*/  LDGSTS.E [R249+0x300b8], desc[UR26][R152.64], P5 ;  /* 0x300b800098f97fae */ /* 0x000fe2000a9a101a */
[----:B------:R-:W-:-:S03]  /*11d80*/  LOP3.LUT P5, RZ, R116, 0x1, RZ, 0xc0, !PT ;  /* 0x0000000174ff7812 */ /* 0x000fc600078ac0ff */
[----:B------:R-:W-:Y:S01]  /*11d90*/  LDGSTS.E [R249+0x300bc], desc[UR26][R114.64], P4 ;  /* 0x300bc00072f97fae */ /* 0x000fe2000a1a101a */
[-C--:B------:R-:W-:Y:S01]  /*11da0*/  IADD3 R116, P4, PT, R132, R70.reuse, RZ ;  /* 0x0000004684747210 */ /* 0x080fe20007f9e0ff */
[--C-:B------:R-:W-:Y:S01]  /*11db0*/  IMAD.X R103, R195, 0x1, R71.reuse, P6 ;  /* 0x00000001c3677824 */ /* 0x100fe200030e0647 */
[----:B------:R-:W-:Y:S02]  /*11dc0*/  SHF.R.U64 R132, R5, 0xd, RZ ;  /* 0x0000000d05847819 */ /* 0x000fe400000012ff */
[-C--:B------:R-:W-:Y:S01]  /*11dd0*/  IADD3 R178, P6, PT, R204, R70.reuse, RZ ;  /* 0x00000046ccb27210 */ /* 0x080fe20007fde0ff */
[--C-:B------:R-:W-:Y:S01]  /*11de0*/  IMAD.X R117, R133, 0x1, R71.reuse, P4 ;  /* 0x0000000185757824 */ /* 0x100fe200020e0647 */
[----:B------:R-:W-:Y:S01]  /*11df0*/  LOP3.LUT P4, RZ, R132, 0x1, RZ, 0xc0, !PT ;  /* 0x0000000184ff7812 */ /* 0x000fe2000788c0ff */
[----:B------:R-:W-:Y:S02]  /*11e00*/  LDGSTS.E [R249+0x300c0], desc[UR26][R148.64], P3 ;  /* 0x300c000094f97fae */ /* 0x000fe400099a101a */
[----:B------:R-:W-:Y:S01]  /*11e10*/  IMAD.X R179, R205, 0x1, R71, P6 ;  /* 0x00000001cdb37824 */ /* 0x000fe200030e0647 */
[----:B------:R-:W-:Y:S01]  /*11e20*/  IADD3 R104, P6, PT, R212, R70, RZ ;  /* 0x00000046d4687210 */ /* 0x000fe20007fde0ff */
[----:B------:R-:W-:Y:S01]  /*11e30*/  LDGSTS.E [R249+0x300c4], desc[UR26][R150.64], P5 ;  /* 0x300c400096f97fae */ /* 0x000fe2000a9a101a */
[----:B------:R-:W-:-:S02]  /*11e40*/  SHF.R.U64 R132, R5, 0xc, RZ ;  /* 0x0000000c05847819 */ /* 0x000fc400000012ff */
[----:B------:R-:W-:Y:S01]  /*11e50*/  SHF.R.U64 R133, R5, 0xb, RZ ;  /* 0x0000000b05857819 */ /* 0x000fe200000012ff */
[--C-:B------:R-:W-:Y:S01]  /*11e60*/  IMAD.X R105, R213, 0x1, R71.reuse, P6 ;  /* 0x00000001d5697824 */ /* 0x100fe200030e0647 */
[----:B------:R-:W-:Y:S02]  /*11e70*/  LOP3.LUT P3, RZ, R132, 0x1, RZ, 0xc0, !PT ;  /* 0x0000000184ff7812 */ /* 0x000fe4000786c0ff */
[----:B------:R-:W-:Y:S01]  /*11e80*/  IADD3 R126, P6, PT, R228, R70, RZ ;  /* 0x00000046e47e7210 */ /* 0x000fe20007fde0ff */
[----:B------:R1:W-:Y:S01]  /*11e90*/  LDGSTS.E [R249+0x300c8], desc[UR26][R112.64], P4 ;  /* 0x300c800070f97fae */ /* 0x0003e2000a1a101a */
[----:B------:R-:W-:Y:S02]  /*11ea0*/  SHF.R.U64 R132, R5, 0xa, RZ ;  /* 0x0000000a05847819 */ /* 0x000fe400000012ff */
[----:B------:R-:W-:Y:S01]  /*11eb0*/  LOP3.LUT P5, RZ, R133, 0x1, RZ, 0xc0, !PT ;  /* 0x0000000185ff7812 */ /* 0x000fe200078ac0ff */
[----:B------:R-:W-:Y:S01]  /*11ec0*/  IMAD.X R127, R229, 0x1, R71, P6 ;  /* 0x00000001e57f7824 */ /* 0x000fe200030e0647 */
[----:B------:R-:W-:-:S02]  /*11ed0*/  LOP3.LUT P4, RZ, R132, 0x1, RZ, 0xc0, !PT ;  /* 0x0000000184ff7812 */ /* 0x000fc4000788c0ff */
[----:B----4-:R-:W-:Y:S02]  /*11ee0*/  IADD3 R120, P6, PT, R250, R70, RZ ;  /* 0x00000046fa787210 */ /* 0x010fe40007fde0ff */
[----:B------:R-:W2:Y:S01]  /*11ef0*/  S2R R250, SR_TID.X ;  /* 0x0000000000fa7919 */ /* 0x000ea20000002100 */
[C---:B-1----:R-:W-:Y:S01]  /*11f00*/  SHF.R.U64 R112, R5.reuse, 0x9, RZ ;  /* 0x0000000905707819 */ /* 0x042fe200000012ff */
[----:B------:R-:W-:Y:S01]  /*11f10*/  LDGSTS.E [R249+0x300cc], desc[UR26][R146.64], P3 ;  /* 0x300cc00092f97fae */ /* 0x000fe200099a101a */
[C---:B------:R-:W-:Y:S02]  /*11f20*/  SHF.R.U64 R113, R5.reuse, 0x7, RZ ;  /* 0x0000000705717819 */ /* 0x040fe400000012ff */
[----:B------:R-:W-:Y:S02]  /*11f30*/  LOP3.LUT P3, RZ, R112, 0x1, RZ, 0xc0, !PT ;  /* 0x0000000170ff7812 */ /* 0x000fe4000786c0ff */
[----:B------:R-:W-:Y:S01]  /*11f40*/  LDGSTS.E [R249+0x300d0], desc[UR26][R142.64], P5 ;  /* 0x300d00008ef97fae */ /* 0x000fe2000a9a101a */
[----:B------:R-:W-:Y:S01]  /*11f50*/  SHF.R.U64 R112, R5, 0x8, RZ ;  /* 0x0000000805707819 */ /* 0x000fe200000012ff */
[----:B------:R-:W-:-:S02]  /*11f60*/  IMAD.X R121, R251, 0x1, R71, P6 ;  /* 0x00000001fb797824 */ /* 0x000fc400030e0647 */
[----:B------:R-:W-:Y:S01]  /*11f70*/  LDGSTS.E [R249+0x300d4], desc[UR26][R144.64], P4 ;  /* 0x300d400090f97fae */ /* 0x000fe2000a1a101a */
[----:B------:R-:W-:Y:S01]  /*11f80*/  LOP3.LUT P5, RZ, R112, 0x1, RZ, 0xc0, !PT ;  /* 0x0000000170ff7812 */ /* 0x000fe200078ac0ff */
[----:B------:R-:W1:Y:S01]  /*11f90*/  LDC R251, c[0x0][0x3a0] ;  /* 0x0000e800fffb7b82 */ /* 0x000e620000000800 */
[----:B------:R-:W-:Y:S02]  /*11fa0*/  LOP3.LUT P4, RZ, R113, 0x1, RZ, 0xc0, !PT ;  /* 0x0000000171ff7812 */ /* 0x000fe4000788c0ff */
[----:B------:R-:W-:Y:S02]  /*11fb0*/  SHF.R.U64 R132, R5, 0x6, RZ ;  /* 0x0000000605847819 */ /* 0x000fe400000012ff */
[----:B------:R3:W-:Y:S02]  /*11fc0*/  LDGSTS.E [R249+0x300d8], desc[UR26][R110.64], P3 ;  /* 0x300d80006ef97fae */ /* 0x0007e400099a101a */
[----:B------:R-:W-:-:S05]  /*11fd0*/  LOP3.LUT P3, RZ, R132, 0x1, RZ, 0xc0, !PT ;  /* 0x0000000184ff7812 */ /* 0x000fca000786c0ff */
[----:B------:R-:W-:Y:S01]  /*11fe0*/  LDGSTS.E [R249+0x300dc], desc[UR26][R138.64], P5 ;  /* 0x300dc0008af97fae */ /* 0x000fe2000a9a101a */
[----:B------:R-:W-:-:S03]  /*11ff0*/  SHF.R.U64 R133, R5, 0x4, RZ ;  /* 0x0000000405857819 */ /* 0x000fc600000012ff */
[----:B------:R-:W-:Y:S01]  /*12000*/  LDGSTS.E [R249+0x300e0], desc[UR26][R106.64], P4 ;  /* 0x300e00006af97fae */ /* 0x000fe2000a1a101a */
[----:B---3--:R-:W-:Y:S02]  /*12010*/  SHF.R.U64 R110, R5, 0x5, RZ ;  /* 0x00000005056e7819 */ /* 0x008fe400000012ff */
[----:B--2---:R-:W-:Y:S01]  /*12020*/  LOP3.LUT R250, R250, 0x3f, RZ, 0xc0, !PT ;  /* 0x0000003ffafa7812 */ /* 0x004fe200078ec0ff */
[----:B------:R2:W-:Y:S01]  /*12030*/  LDGSTS.E [R249+0x300e4], desc[UR26][R136.64], P3 ;  /* 0x300e400088f97fae */ /* 0x0005e200099a101a */
[----:B------:R-:W-:Y:S02]  /*12040*/  LOP3.LUT P5, RZ, R110, 0x1, RZ, 0xc0, !PT ;  /* 0x000000016eff7812 */ /* 0x000fe400078ac0ff */
[----:B------:R-:W-:-:S05]  /*12050*/  IADD3 R110, P4, PT, R196, R70, RZ ;  /* 0x00000046c46e7210 */ /* 0x000fca0007f9e0ff */
[----:B------:R-:W-:Y:S01]  /*12060*/  IMAD.X R111, R197, 0x1, R71, P4 ;  /* 0x00000001c56f7824 */ /* 0x000fe200020e0647 */
[----:B------:R-:W-:Y:S01]  /*12070*/  LOP3.LUT P4, RZ, R133, 0x1, RZ, 0xc0, !PT ;  /* 0x0000000185ff7812 */ /* 0x000fe2000788c0ff */
[----:B-1----:R-:W-:Y:S01]  /*12080*/  VIADD R251, R251, 0x3f ;  /* 0x0000003ffbfb7836 */ /* 0x002fe20000000000 */
[----:B------:R-:W-:Y:S02]  /*12090*/  ISETP.GE.AND P3, PT, R250, UR32, PT ;  /* 0x00000020fa007c0c */ /* 0x000fe4000bf66270 */
[----:B--2---:R-:W-:Y:S01]  /*120a0*/  SHF.R.U64 R136, R5, 0x3, RZ ;  /* 0x0000000305887819 */ /* 0x004fe200000012ff */
[----:B------:R1:W-:Y:S01]  /*120b0*/  LDGSTS.E [R249+0x300e8], desc[UR26][R130.64], P5 ;  /* 0x300e800082f97fae */ /* 0x0003e2000a9a101a */
[----:B------:R-:W-:-:S07]  /*120c0*/  ISETP.GT.AND P5, PT, R251, 0x17f, PT ;  /* 0x0000017ffb00780c */ /* 0x000fce0003fa4270 */
[----:B------:R2:W-:Y:S01]  /*120d0*/  LDGSTS.E [R249+0x300ec], desc[UR26][R134.64], P4 ;  /* 0x300ec00086f97fae */ /* 0x0005e2000a1a101a */
[----:B-1----:R-:W-:Y:S02]  /*120e0*/  SEL R130, RZ, 0x4, P3 ;  /* 0x00000004ff827807 */ /* 0x002fe40001800000 */
[----:B------:R-:W-:Y:S02]  /*120f0*/  LOP3.LUT P3, RZ, R136, 0x1, RZ, 0xc0, !PT ;  /* 0x0000000188ff7812 */ /* 0x000fe4000786c0ff */
[----:B------:R-:W-:Y:S02]  /*12100*/  SEL R136, R130, RZ, P5 ;  /* 0x000000ff82887207 */ /* 0x000fe40002800000 */
[C---:B------:R-:W-:Y:S02]  /*12110*/  SHF.R.U64 R131, R5.reuse, 0x2, RZ ;  /* 0x0000000205837819 */ /* 0x040fe400000012ff */
[----:B------:R-:W-:Y:S02]  /*12120*/  IADD3 R130, P4, PT, R206, R70, RZ ;  /* 0x00000046ce827210 */ /* 0x000fe40007f9e0ff */
[----:B------:R-:W-:-:S02]  /*12130*/  SHF.R.U64 R5, R5, 0x1, RZ ;  /* 0x0000000105057819 */ /* 0x000fc400000012ff */
[----:B------:R-:W-:Y:S01]  /*12140*/  LOP3.LUT P5, RZ, R131, 0x1, RZ, 0xc0, !PT ;  /* 0x0000000183ff7812 */ /* 0x000fe200078ac0ff */
[----:B------:R-:W-:Y:S01]  /*12150*/  IMAD.X R131, R207, 0x1, R71, P4 ;  /* 0x00000001cf837824 */ /* 0x000fe200020e0647 */
[----:B------:R-:W-:Y:S01]  /*12160*/  LOP3.LUT P4, RZ, R5, 0x1, RZ, 0xc0, !PT ;  /* 0x0000000105ff7812 */ /* 0x000fe2000788c0ff */
[----:B------:R1:W-:Y:S01]  /*12170*/  LDGSTS.E [R249+0x300f0], desc[UR26][R226.64], P3 ;  /* 0x300f0000e2f97fae */ /* 0x0003e200099a101a */
[----:B------:R-:W-:Y:S02]  /*12180*/  ISETP.NE.U32.AND P3, PT, R136, RZ, PT ;  /* 0x000000ff8800720c */ /* 0x000fe40003f65070 */
[----:B------:R-:W-:Y:S01]  /*12190*/  IADD3 R164, P6, PT, R240, R70, RZ ;  /* 0x00000046f0a47210 */ /* 0x000fe20007fde0ff */
[----:B------:R-:W-:-:S04]  /*121a0*/  VIADD R250, R3, UR10 ;  /* 0x0000000a03fa7c36 */ /* 0x000fc80008000000 */
[----:B------:R-:W-:Y:S02]  /*121b0*/  IMAD.X R165, R241, 0x1, R71, P6 ;  /* 0x00000001f1a57824 */ /* 0x000fe400030e0647 */
[----:B------:R1:W-:Y:S01]  /*121c0*/  LDGSTS.E [R249+0x300f4], desc[UR26][R224.64], P5 ;  /* 0x300f4000e0f97fae */ /* 0x0003e2000a9a101a */
[----:B------:R-:W-:-:S03]  /*121d0*/  IADD3 R118, P6, PT, R238, R70, RZ ;  /* 0x00000046ee767210 */ /* 0x000fc60007fde0ff */
[----:B------:R1:W-:Y:S04]  /*121e0*/  LDGSTS.E [R249+0x300f8], desc[UR26][R222.64], P4 ;  /* 0x300f8000def97fae */ /* 0x0003e8000a1a101a */
[----:B------:R1:W-:Y:S04]  /*121f0*/  LDGSTS.E [R249+0x300fc], desc[UR26][R220.64], !P1 ;  /* 0x300fc000dcf97fae */ /* 0x0003e8000c9a101a */
[----:B------:R-:W0:Y:S04]  /*12200*/  LDGDEPBAR ;  /* 0x00000000000079af */ /* 0x000e280000000000 */
[----:B------:R1:W-:Y:S01]  /*12210*/  LDGSTS.E [R250+0x28000], desc[UR26][R6.64], P3 ;  /* 0x2800000006fa7fae */ /* 0x0003e200099a101a */
[----:B------:R-:W-:-:S03]  /*12220*/  IMAD.X R119, R239, 0x1, R71, P6 ;  /* 0x00000001ef777824 */ /* 0x000fc600030e0647 */
[----:B------:R1:W-:Y:S01]  /*12230*/  LDGSTS.E [R250+0x28400], desc[UR26][R8.64], P3 ;  /* 0x2840000008fa7fae */ /* 0x0003e200099a101a */
[----:B------:R-:W-:-:S03]  /*12240*/  IADD3 R154, P6, PT, R236, R70, RZ ;  /* 0x00000046ec9a7210 */ /* 0x000fc60007fde0ff */
[----:B------:R1:W-:Y:S04]  /*12250*/  LDGSTS.E [R250+0x28800], desc[UR26][R10.64], P3 ;  /* 0x288000000afa7fae */ /* 0x0003e800099a101a */
[----:B------:R1:W-:Y:S04]  /*12260*/  LDGSTS.E [R250+0x28c00], desc[UR26][R12.64], P3 ;  /* 0x28c000000cfa7fae */ /* 0x0003e800099a101a */
[----:B------:R1:W-:Y:S04]  /*12270*/  LDGSTS.E [R250+0x29000], desc[UR26][R14.64], P3 ;  /* 0x290000000efa7fae */ /* 0x0003e800099a101a */
[----:B------:R1:W-:Y:S04]  /*12280*/  LDGSTS.E [R250+0x29400], desc[UR26][R16.64], P3 ;  /* 0x2940000010fa7fae */ /* 0x0003e800099a101a */
        /* <DEDUP_REMOVED lines=51> */
[----:B--2---:R-:W-:-:S03]  /*125c0*/  IADD3 R134, P6, PT, R214, R70, RZ ;  /* 0x00000046d6867210 */ /* 0x004fc60007fde0ff */
[----:B------:R1:W-:Y:S04]  /*125d0*/  LDGSTS.E [R74+0x2b200], desc[UR26][R176.64], P3 ;  /* 0x2b200000b04a7fae */ /* 0x0003e800099a101a */
[----:B------:R1:W-:Y:S04]  /*125e0*/  LDGSTS.E [R74+0x2b600], desc[UR26][R178.64], P3 ;  /* 0x2b600000b24a7fae */ /* 0x0003e800099a101a */
[----:B------:R1:W-:Y:S04]  /*125f0*/  LDGSTS.E [R74+0x2ba00], desc[UR26][R104.64], P3 ;  /* 0x2ba00000684a7fae */ /* 0x0003e800099a101a */
[----:B------:R1:W-:Y:S04]  /*12600*/  LDGSTS.E [R74+0x2be00], desc[UR26][R126.64], P3 ;  /* 0x2be000007e4a7fae */ /* 0x0003e800099a101a */
[----:B------:R1:W-:Y:S01]  /*12610*/  LDGSTS.E [R73+0x28300], desc[UR26][R120.64], P3 ;  /* 0x2830000078497fae */ /* 0x0003e200099a101a */
[----:B------:R-:W-:-:S03]  /*12620*/  IMAD.X R135, R215, 0x1, R71, P6 ;  /* 0x00000001d7877824 */ /* 0x000fc600030e0647 */
[----:B------:R1:W-:Y:S01]  /*12630*/  LDGSTS.E [R73+0x28700], desc[UR26][R122.64], P3 ;  /* 0x287000007a497fae */ /* 0x0003e200099a101a */
[----:B------:R-:W-:-:S03]  /*12640*/  ISETP.GE.AND P1, PT, R251, 0x80, PT ;  /* 0x00000080fb00780c */ /* 0x000fc60003f26270 */
[----:B------:R1:W-:Y:S01]  /*12650*/  LDGSTS.E [R73+0x28b00], desc[UR26][R164.64], P3 ;  /* 0x28b00000a4497fae */ /* 0x0003e200099a101a */
[----:B------:R-:W-:-:S03]  /*12660*/  IADD3 R136, P6, PT, R230, R70, RZ ;  /* 0x00000046e6887210 */ /* 0x000fc60007fde0ff */
[----:B------:R1:W-:Y:S04]  /*12670*/  LDGSTS.E [R73+0x28f00], desc[UR26][R118.64], P3 ;  /* 0x28f0000076497fae */ /* 0x0003e800099a101a */
[----:B------:R1:W-:Y:S04]  /*12680*/  LDGSTS.E [R73+0x29300], desc[UR26][R154.64], P3 ;  /* 0x293000009a497fae */ /* 0x0003e800099a101a */
[----:B------:R1:W-:Y:S04]  /*12690*/  LDGSTS.E [R73+0x29700], desc[UR26][R114.64], P3 ;  /* 0x2970000072497fae */ /* 0x0003e800099a101a */
[----:B------:R1:W-:Y:S01]  /*126a0*/  LDGSTS.E [R73+0x29b00], desc[UR26][R116.64], P3 ;  /* 0x29b0000074497fae */ /* 0x0003e200099a101a */
[----:B------:R-:W-:-:S03]  /*126b0*/  IMAD.X R137, R231, 0x1, R71, P6 ;  /* 0x00000001e7897824 */ /* 0x000fc600030e0647 */
[----:B------:R1:W-:Y:S04]  /*126c0*/  LDGSTS.E [R73+0x29f00], desc[UR26][R124.64], P3 ;  /* 0x29f000007c497fae */ /* 0x0003e800099a101a */
[----:B------:R1:W-:Y:S04]  /*126d0*/  LDGSTS.E [R73+0x2a300], desc[UR26][R108.64], P3 ;  /* 0x2a3000006c497fae */ /* 0x0003e800099a101a */
[----:B------:R1:W-:Y:S04]  /*126e0*/  LDGSTS.E [R73+0x2a700], desc[UR26][R112.64], P3 ;  /* 0x2a70000070497fae */ /* 0x0003e800099a101a */
[----:B------:R1:W-:Y:S04]  /*126f0*/  LDGSTS.E [R73+0x2ab00], desc[UR26][R106.64], P3 ;  /* 0x2ab000006a497fae */ /* 0x0003e800099a101a */
[----:B------:R1:W-:Y:S04]  /*12700*/  LDGSTS.E [R73+0x2af00], desc[UR26][R110.64], P3 ;  /* 0x2af000006e497fae */ /* 0x0003e800099a101a */
[----:B------:R1:W-:Y:S01]  /*12710*/  LDGSTS.E [R73+0x2b300], desc[UR26][R132.64], P3 ;  /* 0x2b30000084497fae */ /* 0x0003e200099a101a */
[----:B------:R-:W-:-:S03]  /*12720*/  UMOV UR4, URZ ;  /* 0x000000ff00047c82 */ /* 0x000fc60008000000 */
[----:B------:R1:W-:Y:S04]  /*12730*/  LDGSTS.E [R73+0x2b700], desc[UR26][R130.64], P3 ;  /* 0x2b70000082497fae */ /* 0x0003e800099a101a */
[----:B------:R1:W-:Y:S04]  /*12740*/  LDGSTS.E [R73+0x2bb00], desc[UR26][R134.64], P3 ;  /* 0x2bb0000086497fae */ /* 0x0003e800099a101a */
[----:B------:R1:W-:Y:S01]  /*12750*/  LDGSTS.E [R73+0x2bf00], desc[UR26][R136.64], P3 ;  /* 0x2bf0000088497fae */ /* 0x0003e200099a101a */
[----:B------:R-:W-:-:S03]  /*12760*/  ISETP.GE.AND P3, PT, R251, 0x40, PT ;  /* 0x00000040fb00780c */ /* 0x000fc60003f66270 */
[----:B------:R-:W0:Y:S01]  /*12770*/  LDGDEPBAR ;  /* 0x00000000000079af */ /* 0x000e220000000000 */
[----:B------:R-:W-:Y:S09]  /*12780*/  @!P1 BRA `(.L_x_8) ;  /* 0x0000006400a89947 */ /* 0x000ff20003800000 */
[----:B-1----:R-:W2:Y:S01]  /*12790*/  LDL.LU R249, [R1+0x174] ;  /* 0x0001740001f97983 */ /* 0x002ea20000300800 */
[----:B------:R-:W1:Y:S03]  /*127a0*/  LDC.64 R74, c[0x0][0x388] ;  /* 0x0000e200ff4a7b82 */ /* 0x000e660000000a00 */
[----:B------:R-:W3:Y:S04]  /*127b0*/  LDL.LU R247, [R1+0x178] ;  /* 0x0001780001f77983 */ /* 0x000ee80000300800 */
[----:B------:R-:W4:Y:S01]  /*127c0*/  LDL.LU R219, [R1+0x17c] ;  /* 0x00017c0001db7983 */ /* 0x000f220000300800 */
[----:B------:R-:W1:Y:S03]  /*127d0*/  LDC.64 R80, c[0x0][0x380] ;  /* 0x0000e000ff507b82 */ /* 0x000e660000000a00 */
[----:B------:R-:W4:Y:S04]  /*127e0*/  LDL.LU R245, [R1+0x180] ;  /* 0x0001800001f57983 */ /* 0x000f280000300800 */
[----:B------:R-:W4:Y:S04]  /*127f0*/  LDL.LU R234, [R1+0x184] ;  /* 0x0001840001ea7983 */ /* 0x000f280000300800 */
[----:B------:R-:W4:Y:S04]  /*12800*/  LDL.LU R232, [R1+0x188] ;  /* 0x0001880001e87983 */ /* 0x000f280000300800 */
[----:B------:R-:W4:Y:S04]  /*12810*/  LDL.LU R233, [R1+0x18c] ;  /* 0x00018c0001e97983 */ /* 0x000f280000300800 */
[----:B------:R-:W4:Y:S04]  /*12820*/  LDL.LU R235, [R1+0x190] ;  /* 0x0001900001eb7983 */ /* 0x000f280000300800 */
[----:B------:R-:W4:Y:S04]  /*12830*/  LDL.LU R250, [R1+0x194] ;  /* 0x0001940001fa7983 */ /* 0x000f280000300800 */
[----:B------:R-:W4:Y:S04]  /*12840*/  LDL.LU R248, [R1+0x198] ;  /* 0x0001980001f87983 */ /* 0x000f280000300800 */
[----:B------:R-:W4:Y:S04]  /*12850*/  LDL.LU R246, [R1+0x19c] ;  /* 0x00019c0001f67983 */ /* 0x000f280000300800 */
[----:B------:R-:W4:Y:S01]  /*12860*/  LDL.LU R244, [R1+0x1a0] ;  /* 0x0001a00001f47983 */ /* 0x000f220000300800 */
[----:B-----5:R-:W-:-:S03]  /*12870*/  SHF.R.S32.HI R207, RZ, 0x1f, R77 ;  /* 0x0000001fffcf7819 */ /* 0x020fc6000001144d */
[----:B------:R-:W4:Y:S04]  /*12880*/  LDL.LU R251, [R1+0x1a4] ;  /* 0x0001a40001fb7983 */ /* 0x000f280000300800 */
[----:B------:R-:W4:Y:S01]  /*12890*/  LDL.LU R218, [R1+0x1a8] ;  /* 0x0001a80001da7983 */ /* 0x000f220000300800 */
[----:B------:R-:W-:Y:S02]  /*128a0*/  IMAD R5, R252, 0x18, RZ ;  /* 0x00000018fc057824 */ /* 0x000fe400078e02ff */
[----:B------:R-:W-:Y:S01]  /*128b0*/  IMAD R73, R4, 0x18, RZ ;  /* 0x0000001804497824 */ /* 0x000fe200078e02ff */
[----:B------:R-:W-:Y:S01]  /*128c0*/  STL [R1+0x2d4], R71 ;  /* 0x0002d44701007387 */ /* 0x000fe20000100800 */
[C---:B------:R-:W-:Y:S02]  /*128d0*/  IMAD R191, R78.reuse, 0x3a, RZ ;  /* 0x0000003a4ebf7824 */ /* 0x040fe400078e02ff */
[----:B------:R-:W-:Y:S01]  /*128e0*/  IMAD R184, R78, 0x3b, RZ ;  /* 0x0000003b4eb87824 */ /* 0x000fe200078e02ff */
[----:B------:R-:W-:Y:S01]  /*128f0*/  STL [R1+0x2d0], R70 ;  /* 0x0002d04601007387 */ /* 0x000fe20000100800 */
[----:B-1----:R-:W-:-:S03]  /*12900*/  IMAD.WIDE.U32 R74, R79, 0x18, R74 ;  /* 0x000000184f4a7825 */ /* 0x002fc600078e004a */
[----:B------:R-:W-:Y:S01]  /*12910*/  STL [R1+0x2cc], R69 ;  /* 0x0002cc4501007387 */ /* 0x000fe20000100800 */
[----:B------:R-:W-:Y:S02]  /*12920*/  IMAD R186, R78, 0x37, RZ ;  /* 0x000000374eba7824 */ /* 0x000fe400078e02ff */
[----:B------:R-:W-:Y:S01]  /*12930*/  IMAD.WIDE.U32 R80, R72, 0x18, R80 ;  /* 0x0000001848507825 */ /* 0x000fe200078e0050 */
[----:B------:R1:W-:Y:S04]  /*12940*/  STL [R1+0x2c8], R68 ;  /* 0x0002c84401007387 */ /* 0x0003e80000100800 */
[----:B------:R1:W-:Y:S04]  /*12950*/  STL [R1+0x2c4], R3 ;  /* 0x0002c40301007387 */ /* 0x0003e80000100800 */
[----:B------:R1:W-:Y:S01]  /*12960*/  STL [R1+0x2c0], R0 ;  /* 0x0002c00001007387 */ /* 0x0003e20000100800 */
[----:B--2---:R-:W-:-:S02]  /*12970*/  IADD3 R171, P5, PT, R77, R249, RZ ;  /* 0x000000f94dab7210 */ /* 0x004fc40007fbe0ff */
[----:B---3--:R-:W-:Y:S02]  /*12980*/  IADD3 R167, P6, PT, R77, R247, RZ ;  /* 0x000000f74da77210 */ /* 0x008fe40007fde0ff */
[----:B------:R-:W-:Y:S02]  /*12990*/  LEA.HI.X.SX32 R173, R249, R207, 0x1, P5 ;  /* 0x000000cff9ad7211 */ /* 0x000fe400028f0eff */
[----:B----4-:R-:W-:Y:S01]  /*129a0*/  IADD3 R163, P1, PT, R77, R219, RZ ;  /* 0x000000db4da37210 */ /* 0x010fe20007f3e0ff */
[----:B------:R-:W2:Y:S01]  /*129b0*/  LDL.LU R249, [R1+0x1ac] ;  /* 0x0001ac0001f97983 */ /* 0x000ea20000300800 */
[----:B------:R-:W-:Y:S02]  /*129c0*/  LEA.HI.X.SX32 R169, R247, R207, 0x1, P6 ;  /* 0x000000cff7a97211 */ /* 0x000fe400030f0eff */
[----:B------:R-:W-:Y:S01]  /*129d0*/  IADD3 R159, P4, PT, R77, R245, RZ ;  /* 0x000000f54d9f7210 */ /* 0x000fe20007f9e0ff */
[----:B------:R-:W3:Y:S01]  /*129e0*/  LDL.LU R247, [R1+0x1b0] ;  /* 0x0001b00001f77983 */ /* 0x000ee20000300800 */
[----:B------:R-:W-:-:S02]  /*129f0*/  LEA.HI.X.SX32 R165, R219, R207, 0x1, P1 ;  /* 0x000000cfdba57211 */ /* 0x000fc400008f0eff */
[----:B------:R-:W-:Y:S01]  /*12a00*/  IADD3 R155, P5, PT, R77, R234, RZ ;  /* 0x000000ea4d9b7210 */ /* 0x000fe20007fbe0ff */
[----:B------:R-:W4:Y:S01]  /*12a10*/  LDL.LU R219, [R1+0x1b4] ;  /* 0x0001b40001db7983 */ /* 0x000f220000300800 */
[-C--:B------:R-:W-:Y:S02]  /*12a20*/  LEA.HI.X.SX32 R161, R245, R207.reuse, 0x1, P4 ;  /* 0x000000cff5a17211 */ /* 0x080fe400020f0eff */
[C---:B------:R-:W-:Y:S01]  /*12a30*/  IADD3 R151, P6, PT, R77.reuse, R232, RZ ;  /* 0x000000e84d977210 */ /* 0x040fe20007fde0ff */
[----:B------:R-:W4:Y:S01]  /*12a40*/  LDL.LU R245, [R1+0x1b8] ;  /* 0x0001b80001f57983 */ /* 0x000f220000300800 */
[----:B------:R-:W-:Y:S02]  /*12a50*/  LEA.HI.X.SX32 R157, R234, R207, 0x1, P5 ;  /* 0x000000cfea9d7211 */ /* 0x000fe400028f0eff */
[----:B------:R-:W-:Y:S01]  /*12a60*/  IADD3 R147, P1, PT, R77, R233, RZ ;  /* 0x000000e94d937210 */ /* 0x000fe20007f3e0ff */
[----:B------:R-:W4:Y:S01]  /*12a70*/  LDL.LU R234, [R1+0x1bc] ;  /* 0x0001bc0001ea7983 */ /* 0x000f220000300800 */
[----:B------:R-:W-:-:S02]  /*12a80*/  LEA.HI.X.SX32 R153, R232, R207, 0x1, P6 ;  /* 0x000000cfe8997211 */ /* 0x000fc400030f0eff */
[----:B------:R-:W-:Y:S01]  /*12a90*/  IADD3 R143, P4, PT, R77, R235, RZ ;  /* 0x000000eb4d8f7210 */ /* 0x000fe20007f9e0ff */
[----:B------:R-:W4:Y:S01]  /*12aa0*/  LDL.LU R232, [R1+0x1c0] ;  /* 0x0001c00001e87983 */ /* 0x000f220000300800 */
[-C--:B------:R-:W-:Y:S02]  /*12ab0*/  LEA.HI.X.SX32 R149, R233, R207.reuse, 0x1, P1 ;  /* 0x000000cfe9957211 */ /* 0x080fe400008f0eff */
[----:B------:R-:W-:Y:S01]  /*12ac0*/  LEA.HI.X.SX32 R145, R235, R207, 0x1, P4 ;  /* 0x000000cfeb917211 */ /* 0x000fe200020f0eff */
[----:B------:R-:W4:Y:S04]  /*12ad0*/  LDL.LU R233, [R1+0x1c4] ;  /* 0x0001c40001e97983 */ /* 0x000f280000300800 */
[----:B------:R-:W4:Y:S01]  /*12ae0*/  LDL.LU R235, [R1+0x1c8] ;  /* 0x0001c80001eb7983 */ /* 0x000f220000300800 */
[----:B------:R-:W-:-:S02]  /*12af0*/  IADD3 R139, P5, PT, R77, R250, RZ ;  /* 0x000000fa4d8b7210 */ /* 0x000fc40007fbe0ff */
[C---:B------:R-:W-:Y:S02]  /*12b00*/  IADD3 R67, P6, PT, R77.reuse, R248, RZ ;  /* 0x000000f84d437210 */ /* 0x040fe40007fde0ff */
[C---:B------:R-:W-:Y:S02]  /*12b10*/  IADD3 R65, P1, PT, R77.reuse, R246, RZ ;  /* 0x000000f64d417210 */ /* 0x040fe40007f3e0ff */
[C---:B------:R-:W-:Y:S02]  /*12b20*/  IADD3 R63, P4, PT, R77.reuse, R244, RZ ;  /* 0x000000f44d3f7210 */ /* 0x040fe40007f9e0ff */
[----:B------:R-:W-:Y:S02]  /*12b30*/  LEA.HI.X.SX32 R141, R250, R207, 0x1, P5 ;  /* 0x000000cffa8d7211 */ /* 0x000fe400028f0eff */
[----:B------:R-:W4:Y:S01]  /*12b40*/  LDL.LU R250, [R1+0x1cc] ;  /* 0x0001cc0001fa7983 */ /* 0x000f220000300800 */
[----:B------:R-:W-:Y:S02]  /*12b50*/  IADD3 R61, P5, PT, R77, R251, RZ ;  /* 0x000000fb4d3d7210 */ /* 0x000fe40007fbe0ff */
[----:B------:R-:W-:-:S02]  /*12b60*/  LEA.HI.X.SX32 R137, R248, R207, 0x1, P6 ;  /* 0x000000cff8897211 */ /* 0x000fc400030f0eff */
[----:B------:R-:W4:Y:S01]  /*12b70*/  LDL.LU R248, [R1+0x1d0] ;  /* 0x0001d00001f87983 */ /* 0x000f220000300800 */
[----:B------:R-:W-:Y:S02]  /*12b80*/  IADD3 R59, P6, PT, R77, R218, RZ ;  /* 0x000000da4d3b7210 */ /* 0x000fe40007fde0ff */
[-C--:B------:R-:W-:Y:S02]  /*12b90*/  LEA.HI.X.SX32 R66, R246, R207.reuse, 0x1, P1 ;  /* 0x000000cff6427211 */ /* 0x080fe400008f0eff */
[----:B------:R-:W4:Y:S01]  /*12ba0*/  LDL.LU R246, [R1+0x1d4] ;  /* 0x0001d40001f67983 */ /* 0x000f220000300800 */
[-C--:B------:R-:W-:Y:S02]  /*12bb0*/  LEA.HI.X.SX32 R64, R244, R207.reuse, 0x1, P4 ;  /* 0x000000cff4407211 */ /* 0x080fe400020f0eff */
[-C--:B------:R-:W-:Y:S01]  /*12bc0*/  LEA.HI.X.SX32 R62, R251, R207.reuse, 0x1, P5 ;  /* 0x000000cffb3e7211 */ /* 0x080fe200028f0eff */
[----:B------:R-:W4:Y:S01]  /*12bd0*/  LDL.LU R244, [R1+0x1d8] ;  /* 0x0001d80001f47983 */ /* 0x000f220000300800 */
[----:B------:R-:W-:-:S03]  /*12be0*/  LEA.HI.X.SX32 R60, R218, R207, 0x1, P6 ;  /* 0x000000cfda3c7211 */ /* 0x000fc600030f0eff */
[----:B------:R-:W4:Y:S04]  /*12bf0*/  LDL.LU R251, [R1+0x1dc] ;  /* 0x0001dc0001fb7983 */ /* 0x000f280000300800 */
[----:B------:R-:W4:Y:S01]  /*12c00*/  LDL.LU R217, [R1+0x1e0] ;  /* 0x0001e00001d97983 */ /* 0x000f220000300800 */
[C---:B--2---:R-:W-:Y:S02]  /*12c10*/  IADD3 R57, P1, PT, R77.reuse, R249, RZ ;  /* 0x000000f94d397210 */ /* 0x044fe40007f3e0ff */
[----:B---3--:R-:W-:Y:S02]  /*12c20*/  IADD3 R55, P4, PT, R77, R247, RZ ;  /* 0x000000f74d377210 */ /* 0x008fe40007f9e0ff */
[----:B------:R-:W-:Y:S02]  /*12c30*/  LEA.HI.X.SX32 R58, R249, R207, 0x1, P1 ;  /* 0x000000cff93a7211 */ /* 0x000fe400008f0eff */
[----:B----4-:R-:W-:Y:S01]  /*12c40*/  IADD3 R53, P5, PT, R77, R219, RZ ;  /* 0x000000db4d357210 */ /* 0x010fe20007fbe0ff */
[----:B------:R-:W2:Y:S01]  /*12c50*/  LDL.LU R249, [R1+0x1e4] ;  /* 0x0001e40001f97983 */ /* 0x000ea20000300800 */
[----:B------:R-:W-:-:S02]  /*12c60*/  LEA.HI.X.SX32 R56, R247, R207, 0x1, P4 ;  /* 0x000000cff7387211 */ /* 0x000fc400020f0eff */
[C---:B------:R-:W-:Y:S01]  /*12c70*/  IADD3 R51, P6, PT, R77.reuse, R245, RZ ;  /* 0x000000f54d337210 */ /* 0x040fe20007fde0ff */
[----:B------:R-:W3:Y:S01]  /*12c80*/  LDL.LU R247, [R1+0x1e8] ;  /* 0x0001e80001f77983 */ /* 0x000ee20000300800 */
[----:B------:R-:W-:-:S03]  /*12c90*/  IADD3 R49, P1, PT, R77, R234, RZ ;  /* 0x000000ea4d317210 */ /* 0x000fc60007f3e0ff */
[----:B------:R-:W4:Y:S01]  /*12ca0*/  LDL.LU R218, [R1+0x1ec] ;  /* 0x0001ec0001da7983 */ /* 0x000f220000300800 */
[-C--:B------:R-:W-:Y:S02]  /*12cb0*/  LEA.HI.X.SX32 R52, R245, R207.reuse, 0x1, P6 ;  /* 0x000000cff5347211 */ /* 0x080fe400030f0eff */
[----:B------:R-:W-:Y:S01]  /*12cc0*/  IADD3 R47, P4, PT, R77, R232, RZ ;  /* 0x000000e84d2f7210 */ /* 0x000fe20007f9e0ff */
[----:B------:R-:W4:Y:S01]  /*12cd0*/  LDL.LU R245, [R1+0x1f0] ;  /* 0x0001f00001f57983 */ /* 0x000f220000300800 */
[-C--:B------:R-:W-:Y:S02]  /*12ce0*/  LEA.HI.X.SX32 R54, R219, R207.reuse, 0x1, P5 ;  /* 0x000000cfdb367211 */ /* 0x080fe400028f0eff */
[----:B------:R-:W-:Y:S02]  /*12cf0*/  LEA.HI.X.SX32 R50, R234, R207, 0x1, P1 ;  /* 0x000000cfea327211 */ /* 0x000fe400008f0eff */
[C---:B------:R-:W-:Y:S01]  /*12d00*/  IADD3 R45, P5, PT, R77.reuse, R233, RZ ;  /* 0x000000e94d2d7210 */ /* 0x040fe20007fbe0ff */
[----:B------:R-:W4:Y:S01]  /*12d10*/  LDL.LU R234, [R1+0x1f4] ;  /* 0x0001f40001ea7983 */ /* 0x000f220000300800 */
[----:B------:R-:W-:-:S02]  /*12d20*/  IADD3 R43, P6, PT, R77, R235, RZ ;  /* 0x000000eb4d2b7210 */ /* 0x000fc40007fde0ff */
[-C--:B------:R-:W-:Y:S01]  /*12d30*/  LEA.HI.X.SX32 R48, R232, R207.reuse, 0x1, P4 ;  /* 0x000000cfe8307211 */ /* 0x080fe200020f0eff */
[----:B------:R-:W4:Y:S01]  /*12d40*/  LDL.LU R219, [R1+0x1f8] ;  /* 0x0001f80001db7983 */ /* 0x000f220000300800 */
[----:B------:R-:W-:-:S03]  /*12d50*/  LEA.HI.X.SX32 R46, R233, R207, 0x1, P5 ;  /* 0x000000cfe92e7211 */ /* 0x000fc600028f0eff */
[----:B------:R-:W4:Y:S01]  /*12d60*/  LDL.LU R232, [R1+0x1fc] ;  /* 0x0001fc0001e87983 */ /* 0x000f220000300800 */
[----:B------:R-:W-:-:S03]  /*12d70*/  LEA.HI.X.SX32 R44, R235, R207, 0x1, P6 ;  /* 0x000000cfeb2c7211 */ /* 0x000fc600030f0eff */
[----:B------:R-:W4:Y:S04]  /*12d80*/  LDL.LU R233, [R1+0x200] ;  /* 0x0002000001e97983 */ /* 0x000f280000300800 */
[----:B------:R-:W4:Y:S01]  /*12d90*/  LDL.LU R235, [R1+0x204] ;  /* 0x0002040001eb7983 */ /* 0x000f220000300800 */
[C---:B------:R-:W-:Y:S02]  /*12da0*/  IADD3 R41, P1, PT, R77.reuse, R250, RZ ;  /* 0x000000fa4d297210 */ /* 0x040fe40007f3e0ff */
[C---:B------:R-:W-:Y:S02]  /*12db0*/  IADD3 R39, P4, PT, R77.reuse, R248, RZ ;  /* 0x000000f84d277210 */ /* 0x040fe40007f9e0ff */
[-C--:B------:R-:W-:Y:S02]  /*12dc0*/  LEA.HI.X.SX32 R42, R250, R207.reuse, 0x1, P1 ;  /* 0x000000cffa2a7211 */ /* 0x080fe400008f0eff */
[----:B------:R-:W-:Y:S01]  /*12dd0*/  IADD3 R37, P5, PT, R77, R246, RZ ;  /* 0x000000f64d257210 */ /* 0x000fe20007fbe0ff */
[----:B------:R-:W4:Y:S01]  /*12de0*/  LDL.LU R250, [R1+0x208] ;  /* 0x0002080001fa7983 */ /* 0x000f220000300800 */
[----:B------:R-:W-:-:S02]  /*12df0*/  LEA.HI.X.SX32 R40, R248, R207, 0x1, P4 ;  /* 0x000000cff8287211 */ /* 0x000fc400020f0eff */
[C---:B------:R-:W-:Y:S01]  /*12e00*/  IADD3 R35, P6, PT, R77.reuse, R244, RZ ;  /* 0x000000f44d237210 */ /* 0x040fe20007fde0ff */
[----:B------:R-:W4:Y:S01]  /*12e10*/  LDL.LU R248, [R1+0x20c] ;  /* 0x00020c0001f87983 */ /* 0x000f220000300800 */
[C---:B------:R-:W-:Y:S02]  /*12e20*/  IADD3 R33, P1, PT, R77.reuse, R251, RZ ;  /* 0x000000fb4d217210 */ /* 0x040fe40007f3e0ff */
[----:B------:R-:W-:Y:S02]  /*12e30*/  LEA.HI.X.SX32 R38, R246, R207, 0x1, P5 ;  /* 0x000000cff6267211 */ /* 0x000fe400028f0eff */
[----:B------:R-:W-:Y:S01]  /*12e40*/  IADD3 R31, P4, PT, R77, R217, RZ ;  /* 0x000000d94d1f7210 */ /* 0x000fe20007f9e0ff */
[----:B------:R-:W4:Y:S01]  /*12e50*/  LDL.LU R246, [R1+0x210] ;  /* 0x0002100001f67983 */ /* 0x000f220000300800 */
[-C--:B------:R-:W-:Y:S02]  /*12e60*/  LEA.HI.X.SX32 R34, R251, R207.reuse, 0x1, P1 ;  /* 0x000000cffb227211 */ /* 0x080fe400008f0eff */
[----:B------:R-:W-:-:S02]  /*12e70*/  LEA.HI.X.SX32 R36, R244, R207, 0x1, P6 ;  /* 0x000000cff4247211 */ /* 0x000fc400030f0eff */
[----:B------:R-:W-:Y:S01]  /*12e80*/  LEA.HI.X.SX32 R32, R217, R207, 0x1, P4 ;  /* 0x000000cfd9207211 */ /* 0x000fe200020f0eff */
[----:B------:R-:W4:Y:S04]  /*12e90*/  LDL.LU R244, [R1+0x214] ;  /* 0x0002140001f47983 */ /* 0x000f280000300800 */
[----:B------:R-:W4:Y:S01]  /*12ea0*/  LDL.LU R251, [R1+0x218] ;  /* 0x0002180001fb7983 */ /* 0x000f220000300800 */
[C---:B--2---:R-:W-:Y:S02]  /*12eb0*/  IADD3 R29, P5, PT, R77.reuse, R249, RZ ;  /* 0x000000f94d1d7210 */ /* 0x044fe40007fbe0ff */
[C---:B---3--:R-:W-:Y:S02]  /*12ec0*/  IADD3 R27, P6, PT, R77.reuse, R247, RZ ;  /* 0x000000f74d1b7210 */ /* 0x048fe40007fde0ff */
[----:B----4-:R-:W-:-:S02]  /*12ed0*/  IADD3 R25, P1, PT, R77, R218, RZ ;  /* 0x000000da4d197210 */ /* 0x010fc40007f3e0ff */
[----:B------:R-:W-:Y:S02]  /*12ee0*/  LEA.HI.X.SX32 R30, R249, R207, 0x1, P5 ;  /* 0x000000cff91e7211 */ /* 0x000fe400028f0eff */
[----:B------:R-:W-:Y:S01]  /*12ef0*/  IADD3 R23, P4, PT, R77, R245, RZ ;  /* 0x000000f54d177210 */ /* 0x000fe20007f9e0ff */
[----:B------:R-:W2:Y:S01]  /*12f00*/  LDL.LU R249, [R1+0x21c] ;  /* 0x00021c0001f97983 */ /* 0x000ea20000300800 */
[-C--:B------:R-:W-:Y:S02]  /*12f10*/  LEA.HI.X.SX32 R26, R218, R207.reuse, 0x1, P1 ;  /* 0x000000cfda1a7211 */ /* 0x080fe400008f0eff */
[-C--:B------:R-:W-:Y:S02]  /*12f20*/  LEA.HI.X.SX32 R28, R247, R207.reuse, 0x1, P6 ;  /* 0x000000cff71c7211 */ /* 0x080fe400030f0eff */
[----:B------:R-:W-:Y:S01]  /*12f30*/  IADD3 R21, P5, PT, R77, R234, RZ ;  /* 0x000000ea4d157210 */ /* 0x000fe20007fbe0ff */
[----:B------:R-:W3:Y:S01]  /*12f40*/  LDL.LU R247, [R1+0x220] ;  /* 0x0002200001f77983 */ /* 0x000ee20000300800 */
[----:B------:R-:W-:-:S02]  /*12f50*/  LEA.HI.X.SX32 R24, R245, R207, 0x1, P4 ;  /* 0x000000cff5187211 */ /* 0x000fc400020f0eff */
[----:B------:R-:W-:Y:S01]  /*12f60*/  LEA.HI.X.SX32 R22, R234, R207, 0x1, P5 ;  /* 0x000000cfea167211 */ /* 0x000fe200028f0eff */
[----:B------:R-:W4:Y:S01]  /*12f70*/  LDL.LU R245, [R1+0x224] ;  /* 0x0002240001f57983 */ /* 0x000f220000300800 */
[----:B------:R-:W-:-:S03]  /*12f80*/  IADD3 R17, P1, PT, R77, R232, RZ ;  /* 0x000000e84d117210 */ /* 0x000fc60007f3e0ff */
[----:B------:R-:W4:Y:S01]  /*12f90*/  LDL.LU R234, [R1+0x228] ;  /* 0x0002280001ea7983 */ /* 0x000f220000300800 */
[----:B------:R-:W-:Y:S02]  /*12fa0*/  LEA.HI.X.SX32 R18, R232, R207, 0x1, P1 ;  /* 0x000000cfe8127211 */ /* 0x000fe400008f0eff */
[C---:B------:R-:W-:Y:S01]  /*12fb0*/  IADD3 R15, P4, PT, R77.reuse, R233, RZ ;  /* 0x000000e94d0f7210 */ /* 0x040fe20007f9e0ff */
[----:B------:R-:W4:Y:S01]  /*12fc0*/  LDL.LU R232, [R1+0x22c] ;  /* 0x00022c0001e87983 */ /* 0x000f220000300800 */
[----:B------:R-:W-:-:S03]  /*12fd0*/  IADD3 R13, P5, PT, R77, R235, RZ ;  /* 0x000000eb4d0d7210 */ /* 0x000fc60007fbe0ff */
[----:B------:R-:W4:Y:S01]  /*12fe0*/  LDL.LU R187, [R1+0x230] ;  /* 0x0002300001bb7983 */ /* 0x000f220000300800 */
[-C--:B------:R-:W-:Y:S02]  /*12ff0*/  LEA.HI.X.SX32 R14, R235, R207.reuse, 0x1, P5 ;  /* 0x000000cfeb0e7211 */ /* 0x080fe400028f0eff */
[----:B------:R-:W-:Y:S01]  /*13000*/  LEA.HI.X.SX32 R16, R233, R207, 0x1, P4 ;  /* 0x000000cfe9107211 */ /* 0x000fe200020f0eff */
[----:B------:R-:W4:Y:S04]  /*13010*/  LDL.LU R192, [R1+0x234] ;  /* 0x0002340001c07983 */ /* 0x000f280000300800 */
[----:B------:R-:W4:Y:S04]  /*13020*/  LDL.LU R235, [R1+0x238] ;  /* 0x0002380001eb7983 */ /* 0x000f280000300800 */
[----:B------:R-:W4:Y:S01]  /*13030*/  LDL.LU R233, [R1+0x23c] ;  /* 0x00023c0001e97983 */ /* 0x000f220000300800 */
[----:B------:R-:W-:-:S03]  /*13040*/  IADD3 R19, P6, PT, R77, R219, RZ ;  /* 0x000000db4d137210 */ /* 0x000fc60007fde0ff */
[----:B------:R-:W4:Y:S04]  /*13050*/  LDL.LU R193, [R1+0x240] ;  /* 0x0002400001c17983 */ /* 0x000f280000300800 */
[----:B------:R-:W4:Y:S04]  /*13060*/  LDL.LU R198, [R1+0x244] ;  /* 0x0002440001c67983 */ /* 0x000f280000300800 */
[----:B------:R-:W4:Y:S01]  /*13070*/  LDL.LU R218, [R1+0x248] ;  /* 0x0002480001da7983 */ /* 0x000f220000300800 */
[----:B------:R-:W-:-:S03]  /*13080*/  LEA.HI.X.SX32 R20, R219, R207, 0x1, P6 ;  /* 0x000000cfdb147211 */ /* 0x000fc600030f0eff */
        /* <DEDUP_REMOVED lines=10> */
[----:B------:R-:W-:-:S02]  /*13130*/  IADD3 R11, P6, PT, R77, R250, RZ ;  /* 0x000000fa4d0b7210 */ /* 0x000fc40007fde0ff */
[C---:B------:R-:W-:Y:S02]  /*13140*/  IADD3 R9, P1, PT, R77.reuse, R248, RZ ;  /* 0x000000f84d097210 */ /* 0x040fe40007f3e0ff */
[C---:B------:R-:W-:Y:S02]  /*13150*/  IADD3 R7, P4, PT, R77.reuse, R246, RZ ;  /* 0x000000f64d077210 */ /* 0x040fe40007f9e0ff */
[-C--:B------:R-:W-:Y:S02]  /*13160*/  LEA.HI.X.SX32 R12, R250, R207.reuse, 0x1, P6 ;  /* 0x000000cffa0c7211 */ /* 0x080fe400030f0eff */
[----:B------:R-:W-:Y:S02]  /*13170*/  LEA.HI.X.SX32 R10, R248, R207, 0x1, P1 ;  /* 0x000000cff80a7211 */ /* 0x000fe400008f0eff */
[C---:B------:R-:W-:Y:S02]  /*13180*/  IADD3 R252, P5, PT, R77.reuse, R244, RZ ;  /* 0x000000f44dfc7210 */ /* 0x040fe40007fbe0ff */
[----:B------:R-:W-:-:S02]  /*13190*/  IADD3 R250, P6, PT, R77, R251, RZ ;  /* 0x000000fb4dfa7210 */ /* 0x000fc40007fde0ff */
[-C--:B------:R-:W-:Y:S02]  /*131a0*/  LEA.HI.X.SX32 R8, R246, R207.reuse, 0x1, P4 ;  /* 0x000000cff6087211 */ /* 0x080fe400020f0eff */
[-C--:B------:R-:W-:Y:S02]  /*131b0*/  LEA.HI.X.SX32 R6, R244, R207.reuse, 0x1, P5 ;  /* 0x000000cff4067211 */ /* 0x080fe400028f0eff */
[----:B------:R-:W-:Y:S02]  /*131c0*/  LEA.HI.X.SX32 R251, R251, R207, 0x1, P6 ;  /* 0x000000cffbfb7211 */ /* 0x000fe400030f0eff */
[----:B------:R-:W-:Y:S01]  /*131d0*/  SHF.R.S32.HI R4, RZ, 0x1f, R76 ;  /* 0x0000001fff047819 */ /* 0x000fe2000001144c */
[----:B------:R-:W-:Y:S02]  /*131e0*/  IMAD.IADD R72, R81, 0x1, R73 ;  /* 0x0000000151487824 */ /* 0x000fe400078e0249 */
[----:B------:R-:W-:Y:S02]  /*131f0*/  IMAD.MOV.U32 R73, RZ, RZ, R80 ;  /* 0x000000ffff497224 */ /* 0x000fe400078e0050 */
[----:B------:R-:W-:-:S02]  /*13200*/  IMAD R183, R78, 0x35, RZ ;  /* 0x000000354eb77824 */ /* 0x000fc400078e02ff */
[----:B------:R-:W-:Y:S01]  /*13210*/  IMAD R185, R78, 0x34, RZ ;  /* 0x000000344eb97824 */ /* 0x000fe200078e02ff */
[C---:B--2---:R-:W-:Y:S02]  /*13220*/  IADD3 R248, P1, PT, R77.reuse, R249, RZ ;  /* 0x000000f94df87210 */ /* 0x044fe40007f3e0ff */
[----:B---3--:R-:W-:Y:S02]  /*13230*/  IADD3 R246, P4, PT, R77, R247, RZ ;  /* 0x000000f74df67210 */ /* 0x008fe40007f9e0ff */
[----:B------:R-:W-:Y:S02]  /*13240*/  LEA.HI.X.SX32 R249, R249, R207, 0x1, P1 ;  /* 0x000000cff9f97211 */ /* 0x000fe400008f0eff */
[----:B----4-:R-:W-:Y:S02]  /*13250*/  IADD3 R244, P5, PT, R77, R245, RZ ;  /* 0x000000f54df47210 */ /* 0x010fe40007fbe0ff */
[----:B------:R-:W-:Y:S02]  /*13260*/  LEA.HI.X.SX32 R247, R247, R207, 0x1, P4 ;  /* 0x000000cff7f77211 */ /* 0x000fe400020f0eff */
[----:B------:R-:W-:-:S02]  /*13270*/  IADD3 R242, P6, PT, R77, R234, RZ ;  /* 0x000000ea4df27210 */ /* 0x000fc40007fde0ff */
[----:B------:R-:W-:Y:S02]  /*13280*/  LEA.HI.X.SX32 R245, R245, R207, 0x1, P5 ;  /* 0x000000cff5f57211 */ /* 0x000fe400028f0eff */
[C---:B------:R-:W-:Y:S02]  /*13290*/  IADD3 R240, P1, PT, R77.reuse, R232, RZ ;  /* 0x000000e84df07210 */ /* 0x040fe40007f3e0ff */
[C---:B------:R-:W-:Y:S02]  /*132a0*/  IADD3 R238, P4, PT, R77.reuse, R187, RZ ;  /* 0x000000bb4dee7210 */ /* 0x040fe40007f9e0ff */
[-C--:B------:R-:W-:Y:S02]  /*132b0*/  LEA.HI.X.SX32 R243, R234, R207.reuse, 0x1, P6 ;  /* 0x000000cfeaf37211 */ /* 0x080fe400030f0eff */
[----:B------:R-:W-:Y:S02]  /*132c0*/  LEA.HI.X.SX32 R241, R232, R207, 0x1, P1 ;  /* 0x000000cfe8f17211 */ /* 0x000fe400008f0eff */
[----:B------:R-:W-:-:S02]  /*132d0*/  IADD3 R236, P5, PT, R77, R192, RZ ;  /* 0x000000c04dec7210 */ /* 0x000fc40007fbe0ff */
[----:B------:R-:W-:Y:S02]  /*132e0*/  IADD3 R234, P6, PT, R77, R235, RZ ;  /* 0x000000eb4dea7210 */ /* 0x000fe40007fde0ff */
[----:B------:R-:W-:Y:S02]  /*132f0*/  LEA.HI.X.SX32 R239, R187, R207, 0x1, P4 ;  /* 0x000000cfbbef7211 */ /* 0x000fe400020f0eff */
[C---:B------:R-:W-:Y:S02]  /*13300*/  IADD3 R232, P1, PT, R77.reuse, R233, RZ ;  /* 0x000000e94de87210 */ /* 0x040fe40007f3e0ff */
[----:B------:R-:W-:Y:S02]  /*13310*/  IADD3 R230, P4, PT, R77, R193, RZ ;  /* 0x000000c14de67210 */ /* 0x000fe40007f9e0ff */
[-C--:B------:R-:W-:Y:S02]  /*13320*/  LEA.HI.X.SX32 R237, R192, R207.reuse, 0x1, P5 ;  /* 0x000000cfc0ed7211 */ /* 0x080fe400028f0eff */
[----:B------:R-:W-:-:S02]  /*13330*/  LEA.HI.X.SX32 R235, R235, R207, 0x1, P6 ;  /* 0x000000cfebeb7211 */ /* 0x000fc400030f0eff */
[-C--:B------:R-:W-:Y:S02]  /*13340*/  LEA.HI.X.SX32 R233, R233, R207.reuse, 0x1, P1 ;  /* 0x000000cfe9e97211 */ /* 0x080fe400008f0eff */
[C---:B------:R-:W-:Y:S02]  /*13350*/  IADD3 R228, P5, PT, R77.reuse, R198, RZ ;  /* 0x000000c64de47210 */ /* 0x040fe40007fbe0ff */
[C---:B------:R-:W-:Y:S02]  /*13360*/  IADD3 R226, P6, PT, R77.reuse, R218, RZ ;  /* 0x000000da4de27210 */ /* 0x040fe40007fde0ff */
[----:B------:R-:W-:Y:S02]  /*13370*/  IADD3 R224, P1, PT, R77, R216, RZ ;  /* 0x000000d84de07210 */ /* 0x000fe40007f3e0ff */
[----:B------:R-:W-:Y:S02]  /*13380*/  LEA.HI.X.SX32 R231, R193, R207, 0x1, P4 ;  /* 0x000000cfc1e77211 */ /* 0x000fe400020f0eff */
[----:B------:R-:W-:-:S02]  /*13390*/  IADD3 R222, P4, PT, R77, R208, RZ ;  /* 0x000000d04dde7210 */ /* 0x000fc40007f9e0ff */
[-C--:B------:R-:W-:Y:S02]  /*133a0*/  LEA.HI.X.SX32 R229, R198, R207.reuse, 0x1, P5 ;  /* 0x000000cfc6e57211 */ /* 0x080fe400028f0eff */
[-C--:B------:R-:W-:Y:S02]  /*133b0*/  LEA.HI.X.SX32 R227, R218, R207.reuse, 0x1, P6 ;  /* 0x000000cfdae37211 */ /* 0x080fe400030f0eff */
[----:B------:R-:W-:Y:S02]  /*133c0*/  LEA.HI.X.SX32 R225, R216, R207, 0x1, P1 ;  /* 0x000000cfd8e17211 */ /* 0x000fe400008f0eff */
[C---:B------:R-:W-:Y:S02]  /*133d0*/  IADD3 R220, P5, PT, R77.reuse, R210, RZ ;  /* 0x000000d24ddc7210 */ /* 0x040fe40007fbe0ff */
[C---:B------:R-:W-:Y:S02]  /*133e0*/  IADD3 R218, P6, PT, R77.reuse, R219, RZ ;  /* 0x000000db4dda7210 */ /* 0x040fe40007fde0ff */
[----:B------:R-:W-:-:S02]  /*133f0*/  IADD3 R216, P1, PT, R77, R217, RZ ;  /* 0x000000d94dd87210 */ /* 0x000fc40007f3e0ff */
[----:B------:R-:W-:Y:S02]  /*13400*/  LEA.HI.X.SX32 R223, R208, R207, 0x1, P4 ;  /* 0x000000cfd0df7211 */ /* 0x000fe400020f0eff */
[----:B------:R-:W-:Y:S02]  /*13410*/  IADD3 R214, P4, PT, R77, R199, RZ ;  /* 0x000000c74dd67210 */ /* 0x000fe40007f9e0ff */
[-C--:B------:R-:W-:Y:S02]  /*13420*/  LEA.HI.X.SX32 R221, R210, R207.reuse, 0x1, P5 ;  /* 0x000000cfd2dd7211 */ /* 0x080fe400028f0eff */
[-C--:B------:R-:W-:Y:S02]  /*13430*/  LEA.HI.X.SX32 R219, R219, R207.reuse, 0x1, P6 ;  /* 0x000000cfdbdb7211 */ /* 0x080fe400030f0eff */
[----:B------:R-:W-:Y:S02]  /*13440*/  LEA.HI.X.SX32 R217, R217, R207, 0x1, P1 ;  /* 0x000000cfd9d97211 */ /* 0x000fe400008f0eff */
[----:B------:R-:W-:-:S02]  /*13450*/  IADD3 R212, P5, PT, R77, R202, RZ ;  /* 0x000000ca4dd47210 */ /* 0x000fc40007fbe0ff */
[C---:B------:R-:W-:Y:S02]  /*13460*/  IADD3 R210, P6, PT, R77.reuse, R211, RZ ;  /* 0x000000d34dd27210 */ /* 0x040fe40007fde0ff */
[----:B------:R-:W-:Y:S02]  /*13470*/  IADD3 R208, P1, PT, R77, R209, RZ ;  /* 0x000000d14dd07210 */ /* 0x000fe40007f3e0ff */
[----:B------:R-:W-:Y:S02]  /*13480*/  LEA.HI.X.SX32 R215, R199, R207, 0x1, P4 ;  /* 0x000000cfc7d77211 */ /* 0x000fe400020f0eff */
[----:B------:R-:W-:Y:S02]  /*13490*/  IADD3 R206, P4, PT, R77, R203, RZ ;  /* 0x000000cb4dce7210 */ /* 0x000fe40007f9e0ff */
[-C--:B------:R-:W-:Y:S02]  /*134a0*/  LEA.HI.X.SX32 R213, R202, R207.reuse, 0x1, P5 ;  /* 0x000000cfcad57211 */ /* 0x080fe400028f0eff */
[----:B------:R-:W-:-:S02]  /*134b0*/  LEA.HI.X.SX32 R211, R211, R207, 0x1, P6 ;  /* 0x000000cfd3d37211 */ /* 0x000fc400030f0eff */
[-C--:B------:R-:W-:Y:S02]  /*134c0*/  LEA.HI.X.SX32 R209, R209, R207.reuse, 0x1, P1 ;  /* 0x000000cfd1d17211 */ /* 0x080fe400008f0eff */
[----:B------:R-:W-:Y:S01]  /*134d0*/  LEA.HI.X.SX32 R207, R203, R207, 0x1, P4 ;  /* 0x000000cfcbcf7211 */ /* 0x000fe200020f0eff */
[C---:B------:R-:W-:Y:S02]  /*134e0*/  IMAD R203, R78.reuse, 0x3e, RZ ;  /* 0x0000003e4ecb7824 */ /* 0x040fe400078e02ff */
[C---:B------:R-:W-:Y:S02]  /*134f0*/  IMAD R193, R78.reuse, 0x3f, RZ ;  /* 0x0000003f4ec17824 */ /* 0x040fe400078e02ff */
[----:B------:R-:W-:Y:S01]  /*13500*/  IMAD R199, R78, 0x3c, RZ ;  /* 0x0000003c4ec77824 */ /* 0x000fe200078e02ff */
[----:B------:R-:W-:Y:S01]  /*13510*/  IADD3 R202, P5, PT, R76, R203, RZ ;  /* 0x000000cb4cca7210 */ /* 0x000fe20007fbe0ff */
[----:B------:R-:W-:Y:S01]  /*13520*/  IMAD R187, R78, 0x38, RZ ;  /* 0x000000384ebb7824 */ /* 0x000fe200078e02ff */
[----:B------:R-:W-:-:S02]  /*13530*/  IADD3 R204, P6, PT, R76, R193, RZ ;  /* 0x000000c14ccc7210 */ /* 0x000fc40007fde0ff */
[----:B------:R-:W-:Y:S02]  /*13540*/  IADD3 R198, P4, PT, R76, R199, RZ ;  /* 0x000000c74cc67210 */ /* 0x000fe40007f9e0ff */
[-C--:B------:R-:W-:Y:S01]  /*13550*/  LEA.HI.X.SX32 R203, R203, R4.reuse, 0x1, P5 ;  /* 0x00000004cbcb7211 */ /* 0x080fe200028f0eff */
[----:B------:R-:W-:Y:S01]  /*13560*/  IMAD R192, R78, 0x3d, RZ ;  /* 0x0000003d4ec07824 */ /* 0x000fe200078e02ff */
[-C--:B------:R-:W-:Y:S02]  /*13570*/  LEA.HI.X.SX32 R205, R193, R4.reuse, 0x1, P6 ;  /* 0x00000004c1cd7211 */ /* 0x080fe400030f0eff */
[C---:B------:R-:W-:Y:S02]  /*13580*/  IADD3 R194, P5, PT, R76.reuse, R191, RZ ;  /* 0x000000bf4cc27210 */ /* 0x040fe40007fbe0ff */
[----:B------:R-:W-:Y:S02]  /*13590*/  LEA.HI.X.SX32 R199, R199, R4, 0x1, P4 ;  /* 0x00000004c7c77211 */ /* 0x000fe400020f0eff */
[----:B------:R-:W-:-:S02]  /*135a0*/  IADD3 R196, P6, PT, R76, R184, RZ ;  /* 0x000000b84cc47210 */ /* 0x000fc40007fde0ff */
[----:B------:R-:W-:Y:S01]  /*135b0*/  IADD3 R190, P4, PT, R76, R187, RZ ;  /* 0x000000bb4cbe7210 */ /* 0x000fe20007f9e0ff */
[----:B------:R-:W-:Y:S01]  /*135c0*/  IMAD.IADD R77, R75, 0x1, R5 ;  /* 0x000000014b4d7824 */ /* 0x000fe200078e0205 */
[-C--:B------:R-:W-:Y:S01]  /*135d0*/  LEA.HI.X.SX32 R195, R191, R4.reuse, 0x1, P5 ;  /* 0x00000004bfc37211 */ /* 0x080fe200028f0eff */
[----:B------:R-:W-:Y:S01]  /*135e0*/  IMAD R193, R78, 0x39, RZ ;  /* 0x000000394ec17824 */ /* 0x000fe200078e02ff */
[-C--:B------:R-:W-:Y:S01]  /*135f0*/  LEA.HI.X.SX32 R197, R184, R4.reuse, 0x1, P6 ;  /* 0x00000004b8c57211 */ /* 0x080fe200030f0eff */
[C---:B------:R-:W-:Y:S01]  /*13600*/  IMAD R184, R78.reuse, 0x36, RZ ;  /* 0x000000364eb87824 */ /* 0x040fe200078e02ff */
[----:B------:R-:W-:Y:S01]  /*13610*/  LEA.HI.X.SX32 R191, R187, R4, 0x1, P4 ;  /* 0x00000004bbbf7211 */ /* 0x000fe200020f0eff */
[----:B------:R-:W-:Y:S01]  /*13620*/  IMAD R187, R78, 0x33, RZ ;  /* 0x000000334ebb7824 */ /* 0x000fe200078e02ff */
[----:B------:R-:W-:Y:S01]  /*13630*/  IADD3 R200, P1, PT, R76, R192, RZ ;  /* 0x000000c04cc87210 */ /* 0x000fe20007f3e0ff */
[----:B------:R-:W-:Y:S01]  /*13640*/  IMAD R175, R78, 0x1c, RZ ;  /* 0x0000001c4eaf7824 */ /* 0x000fe200078e02ff */
[----:B------:R-:W-:Y:S01]  /*13650*/  IADD3 R5, P6, PT, R76, R186, RZ ;  /* 0x000000ba4c057210 */ /* 0x000fe20007fde0ff */
[----:B------:R-:W2:Y:S01]  /*13660*/  LDC R75, c[0x0][0x3a0] ;  /* 0x0000e800ff4b7b82 */ /* 0x000ea20000000800 */
[----:B------:R-:W-:-:S02]  /*13670*/  LEA.HI.X.SX32 R201, R192, R4, 0x1, P1 ;  /* 0x00000004c0c97211 */ /* 0x000fc400008f0eff */
[----:B------:R-:W-:Y:S01]  /*13680*/  LEA.HI.X.SX32 R189, R186, R4, 0x1, P6 ;  /* 0x00000004babd7211 */ /* 0x000fe200030f0eff */
[----:B------:R-:W-:Y:S01]  /*13690*/  IMAD R186, R78, 0x32, RZ ;  /* 0x000000324eba7824 */ /* 0x000fe200078e02ff */
[C---:B------:R-:W-:Y:S02]  /*136a0*/  IADD3 R192, P1, PT, R76.reuse, R193, RZ ;  /* 0x000000c14cc07210 */ /* 0x040fe40007f3e0ff */
[C---:B------:R-:W-:Y:S02]  /*136b0*/  IADD3 R80, P5, PT, R76.reuse, R184, RZ ;  /* 0x000000b84c507210 */ /* 0x040fe40007fbe0ff */
[----:B------:R-:W-:Y:S02]  /*136c0*/  IADD3 R86, P6, PT, R76, R187, RZ ;  /* 0x000000bb4c567210 */ /* 0x000fe40007fde0ff */
[-C--:B------:R-:W-:Y:S02]  /*136d0*/  LEA.HI.X.SX32 R193, R193, R4.reuse, 0x1, P1 ;  /* 0x00000004c1c17211 */ /* 0x080fe400008f0eff */
[-C--:B------:R-:W-:Y:S01]  /*136e0*/  LEA.HI.X.SX32 R79, R184, R4.reuse, 0x1, P5 ;  /* 0x00000004b84f7211 */ /* 0x080fe200028f0eff */
[C---:B------:R-:W-:Y:S01]  /*136f0*/  IMAD R184, R78.reuse, 0x31, RZ ;  /* 0x000000314eb87824 */ /* 0x040fe200078e02ff */
[----:B------:R-:W-:Y:S01]  /*13700*/  LEA.HI.X.SX32 R85, R187, R4, 0x1, P6 ;  /* 0x00000004bb557211 */ /* 0x000fe200030f0eff */
[----:B------:R-:W-:Y:S01]  /*13710*/  IMAD R187, R78, 0x2e, RZ ;  /* 0x0000002e4ebb7824 */ /* 0x000fe200078e02ff */
[----:B------:R-:W-:-:S02]  /*13720*/  IADD3 R82, P1, PT, R76, R183, RZ ;  /* 0x000000b74c527210 */ /* 0x000fc40007f3e0ff */
[----:B------:R-:W-:Y:S02]  /*13730*/  IADD3 R88, P5, PT, R76, R186, RZ ;  /* 0x000000ba4c587210 */ /* 0x000fe40007fbe0ff */
[-C--:B------:R-:W-:Y:S01]  /*13740*/  LEA.HI.X.SX32 R81, R183, R4.reuse, 0x1, P1 ;  /* 0x00000004b7517211 */ /* 0x080fe200008f0eff */
[----:B------:R-:W-:Y:S01]  /*13750*/  IMAD R183, R78, 0x30, RZ ;  /* 0x000000304eb77824 */ /* 0x000fe200078e02ff */
[----:B------:R-:W-:Y:S01]  /*13760*/  LEA.HI.X.SX32 R87, R186, R4, 0x1, P5 ;  /* 0x00000004ba577211 */ /* 0x000fe200028f0eff */
[----:B------:R-:W-:Y:S01]  /*13770*/  IMAD R186, R78, 0x2d, RZ ;  /* 0x0000002d4eba7824 */ /* 0x000fe200078e02ff */
[C---:B------:R-:W-:Y:S02]  /*13780*/  IADD3 R84, P4, PT, R76.reuse, R185, RZ ;  /* 0x000000b94c547210 */ /* 0x040fe40007f9e0ff */
[C---:B------:R-:W-:Y:S02]  /*13790*/  IADD3 R90, P1, PT, R76.reuse, R184, RZ ;  /* 0x000000b84c5a7210 */ /* 0x040fe40007f3e0ff */
[----:B------:R-:W-:-:S02]  /*137a0*/  IADD3 R96, P5, PT, R76, R187, RZ ;  /* 0x000000bb4c607210 */ /* 0x000fc40007fbe0ff */
[-C--:B------:R-:W-:Y:S01]  /*137b0*/  LEA.HI.X.SX32 R83, R185, R4.reuse, 0x1, P4 ;  /* 0x00000004b9537211 */ /* 0x080fe200020f0eff */
[----:B------:R-:W-:Y:S01]  /*137c0*/  IMAD R185, R78, 0x2f, RZ ;  /* 0x0000002f4eb97824 */ /* 0x000fe200078e02ff */
[-C--:B------:R-:W-:Y:S01]  /*137d0*/  LEA.HI.X.SX32 R89, R184, R4.reuse, 0x1, P1 ;  /* 0x00000004b8597211 */ /* 0x080fe200008f0eff */
[C---:B------:R-:W-:Y:S01]  /*137e0*/  IMAD R184, R78.reuse, 0x2c, RZ ;  /* 0x0000002c4eb87824 */ /* 0x040fe200078e02ff */
[----:B------:R-:W-:Y:S01]  /*137f0*/  LEA.HI.X.SX32 R95, R187, R4, 0x1, P5 ;  /* 0x00000004bb5f7211 */ /* 0x000fe200028f0eff */
[----:B------:R-:W-:Y:S01]  /*13800*/  IMAD R187, R78, 0x29, RZ ;  /* 0x000000294ebb7824 */ /* 0x000fe200078e02ff */
[C---:B------:R-:W-:Y:S02]  /*13810*/  IADD3 R92, P4, PT, R76.reuse, R183, RZ ;  /* 0x000000b74c5c7210 */ /* 0x040fe40007f9e0ff */
[----:B------:R-:W-:Y:S02]  /*13820*/  IADD3 R98, P1, PT, R76, R186, RZ ;  /* 0x000000ba4c627210 */ /* 0x000fe40007f3e0ff */
[-C--:B------:R-:W-:Y:S01]  /*13830*/  LEA.HI.X.SX32 R91, R183, R4.reuse, 0x1, P4 ;  /* 0x00000004b75b7211 */ /* 0x080fe200020f0eff */
[----:B------:R-:W-:Y:S01]  /*13840*/  IMAD R183, R78, 0x2b, RZ ;  /* 0x0000002b4eb77824 */ /* 0x000fe200078e02ff */
[----:B------:R-:W-:Y:S01]  /*13850*/  LEA.HI.X.SX32 R97, R186, R4, 0x1, P1 ;  /* 0x00000004ba617211 */ /* 0x000fe200008f0eff */
[----:B------:R-:W-:Y:S01]  /*13860*/  IMAD R186, R78, 0x28, RZ ;  /* 0x000000284eba7824 */ /* 0x000fe200078e02ff */
[----:B------:R-:W-:-:S02]  /*13870*/  IADD3 R94, P6, PT, R76, R185, RZ ;  /* 0x000000b94c5e7210 */ /* 0x000fc40007fde0ff */
[C---:B------:R-:W-:Y:S02]  /*13880*/  IADD3 R100, P4, PT, R76.reuse, R184, RZ ;  /* 0x000000b84c647210 */ /* 0x040fe40007f9e0ff */
[----:B------:R-:W-:Y:S02]  /*13890*/  IADD3 R106, P1, PT, R76, R187, RZ ;  /* 0x000000bb4c6a7210 */ /* 0x000fe40007f3e0ff */
[-C--:B------:R-:W-:Y:S01]  /*138a0*/  LEA.HI.X.SX32 R93, R185, R4.reuse, 0x1, P6 ;  /* 0x00000004b95d7211 */ /* 0x080fe200030f0eff */
[----:B------:R-:W-:Y:S01]  /*138b0*/  IMAD R185, R78, 0x2a, RZ ;  /* 0x0000002a4eb97824 */ /* 0x000fe200078e02ff */
        /* <DEDUP_REMOVED lines=13> */
[-C--:B------:R-:W-:Y:S02]  /*13990*/  LEA.HI.X.SX32 R103, R185, R4.reuse, 0x1, P5 ;  /* 0x00000004b9677211 */ /* 0x080fe400028f0eff */
[-C--:B------:R-:W-:Y:S01]  /*139a0*/  LEA.HI.X.SX32 R109, R184, R4.reuse, 0x1, P6 ;  /* 0x00000004b86d7211 */ /* 0x080fe200030f0eff */
[C---:B------:R-:W-:Y:S01]  /*139b0*/  IMAD R184, R78.reuse, 0x22, RZ ;  /* 0x000000224eb87824 */ /* 0x040fe200078e02ff */
[----:B------:R-:W-:Y:S01]  /*139c0*/  LEA.HI.X.SX32 R115, R187, R4, 0x1, P4 ;  /* 0x00000004bb737211 */ /* 0x000fe200020f0eff */
[----:B------:R-:W-:Y:S01]  /*139d0*/  IMAD R187, R78, 0x1f, RZ ;  /* 0x0000001f4ebb7824 */ /* 0x000fe200078e02ff */
[C---:B------:R-:W-:Y:S02]  /*139e0*/  IADD3 R112, P5, PT, R76.reuse, R183, RZ ;  /* 0x000000b74c707210 */ /* 0x040fe40007fbe0ff */
[----:B------:R-:W-:Y:S02]  /*139f0*/  IADD3 R118, P6, PT, R76, R186, RZ ;  /* 0x000000ba4c767210 */ /* 0x000fe40007fde0ff */
[----:B------:R-:W-:-:S02]  /*13a00*/  LEA.HI.X.SX32 R111, R183, R4, 0x1, P5 ;  /* 0x00000004b76f7211 */ /* 0x000fc400028f0eff */
[----:B------:R-:W-:Y:S01]  /*13a10*/  LEA.HI.X.SX32 R117, R186, R4, 0x1, P6 ;  /* 0x00000004ba757211 */ /* 0x000fe200030f0eff */
[----:B------:R-:W-:Y:S01]  /*13a20*/  IMAD R186, R78, 0x1e, RZ ;  /* 0x0000001e4eba7824 */ /* 0x000fe200078e02ff */
[C---:B------:R-:W-:Y:S02]  /*13a30*/  IADD3 R120, P5, PT, R76.reuse, R184, RZ ;  /* 0x000000b84c787210 */ /* 0x040fe40007fbe0ff */
[----:B------:R-:W-:Y:S02]  /*13a40*/  IADD3 R126, P6, PT, R76, R187, RZ ;  /* 0x000000bb4c7e7210 */ /* 0x000fe40007fde0ff */
[-C--:B------:R-:W-:Y:S02]  /*13a50*/  LEA.HI.X.SX32 R119, R184, R4.reuse, 0x1, P5 ;  /* 0x00000004b8777211 */ /* 0x080fe400028f0eff */
[----:B------:R-:W-:Y:S01]  /*13a60*/  LEA.HI.X.SX32 R125, R187, R4, 0x1, P6 ;  /* 0x00000004bb7d7211 */ /* 0x000fe200030f0eff */
[----:B------:R-:W-:Y:S01]  /*13a70*/  IMAD R187, R78, 0x1a, RZ ;  /* 0x0000001a4ebb7824 */ /* 0x000fe200078e02ff */
[----:B------:R-:W-:Y:S01]  /*13a80*/  IADD3 R128, P5, PT, R76, R186, RZ ;  /* 0x000000ba4c807210 */ /* 0x000fe20007fbe0ff */
[----:B------:R-:W-:Y:S03]  /*13a90*/  STL [R1+0x2d8], R77 ;  /* 0x0002d84d01007387 */ /* 0x000fe60000100800 */
[----:B------:R-:W-:-:S02]  /*13aa0*/  LEA.HI.X.SX32 R127, R186, R4, 0x1, P5 ;  /* 0x00000004ba7f7211 */ /* 0x000fc400028f0eff */
[----:B------:R-:W-:Y:S01]  /*13ab0*/  IADD3 R136, P5, PT, R76, R187, RZ ;  /* 0x000000bb4c887210 */ /* 0x000fe20007fbe0ff */
[----:B------:R-:W-:Y:S03]  /*13ac0*/  STL [R1+0x2dc], R74 ;  /* 0x0002dc4a01007387 */ /* 0x000fe60000100800 */
[----:B------:R-:W-:Y:S01]  /*13ad0*/  LEA.HI.X.SX32 R135, R187, R4, 0x1, P5 ;  /* 0x00000004bb877211 */ /* 0x000fe200028f0eff */
[----:B------:R-:W-:Y:S04]  /*13ae0*/  STL [R1+0x2e0], R72 ;  /* 0x0002e04801007387 */ /* 0x000fe80000100800 */
[----:B------:R-:W-:Y:S04]  /*13af0*/  STL [R1+0x2e4], R73 ;  /* 0x0002e44901007387 */ /* 0x000fe80000100800 */
[----:B------:R-:W3:Y:S04]  /*13b00*/  LDL.LU R187, [R1+0x280] ;  /* 0x0002800001bb7983 */ /* 0x000ee80000300800 */
[----:B------:R-:W4:Y:S04]  /*13b10*/  LDL.LU R158, [R1+0x284] ;  /* 0x00028400019e7983 */ /* 0x000f280000300800 */
[----:B------:R-:W2:Y:S04]  /*13b20*/  LDL.LU R160, [R1+0x288] ;  /* 0x0002880001a07983 */ /* 0x000ea80000300800 */
[----:B------:R-:W2:Y:S04]  /*13b30*/  LDL.LU R164, [R1+0x28c] ;  /* 0x00028c0001a47983 */ /* 0x000ea80000300800 */
[----:B------:R-:W2:Y:S04]  /*13b40*/  LDL.LU R162, [R1+0x290] ;  /* 0x0002900001a27983 */ /* 0x000ea80000300800 */
[----:B------:R-:W2:Y:S01]  /*13b50*/  LDL.LU R166, [R1+0x294] ;  /* 0x0002940001a67983 */ /* 0x000ea20000300800 */
[----:B------:R-:W-:-:S02]  /*13b60*/  IMAD R185, R78, 0x25, RZ ;  /* 0x000000254eb97824 */ /* 0x000fc400078e02ff */
[----:B------:R-:W-:-:S03]  /*13b70*/  IMAD R183, R78, 0x21, RZ ;  /* 0x000000214eb77824 */ /* 0x000fc600078e02ff */
[----:B------:R-:W-:Y:S01]  /*13b80*/  IADD3 R114, P1, PT, R76, R185, RZ ;  /* 0x000000b94c727210 */ /* 0x000fe20007f3e0ff */
[----:B------:R-:W-:-:S03]  /*13b90*/  IMAD R184, R78, 0x1d, RZ ;  /* 0x0000001d4eb87824 */ /* 0x000fc600078e02ff */
[----:B------:R-:W-:Y:S01]  /*13ba0*/  LEA.HI.X.SX32 R113, R185, R4, 0x1, P1 ;  /* 0x00000004b9717211 */ /* 0x000fe200008f0eff */
[----:B------:R-:W-:Y:S01]  /*13bb0*/  IMAD.SHL.U32 R185, R78, 0x20, RZ ;  /* 0x000000204eb97824 */ /* 0x000fe200078e00ff */
[----:B------:R-:W-:Y:S01]  /*13bc0*/  IADD3 R122, P1, PT, R76, R183, RZ ;  /* 0x000000b74c7a7210 */ /* 0x000fe20007f3e0ff */
[----:B------:R-:W-:-:S03]  /*13bd0*/  IMAD R186, R78, 0x19, RZ ;  /* 0x000000194eba7824 */ /* 0x000fc600078e02ff */
[C---:B------:R-:W-:Y:S02]  /*13be0*/  IADD3 R124, P4, PT, R76.reuse, R185, RZ ;  /* 0x000000b94c7c7210 */ /* 0x040fe40007f9e0ff */
[----:B------:R-:W-:Y:S02]  /*13bf0*/  LEA.HI.X.SX32 R121, R183, R4, 0x1, P1 ;  /* 0x00000004b7797211 */ /* 0x000fe400008f0eff */
[C---:B------:R-:W-:Y:S02]  /*13c00*/  IADD3 R130, P1, PT, R76.reuse, R184, RZ ;  /* 0x000000b84c827210 */ /* 0x040fe40007f3e0ff */
[-C--:B------:R-:W-:Y:S02]  /*13c10*/  LEA.HI.X.SX32 R123, R185, R4.reuse, 0x1, P4 ;  /* 0x00000004b97b7211 */ /* 0x080fe400020f0eff */
[----:B------:R-:W-:Y:S02]  /*13c20*/  IADD3 R132, P4, PT, R76, R175, RZ ;  /* 0x000000af4c847210 */ /* 0x000fe40007f9e0ff */
[----:B------:R-:W-:-:S02]  /*13c30*/  LEA.HI.X.SX32 R129, R184, R4, 0x1, P1 ;  /* 0x00000004b8817211 */ /* 0x000fc400008f0eff */
[----:B------:R-:W-:Y:S02]  /*13c40*/  IADD3 R138, P1, PT, R76, R186, RZ ;  /* 0x000000ba4c8a7210 */ /* 0x000fe40007f3e0ff */
[-C--:B------:R-:W-:Y:S02]  /*13c50*/  LEA.HI.X.SX32 R131, R175, R4.reuse, 0x1, P4 ;  /* 0x00000004af837211 */ /* 0x080fe400020f0eff */
[----:B------:R-:W-:Y:S02]  /*13c60*/  LEA.HI.X.SX32 R175, R186, R4, 0x1, P1 ;  /* 0x00000004baaf7211 */ /* 0x000fe400008f0eff */
[----:B------:R-:W-:-:S05]  /*13c70*/  IADD3 R186, P1, PT, R76, R78, RZ ;  /* 0x0000004e4cba7210 */ /* 0x000fca0007f3e0ff */
[----:B------:R-:W-:Y:S04]  /*13c80*/  STL [R1+0x2e8], R186 ;  /* 0x0002e8ba01007387 */ /* 0x000fe80000100800 */
[----:B------:R-:W2:Y:S04]  /*13c90*/  LDL.LU R168, [R1+0x298] ;  /* 0x0002980001a87983 */ /* 0x000ea80000300800 */
[----:B------:R-:W2:Y:S01]  /*13ca0*/  LDL.LU R170, [R1+0x278] ;  /* 0x0002780001aa7983 */ /* 0x000ea20000300800 */
[C---:B------:R-:W-:Y:S02]  /*13cb0*/  IMAD R183, R78.reuse, 0x1b, RZ ;  /* 0x0000001b4eb77824 */ /* 0x040fe400078e02ff */
[C---:B------:R-:W-:Y:S01]  /*13cc0*/  IMAD R184, R78.reuse, 0x18, RZ ;  /* 0x000000184eb87824 */ /* 0x040fe200078e02ff */
[----:B------:R-:W-:Y:S01]  /*13cd0*/  LEA.HI.X.SX32 R2, R78, R4, 0x1, P1 ;  /* 0x000000044e027211 */ /* 0x000fe200008f0eff */
[----:B------:R-:W2:Y:S01]  /*13ce0*/  LDL.LU R172, [R1+0x29c] ;  /* 0x00029c0001ac7983 */ /* 0x000ea20000300800 */
[----:B------:R-:W-:-:S02]  /*13cf0*/  IADD3 R134, P6, PT, R76, R183, RZ ;  /* 0x000000b74c867210 */ /* 0x000fc40007fde0ff */
[----:B------:R-:W-:Y:S01]  /*13d00*/  IADD3 R140, P4, PT, R76, R184, RZ ;  /* 0x000000b84c8c7210 */ /* 0x000fe20007f9e0ff */
[----:B------:R-:W2:Y:S01]  /*13d10*/  LDL.LU R178, [R1+0x2a0] ;  /* 0x0002a00001b27983 */ /* 0x000ea20000300800 */
[-C--:B------:R-:W-:Y:S01]  /*13d20*/  LEA.HI.X.SX32 R133, R183, R4.reuse, 0x1, P6 ;  /* 0x00000004b7857211 */ /* 0x080fe200030f0eff */
[----:B------:R-:W-:Y:S01]  /*13d30*/  IMAD R183, R78, 0x16, RZ ;  /* 0x000000164eb77824 */ /* 0x000fe200078e02ff */
[----:B------:R-:W-:Y:S01]  /*13d40*/  LEA.HI.X.SX32 R177, R184, R4, 0x1, P4 ;  /* 0x00000004b8b17211 */ /* 0x000fe200020f0eff */
[----:B------:R-:W-:Y:S01]  /*13d50*/  IMAD R184, R78, 0x15, RZ ;  /* 0x000000154eb87824 */ /* 0x000fe200078e02ff */
[----:B------:R-:W2:Y:S02]  /*13d60*/  LDL.LU R176, [R1+0x2a4] ;  /* 0x0002a40001b07983 */ /* 0x000ea40000300800 */
[C---:B------:R-:W-:Y:S02]  /*13d70*/  IADD3 R144, P5, PT, R76.reuse, R183, RZ ;  /* 0x000000b74c907210 */ /* 0x040fe40007fbe0ff */
[----:B------:R-:W-:Y:S01]  /*13d80*/  IADD3 R146, P4, PT, R76, R184, RZ ;  /* 0x000000b84c927210 */ /* 0x000fe20007f9e0ff */
[----:B------:R-:W-:Y:S01]  /*13d90*/  IMAD R185, R78, 0x17, RZ ;  /* 0x000000174eb97824 */ /* 0x000fe200078e02ff */
[-C--:B------:R-:W-:Y:S01]  /*13da0*/  LEA.HI.X.SX32 R181, R183, R4.reuse, 0x1, P5 ;  /* 0x00000004b7b57211 */ /* 0x080fe200028f0eff */
[----:B------:R-:W2:Y:S01]  /*13db0*/  LDL.LU R174, [R1+0x2a8] ;  /* 0x0002a80001ae7983 */ /* 0x000ea20000300800 */
[----:B------:R-:W-:-:S03]  /*13dc0*/  LEA.HI.X.SX32 R183, R184, R4, 0x1, P4 ;  /* 0x00000004b8b77211 */ /* 0x000fc600020f0eff */
[----:B------:R1:W-:Y:S01]  /*13dd0*/  STL [R1+0x2ec], R2 ;  /* 0x0002ec0201007387 */ /* 0x0003e20000100800 */
[----:B------:R-:W-:-:S03]  /*13de0*/  IADD3 R142, P6, PT, R76, R185, RZ ;  /* 0x000000b94c8e7210 */ /* 0x000fc60007fde0ff */
[----:B------:R-:W2:Y:S04]  /*13df0*/  LDL.LU R180, [R1+0x2ac] ;  /* 0x0002ac0001b47983 */ /* 0x000ea80000300800 */
[----:B------:R-:W2:Y:S04]  /*13e00*/  LDL.LU R182, [R1+0x2b0] ;  /* 0x0002b00001b67983 */ /* 0x000ea80000300800 */
[----:B------:R-:W2:Y:S01]  /*13e10*/  LDL.LU R184, [R1+0x2b4] ;  /* 0x0002b40001b87983 */ /* 0x000ea20000300800 */
[----:B------:R-:W-:-:S03]  /*13e20*/  LEA.HI.X.SX32 R179, R185, R4, 0x1, P6 ;  /* 0x00000004b9b37211 */ /* 0x000fc600030f0eff */
[----:B-1----:R-:W2:Y:S01]  /*13e30*/  LDL.LU R68, [R1+0x27c] ;  /* 0x00027c0001447983 */ /* 0x002ea20000300800 */
[----:B------:R-:W-:-:S03]  /*13e40*/  IMAD R185, R78, 0x14, RZ ;  /* 0x000000144eb97824 */ /* 0x000fc600078e02ff */
[----:B------:R-:W2:Y:S01]  /*13e50*/  LDL.LU R3, [R1+0x2b8] ;  /* 0x0002b80001037983 */ /* 0x000ea20000300800 */
[----:B------:R-:W-:-:S03]  /*13e60*/  SHF.L.U64.HI R78, R171, 0x2, R173 ;  /* 0x00000002ab4e7819 */ /* 0x000fc600000102ad */
[----:B------:R-:W2:Y:S01]  /*13e70*/  LDL.LU R0, [R1+0x2bc] ;  /* 0x0002bc0001007983 */ /* 0x000ea20000300800 */
[----:B------:R-:W-:Y:S01]  /*13e80*/  IMAD.SHL.U32 R171, R171, 0x4, RZ ;  /* 0x00000004abab7824 */ /* 0x000fe200078e00ff */
[----:B------:R-:W-:Y:S02]  /*13e90*/  SHF.L.U64.HI R169, R167, 0x2, R169 ;  /* 0x00000002a7a97819 */ /* 0x000fe400000102a9 */
[C---:B------:R-:W-:Y:S01]  /*13ea0*/  SHF.L.U64.HI R165, R163.reuse, 0x2, R165 ;  /* 0x00000002a3a57819 */ /* 0x040fe200000102a5 */
[----:B------:R-:W-:Y:S01]  /*13eb0*/  IMAD.SHL.U32 R163, R163, 0x4, RZ ;  /* 0x00000004a3a37824 */ /* 0x000fe200078e00ff */
[----:B------:R-:W-:Y:S02]  /*13ec0*/  SHF.L.U64.HI R157, R155, 0x2, R157 ;  /* 0x000000029b9d7819 */ /* 0x000fe4000001029d */
[C---:B------:R-:W-:Y:S01]  /*13ed0*/  SHF.L.U64.HI R153, R151.reuse, 0x2, R153 ;  /* 0x0000000297997819 */ /* 0x040fe20000010299 */
[----:B------:R-:W-:Y:S01]  /*13ee0*/  IMAD.SHL.U32 R151, R151, 0x4, RZ ;  /* 0x0000000497977824 */ /* 0x000fe200078e00ff */
[----:B------:R-:W-:-:S02]  /*13ef0*/  SHF.L.U64.HI R145, R143, 0x2, R145 ;  /* 0x000000028f917819 */ /* 0x000fc40000010291 */
[C---:B------:R-:W-:Y:S01]  /*13f00*/  SHF.L.U64.HI R141, R139.reuse, 0x2, R141 ;  /* 0x000000028b8d7819 */ /* 0x040fe2000001028d */
[----:B------:R-:W-:Y:S01]  /*13f10*/  IMAD.SHL.U32 R139, R139, 0x4, RZ ;  /* 0x000000048b8b7824 */ /* 0x000fe200078e00ff */
        /* <DEDUP_REMOVED lines=60> */
[----:B---3--:R-:W-:-:S02]  /*142e0*/  IADD3 R150, P1, PT, R76, R187, RZ ;  /* 0x000000bb4c967210 */ /* 0x008fc40007f3e0ff */
[C---:B----4-:R-:W-:Y:S02]  /*142f0*/  IADD3 R152, P4, PT, R76.reuse, R158, RZ ;  /* 0x0000009e4c987210 */ /* 0x050fe40007f9e0ff */
[----:B--2---:R-:W-:Y:S02]  /*14300*/  IADD3 R154, P5, PT, R76, R160, RZ ;  /* 0x000000a04c9a7210 */ /* 0x004fe40007fbe0ff */
[-C--:B------:R-:W-:Y:S02]  /*14310*/  LEA.HI.X.SX32 R187, R187, R4.reuse, 0x1, P1 ;  /* 0x00000004bbbb7211 */ /* 0x080fe400008f0eff */
[-C--:B------:R-:W-:Y:S02]  /*14320*/  LEA.HI.X.SX32 R188, R158, R4.reuse, 0x1, P4 ;  /* 0x000000049ebc7211 */ /* 0x080fe400020f0eff */
[----:B------:R-:W-:Y:S02]  /*14330*/  LEA.HI.X.SX32 R2, R160, R4, 0x1, P5 ;  /* 0x00000004a0027211 */ /* 0x000fe400028f0eff */
[----:B------:R-:W-:-:S02]  /*14340*/  IADD3 R156, P1, PT, R76, R164, RZ ;  /* 0x000000a44c9c7210 */ /* 0x000fc40007f3e0ff */
[C---:B------:R-:W-:Y:S02]  /*14350*/  IADD3 R158, P4, PT, R76.reuse, R162, RZ ;  /* 0x000000a24c9e7210 */ /* 0x040fe40007f9e0ff */
[----:B------:R-:W-:Y:S01]  /*14360*/  IADD3 R160, P5, PT, R76, R166, RZ ;  /* 0x000000a64ca07210 */ /* 0x000fe20007fbe0ff */
[----:B------:R1:W-:Y:S01]  /*14370*/  STL [R1+0x144], R2 ;  /* 0x0001440201007387 */ /* 0x0003e20000100800 */
[-C--:B------:R-:W-:Y:S02]  /*14380*/  LEA.HI.X.SX32 R70, R164, R4.reuse, 0x1, P1 ;  /* 0x00000004a4467211 */ /* 0x080fe400008f0eff */
[----:B------:R-:W-:-:S03]  /*14390*/  LEA.HI.X.SX32 R69, R162, R4, 0x1, P4 ;  /* 0x00000004a2457211 */ /* 0x000fc600020f0eff */
[----:B------:R-:W-:Y:S01]  /*143a0*/  STL [R1+0x148], R70 ;  /* 0x0001484601007387 */ /* 0x000fe20000100800 */
[----:B-1----:R-:W-:-:S03]  /*143b0*/  LEA.HI.X.SX32 R2, R166, R4, 0x1, P5 ;  /* 0x00000004a6027211 */ /* 0x002fc600028f0eff */
[----:B------:R-:W-:Y:S04]  /*143c0*/  STL [R1+0x14c], R69 ;  /* 0x00014c4501007387 */ /* 0x000fe80000100800 */
[----:B------:R-:W-:Y:S04]  /*143d0*/  STL [R1+0x150], R2 ;  /* 0x0001500201007387 */ /* 0x000fe80000100800 */
[----:B------:R1:W-:Y:S04]  /*143e0*/  STL [R1+0x140], R78 ;  /* 0x0001404e01007387 */ /* 0x0003e80000100800 */
[----:B------:R-:W-:Y:S01]  /*143f0*/  STL [R1+0x13c], R171 ;  /* 0x00013cab01007387 */ /* 0x000fe20000100800 */
[----:B-1----:R-:W-:-:S03]  /*14400*/  IMAD.SHL.U32 R78, R167, 0x4, RZ ;  /* 0x00000004a74e7824 */ /* 0x002fc600078e00ff */
[----:B------:R-:W-:Y:S04]  /*14410*/  STL [R1+0x138], R169 ;  /* 0x000138a901007387 */ /* 0x000fe80000100800 */
[----:B------:R1:W-:Y:S04]  /*14420*/  STL [R1+0x134], R78 ;  /* 0x0001344e01007387 */ /* 0x0003e80000100800 */
[----:B------:R-:W-:Y:S01]  /*14430*/  STL [R1+0x130], R165 ;  /* 0x000130a501007387 */ /* 0x000fe20000100800 */
[C---:B-1----:R-:W-:Y:S01]  /*14440*/  SHF.L.U64.HI R78, R159.reuse, 0x2, R161 ;  /* 0x000000029f4e7819 */ /* 0x042fe200000102a1 */
[----:B------:R-:W-:-:S02]  /*14450*/  IMAD.SHL.U32 R159, R159, 0x4, RZ ;  /* 0x000000049f9f7824 */ /* 0x000fc400078e00ff */
        /* <DEDUP_REMOVED lines=20> */
[----:B------:R-:W-:Y:S04]  /*145a0*/  STL [R1+0xf4], R67 ;  /* 0x0000f44301007387 */ /* 0x000fe80000100800 */
        /* <DEDUP_REMOVED lines=51> */
[----:B------:R-:W-:Y:S01]  /*148e0*/  STL [R1+0x24], R15 ;  /* 0x0000240f01007387 */ /* 0x000fe20000100800 */
[----:B------:R-:W-:-:S03]  /*148f0*/  IADD3 R162, P1, PT, R76, R168, RZ ;  /* 0x000000a84ca27210 */ /* 0x000fc60007f3e0ff */
[----:B------:R-:W-:Y:S01]  /*14900*/  STL [R1+0x20], R14 ;  /* 0x0000200e01007387 */ /* 0x000fe20000100800 */
[----:B------:R-:W-:-:S03]  /*14910*/  IADD3 R164, P4, PT, R76, R170, RZ ;  /* 0x000000aa4ca47210 */ /* 0x000fc60007f9e0ff */
[----:B------:R-:W-:Y:S01]  /*14920*/  STL [R1+0x1c], R13 ;  /* 0x00001c0d01007387 */ /* 0x000fe20000100800 */
[----:B------:R-:W-:-:S03]  /*14930*/  SHF.L.U64.HI R6, R252, 0x2, R6 ;  /* 0x00000002fc067819 */ /* 0x000fc60000010206 */
[----:B------:R-:W-:Y:S04]  /*14940*/  STL [R1+0x18], R12 ;  /* 0x0000180c01007387 */ /* 0x000fe80000100800 */
[----:B------:R-:W-:Y:S01]  /*14950*/  STL [R1+0x14], R11 ;  /* 0x0000140b01007387 */ /* 0x000fe20000100800 */
[----:B------:R-:W-:-:S03]  /*14960*/  LEA.HI.X.SX32 R2, R168, R4, 0x1, P1 ;  /* 0x00000004a8027211 */ /* 0x000fc600008f0eff */
[----:B------:R-:W-:Y:S01]  /*14970*/  STL [R1+0x10], R10 ;  /* 0x0000100a01007387 */ /* 0x000fe20000100800 */
[----:B------:R-:W-:-:S03]  /*14980*/  LEA.HI.X.SX32 R186, R170, R4, 0x1, P4 ;  /* 0x00000004aaba7211 */ /* 0x000fc600020f0eff */
[----:B------:R-:W-:Y:S04]  /*14990*/  STL [R1+0xc], R9 ;  /* 0x00000c0901007387 */ /* 0x000fe80000100800 */
[----:B------:R-:W-:Y:S04]  /*149a0*/  STL [R1+0x8], R8 ;  /* 0x0000080801007387 */ /* 0x000fe80000100800 */
[----:B------:R-:W2:Y:S04]  /*149b0*/  LDL.LU R167, [R1+0x144] ;  /* 0x0001440001a77983 */ /* 0x000ea80000300800 */
[----:B------:R-:W-:Y:S01]  /*149c0*/  STL [R1+0x4], R7 ;  /* 0x0000040701007387 */ /* 0x000fe20000100800 */
[----:B------:R-:W-:-:S03]  /*149d0*/  SHF.L.U64.HI R161, R162, 0x2, R2 ;  /* 0x00000002a2a17819 */ /* 0x000fc60000010202 */
[----:B------:R-:W3:Y:S01]  /*149e0*/  LDL R169, [R1+0x148] ;  /* 0x0001480001a97983 */ /* 0x000ee20000100800 */
[----:B------:R-:W-:-:S03]  /*149f0*/  SHF.L.U64.HI R163, R164, 0x2, R186 ;  /* 0x00000002a4a37819 */ /* 0x000fc600000102ba */
[----:B------:R4:W-:Y:S04]  /*14a00*/  STL [R1], R6 ;  /* 0x0000000601007387 */ /* 0x0009e80000100800 */
[----:B------:R-:W3:Y:S04]  /*14a10*/  LDL.LU R171, [R1+0x14c] ;  /* 0x00014c0001ab7983 */ /* 0x000ee80000300800 */
[----:B------:R-:W3:Y:S04]  /*14a20*/  LDL.LU R173, [R1+0x150] ;  /* 0x0001500001ad7983 */ /* 0x000ee80000300800 */
[----:B------:R-:W3:Y:S04]  /*14a30*/  LDL.LU R2, [R1+0x2ec] ;  /* 0x0002ec0001027983 */ /* 0x000ee80000300800 */
[----:B------:R-:W3:Y:S01]  /*14a40*/  LDL.LU R186, [R1+0x2e8] ;  /* 0x0002e80001ba7983 */ /* 0x000ee20000300800 */
[----:B------:R-:W-:-:S02]  /*14a50*/  IADD3 R166, P5, PT, R76, R172, RZ ;  /* 0x000000ac4ca67210 */ /* 0x000fc40007fbe0ff */
[----:B------:R-:W-:Y:S02]  /*14a60*/  IADD3 R168, P1, PT, R76, R178, RZ ;  /* 0x000000b24ca87210 */ /* 0x000fe40007f3e0ff */
[----:B------:R-:W-:Y:S02]  /*14a70*/  LEA.HI.X.SX32 R73, R172, R4, 0x1, P5 ;  /* 0x00000004ac497211 */ /* 0x000fe400028f0eff */
[C---:B------:R-:W-:Y:S02]  /*14a80*/  IADD3 R170, P4, PT, R76.reuse, R176, RZ ;  /* 0x000000b04caa7210 */ /* 0x040fe40007f9e0ff */
[----:B------:R-:W-:Y:S02]  /*14a90*/  IADD3 R172, P5, PT, R76, R174, RZ ;  /* 0x000000ae4cac7210 */ /* 0x000fe40007fbe0ff */
[-C--:B------:R-:W-:Y:S02]  /*14aa0*/  LEA.HI.X.SX32 R72, R178, R4.reuse, 0x1, P1 ;  /* 0x00000004b2487211 */ /* 0x080fe400008f0eff */
[----:B------:R-:W-:-:S02]  /*14ab0*/  LEA.HI.X.SX32 R74, R176, R4, 0x1, P4 ;  /* 0x00000004b04a7211 */ /* 0x000fc400020f0eff */
[----:B------:R-:W-:Y:S02]  /*14ac0*/  LEA.HI.X.SX32 R77, R174, R4, 0x1, P5 ;  /* 0x00000004ae4d7211 */ /* 0x000fe400028f0eff */
[C---:B------:R-:W-:Y:S02]  /*14ad0*/  IADD3 R174, P1, PT, R76.reuse, R180, RZ ;  /* 0x000000b44cae7210 */ /* 0x040fe40007f3e0ff */
[C---:B------:R-:W-:Y:S02]  /*14ae0*/  IADD3 R176, P4, PT, R76.reuse, R182, RZ ;  /* 0x000000b64cb07210 */ /* 0x040fe40007f9e0ff */
[----:B------:R-:W-:Y:S01]  /*14af0*/  IADD3 R178, P5, PT, R76, R184, RZ ;  /* 0x000000b84cb27210 */ /* 0x000fe20007fbe0ff */
[----:B------:R-:W-:Y:S01]  /*14b00*/  VIADD R75, R75, 0x3f ;  /* 0x0000003f4b4b7836 */ /* 0x000fe20000000000 */
[-C--:B------:R-:W-:Y:S02]  /*14b10*/  LEA.HI.X.SX32 R71, R180, R4.reuse, 0x1, P1 ;  /* 0x00000004b4477211 */ /* 0x080fe400008f0eff */
[----:B------:R-:W-:-:S02]  /*14b20*/  LEA.HI.X.SX32 R70, R182, R4, 0x1, P4 ;  /* 0x00000004b6467211 */ /* 0x000fc400020f0eff */
[----:B------:R-:W-:Y:S02]  /*14b30*/  LEA.HI.X.SX32 R69, R184, R4, 0x1, P5 ;  /* 0x00000004b8457211 */ /* 0x000fe400028f0eff */
[C---:B------:R-:W-:Y:S02]  /*14b40*/  IADD3 R148, P6, PT, R76.reuse, R185, RZ ;  /* 0x000000b94c947210 */ /* 0x040fe40007fde0ff */
[C---:B------:R-:W-:Y:S02]  /*14b50*/  IADD3 R180, P1, PT, R76.reuse, R68, RZ ;  /* 0x000000444cb47210 */ /* 0x040fe40007f3e0ff */
[C---:B------:R-:W-:Y:S02]  /*14b60*/  IADD3 R182, P4, PT, R76.reuse, R3, RZ ;  /* 0x000000034cb67210 */ /* 0x040fe40007f9e0ff */
[----:B------:R-:W-:Y:S02]  /*14b70*/  IADD3 R184, P5, PT, R76, R0, RZ ;  /* 0x000000004cb87210 */ /* 0x000fe40007fbe0ff */
[----:B------:R-:W-:-:S02]  /*14b80*/  LEA.HI.X.SX32 R185, R185, R4, 0x1, P6 ;  /* 0x00000004b9b97211 */ /* 0x000fc400030f0eff */
[-C--:B------:R-:W-:Y:S02]  /*14b90*/  LEA.HI.X.SX32 R68, R68, R4.reuse, 0x1, P1 ;  /* 0x0000000444447211 */ /* 0x080fe400008f0eff */
[-C--:B------:R-:W-:Y:S02]  /*14ba0*/  LEA.HI.X.SX32 R3, R3, R4.reuse, 0x1, P4 ;  /* 0x0000000403037211 */ /* 0x080fe400020f0eff */
[----:B------:R-:W-:Y:S02]  /*14bb0*/  LEA.HI.X.SX32 R0, R0, R4, 0x1, P5 ;  /* 0x0000000400007211 */ /* 0x000fe400028f0eff */
[----:B------:R-:W-:Y:S02]  /*14bc0*/  SHF.L.U64.HI R76, R76, 0x2, R4 ;  /* 0x000000024c4c7819 */ /* 0x000fe40000010204 */
[----:B------:R-:W-:-:S04]  /*14bd0*/  SHF.R.S32.HI R4, RZ, 0x1f, R75 ;  /* 0x0000001fff047819 */ /* 0x000fc8000001144b */
[----:B------:R-:W-:Y:S02]  /*14be0*/  LEA.HI R4, R4, R75, RZ, 0x6 ;  /* 0x0000004b04047211 */ /* 0x000fe400078f30ff */
[----:B------:R-:W-:Y:S01]  /*14bf0*/  SHF.L.U64.HI R147, R148, 0x2, R185 ;  /* 0x0000000294937819 */ /* 0x000fe200000102b9 */
[C---:B-1----:R-:W-:Y:S01]  /*14c00*/  IMAD.SHL.U32 R78, R5.reuse, 0x4, RZ ;  /* 0x00000004054e7824 */ /* 0x042fe200078e00ff */
[----:B------:R-:W-:Y:S01]  /*14c10*/  SHF.R.S32.HI R4, RZ, 0x6, R4 ;  /* 0x00000006ff047819 */ /* 0x000fe20000011404 */
[----:B------:R-:W1:Y:S01]  /*14c20*/  LDC R75, c[0x0][0x3a0] ;  /* 0x0000e800ff4b7b82 */ /* 0x000e620000000800 */
[----:B------:R-:W-:Y:S02]  /*14c30*/  SHF.L.U64.HI R189, R5, 0x2, R189 ;  /* 0x0000000205bd7819 */ /* 0x000fe400000102bd */
[----:B------:R-:W-:Y:S02]  /*14c40*/  SHF.L.U64.HI R165, R166, 0x2, R73 ;  /* 0x00000002a6a57819 */ /* 0x000fe40000010249 */
[----:B------:R1:W5:Y:S01]  /*14c50*/  LDL.LU R73, [R1+0x2e4] ;  /* 0x0002e40001497983 */ /* 0x0003620000300800 */
[----:B------:R-:W-:-:S02]  /*14c60*/  VIMNMX R5, PT, PT, R4, 0x2, !PT ;  /* 0x0000000204057848 */ /* 0x000fc40007fe0100 */
[----:B------:R-:W-:Y:S02]  /*14c70*/  SHF.L.U64.HI R137, R138, 0x2, R175 ;  /* 0x000000028a897819 */ /* 0x000fe400000102af */
[----:B------:R-:W-:Y:S01]  /*14c80*/  SHF.L.U64.HI R139, R140, 0x2, R177 ;  /* 0x000000028c8b7819 */ /* 0x000fe200000102b1 */
[----:B------:R-:W-:Y:S01]  /*14c90*/  VIADD R5, R5, 0xffffffff ;  /* 0xffffffff05057836 */ /* 0x000fe20000000000 */
[----:B------:R-:W-:Y:S02]  /*14ca0*/  SHF.L.U64.HI R175, R176, 0x2, R70 ;  /* 0x00000002b0af7819 */ /* 0x000fe40000010246 */
[----:B------:R-:W-:Y:S02]  /*14cb0*/  SHF.L.U64.HI R141, R142, 0x2, R179 ;  /* 0x000000028e8d7819 */ /* 0x000fe400000102b3 */
[----:B------:R-:W-:Y:S02]  /*14cc0*/  SHF.L.U64.HI R177, R178, 0x2, R69 ;  /* 0x00000002b2b17819 */ /* 0x000fe40000010245 */
[----:B------:R-:W-:-:S02]  /*14cd0*/  SHF.L.U64.HI R143, R144, 0x2, R181 ;  /* 0x00000002908f7819 */ /* 0x000fc400000102b5 */
[----:B------:R-:W-:Y:S02]  /*14ce0*/  SHF.L.U64.HI R179, R180, 0x2, R68 ;  /* 0x00000002b4b37819 */ /* 0x000fe40000010244 */
[----:B------:R-:W-:Y:S02]  /*14cf0*/  SHF.L.U64.HI R145, R146, 0x2, R183 ;  /* 0x0000000292917819 */ /* 0x000fe400000102b7 */
[----:B------:R-:W-:Y:S02]  /*14d00*/  SHF.L.U64.HI R181, R182, 0x2, R3 ;  /* 0x00000002b6b57819 */ /* 0x000fe40000010203 */
[----:B------:R-:W-:Y:S01]  /*14d10*/  SHF.L.U64.HI R183, R184, 0x2, R0 ;  /* 0x00000002b8b77819 */ /* 0x000fe20000010200 */
[----:B----4-:R-:W-:Y:S01]  /*14d20*/  VIADD R6, R4, 0xfffffffa ;  /* 0xfffffffa04067836 */ /* 0x010fe20000000000 */
[----:B------:R-:W-:Y:S01]  /*14d30*/  SHF.L.U64.HI R251, R250, 0x2, R251 ;  /* 0x00000002fafb7819 */ /* 0x000fe200000102fb */
[----:B-1----:R-:W-:Y:S01]  /*14d40*/  VIADD R75, R75, 0xfffffe80 ;  /* 0xfffffe804b4b7836 */ /* 0x002fe20000000000 */
[----:B------:R-:W-:Y:S01]  /*14d50*/  SHF.L.U64.HI R249, R248, 0x2, R249 ;  /* 0x00000002f8f97819 */ /* 0x000fe200000102f9 */
[----:B------:R-:W-:Y:S01]  /*14d60*/  IMAD.SHL.U32 R252, R252, 0x4, RZ ;  /* 0x00000004fcfc7824 */ /* 0x000fe200078e00ff */
        /* <DEDUP_REMOVED lines=119> */
[----:B------:R-:W-:-:S02]  /*154e0*/  IMAD.SHL.U32 R136, R136, 0x4, RZ ;  /* 0x0000000488887824 */ /* 0x000fc400078e00ff */
[----:B------:R-:W-:Y:S02]  /*154f0*/  IMAD.SHL.U32 R138, R138, 0x4, RZ ;  /* 0x000000048a8a7824 */ /* 0x000fe400078e00ff */
[----:B------:R-:W-:Y:S02]  /*15500*/  IMAD.SHL.U32 R140, R140, 0x4, RZ ;  /* 0x000000048c8c7824 */ /* 0x000fe400078e00ff */
[----:B------:R-:W-:Y:S02]  /*15510*/  IMAD.SHL.U32 R142, R142, 0x4, RZ ;  /* 0x000000048e8e7824 */ /* 0x000fe400078e00ff */
[----:B------:R-:W-:Y:S02]  /*15520*/  IMAD.SHL.U32 R144, R144, 0x4, RZ ;  /* 0x0000000490907824 */ /* 0x000fe400078e00ff */
[----:B------:R-:W-:Y:S02]  /*15530*/  IMAD.SHL.U32 R146, R146, 0x4, RZ ;  /* 0x0000000492927824 */ /* 0x000fe400078e00ff */
        /* <DEDUP_REMOVED lines=11> */
[----:B------:R-:W-:Y:S01]  /*155f0*/  IMAD.MOV.U32 R4, RZ, RZ, RZ ;  /* 0x000000ffff047224 */ /* 0x000fe200078e00ff */
[----:B--2---:R-:W-:Y:S02]  /*15600*/  SHF.L.U64.HI R153, R154, 0x2, R167 ;  /* 0x000000029a997819 */ /* 0x004fe400000102a7 */
[----:B------:R-:W-:-:S02]  /*15610*/  SHF.L.U64.HI R167, R168, 0x2, R72 ;  /* 0x00000002a8a77819 */ /* 0x000fc40000010248 */
[----:B------:R1:W5:Y:S01]  /*15620*/  LDL.LU R72, [R1+0x2e0] ;  /* 0x0002e00001487983 */ /* 0x0003620000300800 */
[----:B---3--:R-:W-:Y:S02]  /*15630*/  SHF.L.U64.HI R155, R156, 0x2, R169 ;  /* 0x000000029c9b7819 */ /* 0x008fe400000102a9 */
[----:B------:R-:W-:Y:S02]  /*15640*/  SHF.L.U64.HI R169, R170, 0x2, R74 ;  /* 0x00000002aaa97819 */ /* 0x000fe4000001024a */
[----:B------:R1:W5:Y:S01]  /*15650*/  LDL.LU R74, [R1+0x2dc] ;  /* 0x0002dc00014a7983 */ /* 0x0003620000300800 */
[----:B------:R-:W-:Y:S02]  /*15660*/  SHF.L.U64.HI R157, R158, 0x2, R171 ;  /* 0x000000029e9d7819 */ /* 0x000fe400000102ab */
[----:B------:R-:W-:Y:S02]  /*15670*/  SHF.L.U64.HI R171, R172, 0x2, R77 ;  /* 0x00000002acab7819 */ /* 0x000fe4000001024d */
[----:B------:R-:W-:Y:S01]  /*15680*/  SHF.L.U64.HI R159, R160, 0x2, R173 ;  /* 0x00000002a09f7819 */ /* 0x000fe200000102ad */
[----:B------:R1:W5:Y:S01]  /*15690*/  LDL.LU R77, [R1+0x2d8] ;  /* 0x0002d800014d7983 */ /* 0x0003620000300800 */
[----:B------:R-:W-:-:S03]  /*156a0*/  SHF.L.U64.HI R173, R174, 0x2, R71 ;  /* 0x00000002aead7819 */ /* 0x000fc60000010247 */
[----:B------:R1:W5:Y:S01]  /*156b0*/  LDL.LU R71, [R1+0x2d4] ;  /* 0x0002d40001477983 */ /* 0x0003620000300800 */
[----:B------:R-:W-:-:S03]  /*156c0*/  SHF.L.U64.HI R185, R186, 0x2, R2 ;  /* 0x00000002bab97819 */ /* 0x000fc60000010202 */
[----:B------:R1:W5:Y:S01]  /*156d0*/  LDL.LU R70, [R1+0x2d0] ;  /* 0x0002d00001467983 */ /* 0x0003620000300800 */
[----:B------:R-:W2:Y:S03]  /*156e0*/  S2R R2, SR_TID.X ;  /* 0x0000000000027919 */ /* 0x000ea60000002100 */
[----:B------:R1:W5:Y:S04]  /*156f0*/  LDL.LU R69, [R1+0x2cc] ;  /* 0x0002cc0001457983 */ /* 0x0003680000300800 */
[----:B------:R1:W5:Y:S04]  /*15700*/  LDL.LU R68, [R1+0x2c8] ;  /* 0x0002c80001447983 */ /* 0x0003680000300800 */
[----:B------:R1:W5:Y:S04]  /*15710*/  LDL.LU R3, [R1+0x2c4] ;  /* 0x0002c40001037983 */ /* 0x0003680000300800 */
[----:B------:R1:W5:Y:S04]  /*15720*/  LDL.LU R0, [R1+0x2c0] ;  /* 0x0002c00001007983 */ /* 0x0003680000300800 */
[----:B------:R1:W-:Y:S01]  /*15730*/  STL [R1+0x144], R5 ;  /* 0x0001440501007387 */ /* 0x0003e20000100800 */
[----:B------:R-:W-:-:S02]  /*15740*/  IMAD.SHL.U32 R154, R154, 0x4, RZ ;  /* 0x000000049a9a7824 */ /* 0x000fc400078e00ff */
[----:B------:R-:W-:Y:S02]  /*15750*/  IMAD.SHL.U32 R156, R156, 0x4, RZ ;  /* 0x000000049c9c7824 */ /* 0x000fe400078e00ff */
[----:B------:R-:W-:Y:S02]  /*15760*/  IMAD.SHL.U32 R158, R158, 0x4, RZ ;  /* 0x000000049e9e7824 */ /* 0x000fe400078e00ff */
[----:B------:R-:W-:Y:S02]  /*15770*/  IMAD.SHL.U32 R160, R160, 0x4, RZ ;  /* 0x00000004a0a07824 */ /* 0x000fe400078e00ff */
[----:B------:R-:W-:Y:S02]  /*15780*/  IMAD.SHL.U32 R168, R168, 0x4, RZ ;  /* 0x00000004a8a87824 */ /* 0x000fe400078e00ff */
[----:B------:R-:W-:Y:S01]  /*15790*/  IMAD.SHL.U32 R170, R170, 0x4, RZ ;  /* 0x00000004aaaa7824 */ /* 0x000fe200078e00ff */
[----:B--2---:R-:W-:Y:S01]  /*157a0*/  LOP3.LUT R2, R2, 0x7f, RZ, 0xc0, !PT ;  /* 0x0000007f02027812 */ /* 0x004fe200078ec0ff */
[----:B------:R-:W-:-:S02]  /*157b0*/  IMAD.SHL.U32 R172, R172, 0x4, RZ ;  /* 0x00000004acac7824 */ /* 0x000fc400078e00ff */
[----:B------:R-:W-:Y:S02]  /*157c0*/  IMAD.SHL.U32 R174, R174, 0x4, RZ ;  /* 0x00000004aeae7824 */ /* 0x000fe400078e00ff */
[----:B------:R-:W-:Y:S02]  /*157d0*/  IMAD.SHL.U32 R186, R186, 0x4, RZ ;  /* 0x00000004baba7824 */ /* 0x000fe400078e00ff */
[----:B------:R-:W-:Y:S01]  /*157e0*/  IMAD.MOV.U32 R187, RZ, RZ, RZ ;  /* 0x000000ffffbb7224 */ /* 0x000fe200078e00ff */
[----:B------:R-:W-:Y:S01]  /*157f0*/  UMOV UR28, 0x1 ;  /* 0x00000001001c7882 */ /* 0x000fe20000000000 */
[----:B------:R-:W-:Y:S01]  /*15800*/  UMOV UR29, 0x5 ;  /* 0x00000005001d7882 */ /* 0x000fe20000000000 */
[----:B------:R-:W-:Y:S01]  /*15810*/  UMOV UR5, URZ ;  /* 0x000000ff00057c82 */ /* 0x000fe20008000000 */
[----:B------:R-:W-:Y:S01]  /*15820*/  UMOV UR6, URZ ;  /* 0x000000ff00067c82 */ /* 0x000fe20008000000 */
[----:B-1----:R-:W-:-:S05]  /*15830*/  UMOV UR7, URZ ;  /* 0x000000ff00077c82 */ /* 0x002fca0008000000 */
.L_x_11:
[----:B------:R-:W-:Y:S01]  /*15840*/  IMAD.U32 R4, R4, -0x80000000, RZ ;  /* 0x8000000004047824 */ /* 0x000fe200078e00ff */
[----:B------:R-:W-:-:S03]  /*15850*/  UIADD3 UR6, UPT, UPT, UR6, 0x1, URZ ;  /* 0x0000000106067890 */ /* 0x000fc6000fffe0ff */
[----:B------:R-:W1:Y:S01]  /*15860*/  SYNCS.PHASECHK.TRANS64.TRYWAIT P1, [UR8], R4 ;  /* 0x00000004ff0075a7 */ /* 0x000e620008021108 */
[----:B------:R-:W-:-:S04]  /*15870*/  UISETP.GT.AND UP1, UPT, UR6, 0x4, UPT ;  /* 0x000000040600788c */ /* 0x000fc8000bf24270 */
[----:B------:R-:W-:-:S04]  /*15880*/  USEL UR6, UR6, URZ, !UP1 ;  /* 0x000000ff06067287 */ /* 0x000fc8000c800000 */
[----:B------:R-:W-:Y:S01]  /*15890*/  ULEA UR4, UR6, UR10, 0xf ;  /* 0x0000000a06047291 */ /* 0x000fe2000f8e78ff */
[----:B-1----:R-:W-:Y:S11]  /*158a0*/  @!P1 BRA `(.L_x_9) ;  /* 0x0000007000149947 */ /* 0x002ff60003800000 */
.L_x_17:
[----:B------:R-:W-:-:S04]  /*158b0*/  DEPBAR.LE SB0, 0x8 ;  /* 0x000082000000791a */ /* 0x000fc80000000000 */
[----:B------:R-:W-:Y:S01]  /*158c0*/  LEA R188, R2, UR4, 0x8 ;  /* 0x0000000402bc7c11 */ /* 0x000fe2000f8e40ff */
[----:B------:R-:W-:Y:S01]  /*158d0*/  BAR.SYNC.DEFER_BLOCKING 0x0 ;  /* 0x0000000000007b1d */ /* 0x000fe20000010000 */
[----:B------:R-:W-:Y:S02]  /*158e0*/  UIADD3 UR5, UPT, UPT, UR5, 0x1, URZ ;  /* 0x0000000105057890 */ /* 0x000fe4000fffe0ff */
[----:B------:R-:W-:Y:S02]  /*158f0*/  ULEA UR8, UR28, UR10, 0x3 ;  /* 0x0000000a1c087291 */ /* 0x000fe4000f8e18ff */
[----:B------:R-:W-:Y:S02]  /*15900*/  UISETP.GT.AND UP1, UPT, UR5, 0x5, UPT ;  /* 0x000000050500788c */ /* 0x000fe4000bf24270 */
[----:B------:R-:W-:Y:S02]  /*15910*/  UIADD3 UR8, UPT, UPT, UR8, 0x58000, URZ ;  /* 0x0005800008087890 */ /* 0x000fe4000fffe0ff */
[----:B------:R-:W-:Y:S01]  /*15920*/  USEL UR5, UR5, URZ, !UP1 ;  /* 0x000000ff05057287 */ /* 0x000fe2000c800000 */
[----:B------:R-:W-:Y:S01]  /*15930*/  UMOV UR4, UR7 ;  /* 0x0000000700047c82 */ /* 0x000fe20008000000 */
        /* <DEDUP_REMOVED lines=16> */
[----:B-1----:R1:W-:Y:S01]  /*15a40*/  STTM.x64 tmem[UR12+0x80], R4 ;  /* 0x00008004000079ed */ /* 0x0023e2000834000c */
[----:B------:R-:W2:Y:S02]  /*15a50*/  FENCE.VIEW.ASYNC.T ;  /* 0x00000000000073c6 */ /* 0x000ea40000000200 */
[----:B--2---:R-:W-:Y:S06]  /*15a60*/  BAR.SYNC.DEFER_BLOCKING 0x0 ;  /* 0x0000000000007b1d */ /* 0x004fec0000010000 */
[----:B------:R-:W-:Y:S05]  /*15a70*/  @P0 BRA `(.L_x_10) ;  /* 0x0000000000d80947 */ /* 0x000fea0003800000 */
[----:B------:R-:W-:Y:S01]  /*15a80*/  ULEA UR9, UR5, UR10, 0xf ;  /* 0x0000000a05097291 */ /* 0x000fe2000f8e78ff */
[----:B------:R-:W-:Y:S01]  /*15a90*/  UMOV UR7, URZ ;  /* 0x000000ff00077c82 */ /* 0x000fe20008000000 */
[----:B------:R-:W-:Y:S02]  /*15aa0*/  UIADD3 UR30, UPT, UPT, UR11, 0x88, URZ ;  /* 0x000000880b1e7890 */ /* 0x000fe4000fffe0ff */
[----:B------:R-:W-:Y:S02]  /*15ab0*/  USHF.R.U32.HI UR9, URZ, 0x4, UR9 ;  /* 0x00000004ff097899 */ /* 0x000fe40008011609 */
[----:B------:R-:W-:Y:S02]  /*15ac0*/  UIADD3 UR31, UPT, UPT, UR11, 0x90, URZ ;  /* 0x000000900b1f7890 */ /* 0x000fe4000fffe0ff */
[----:B------:R-:W-:Y:S02]  /*15ad0*/  USGXT.U32 UR18, UR9, 0xe ;  /* 0x0000000e0912789a */ /* 0x000fe40008000000 */
[----:B------:R-:W-:-:S02]  /*15ae0*/  UIADD3 UR46, UPT, UPT, UR11, 0x98, URZ ;  /* 0x000000980b2e7890 */ /* 0x000fc4000fffe0ff */
[----:B------:R-:W-:Y:S02]  /*15af0*/  UIADD3 UR20, UP1, UPT, UR18, 0x2, URZ ;  /* 0x0000000212147890 */ /* 0x000fe4000ff3e0ff */
[----:B------:R-:W-:Y:S02]  /*15b00*/  UIADD3 UR47, UPT, UPT, UR11, 0xa0, URZ ;  /* 0x000000a00b2f7890 */ /* 0x000fe4000fffe0ff */
[----:B------:R-:W-:Y:S02]  /*15b10*/  UIADD3.X UR21, UPT, UPT, UR7, 0x40004040, URZ, UP1, !UPT ;  /* 0x4000404007157890 */ /* 0x000fe40008ffe4ff */
[----:B------:R-:W-:Y:S02]  /*15b20*/  UIADD3 UR38, UP1, UPT, UR20, 0x2, URZ ;  /* 0x0000000214267890 */ /* 0x000fe4000ff3e0ff */
[----:B------:R-:W-:Y:S02]  /*15b30*/  UIADD3 UR40, UP2, UPT, UR20, 0x4, URZ ;  /* 0x0000000414287890 */ /* 0x000fe4000ff5e0ff */
[----:B------:R-:W-:-:S02]  /*15b40*/  UIADD3 UR42, UP3, UPT, UR20, 0x3fe, URZ ;  /* 0x000003fe142a7890 */ /* 0x000fc4000ff7e0ff */
[----:B------:R-:W-:Y:S02]  /*15b50*/  UIADD3 UR44, UP4, UPT, UR20, 0x400, URZ ;  /* 0x00000400142c7890 */ /* 0x000fe4000ff9e0ff */
[----:B------:R-:W-:Y:S02]  /*15b60*/  UIADD3 UR22, UP5, UPT, UR20, 0x402, URZ ;  /* 0x0000040214167890 */ /* 0x000fe4000ffbe0ff */
[----:B------:R-:W-:Y:S02]  /*15b70*/  UIADD3.X UR39, UPT, UPT, UR21, URZ, URZ, UP1, !UPT ;  /* 0x000000ff15277290 */ /* 0x000fe40008ffe4ff */
[----:B------:R-:W-:Y:S02]  /*15b80*/  UIADD3 UR24, UP6, UPT, UR20, 0x404, URZ ;  /* 0x0000040414187890 */ /* 0x000fe4000ffde0ff */
[----:B------:R-:W-:Y:S02]  /*15b90*/  UIADD3.X UR41, UPT, UPT, UR21, URZ, URZ, UP2, !UPT ;  /* 0x000000ff15297290 */ /* 0x000fe400097fe4ff */
[----:B------:R-:W-:-:S02]  /*15ba0*/  UIADD3.X UR43, UPT, UPT, UR21, URZ, URZ, UP3, !UPT ;  /* 0x000000ff152b7290 */ /* 0x000fc40009ffe4ff */
[----:B------:R-:W-:Y:S02]  /*15bb0*/  UIADD3 UR48, UPT, UPT, UR11, 0xa8, URZ ;  /* 0x000000a80b307890 */ /* 0x000fe4000fffe0ff */
[----:B------:R-:W-:Y:S02]  /*15bc0*/  UIADD3.X UR45, UPT, UPT, UR21, URZ, URZ, UP4, !UPT ;  /* 0x000000ff152d7290 */ /* 0x000fe4000a7fe4ff */
[----:B------:R-:W-:Y:S02]  /*15bd0*/  UIADD3 UR49, UPT, UPT, UR11, 0xb0, URZ ;  /* 0x000000b00b317890 */ /* 0x000fe4000fffe0ff */
[----:B------:R-:W-:Y:S01]  /*15be0*/  UIADD3.X UR23, UPT, UPT, UR21, URZ, URZ, UP5, !UPT ;  /* 0x000000ff15177290 */ /* 0x000fe2000affe4ff */
[----:B------:R-:W-:Y:S01]  /*15bf0*/  UMOV UR14, 0x0 ;  /* 0x00000000000e7882 */ /* 0x000fe20000000000 */
[----:B------:R-:W-:Y:S01]  /*15c00*/  UMOV UR15, 0x8200910 ;  /* 0x08200910000f7882 */ /* 0x000fe20000000000 */
[----:B------:R-:W-:Y:S01]  /*15c10*/  UIADD3 UR54, UPT, UPT, UR11, 0xb8, URZ ;  /* 0x000000b80b367890 */ /* 0x000fe2000fffe0ff */
[----:B------:R-:W-:Y:S01]  /*15c20*/  UMOV UR19, 0x40004040 ;  /* 0x4000404000137882 */ /* 0x000fe20000000000 */
[----:B------:R-:W-:Y:S01]  /*15c30*/  UIADD3.X UR25, UPT, UPT, UR21, URZ, URZ, UP6, !UPT ;  /* 0x000000ff15197290 */ /* 0x000fe2000b7fe4ff */
[----:B------:R2:W-:Y:S01]  /*15c40*/  UTCHMMA tmem[UR13], gdesc[UR18], tmem[UR11], tmem[UR14], idesc[UR15], UPT ;  /* 0x00ff0e120d0079ea */ /* 0x0005e2000b80000b */
[----:B------:R-:W-:Y:S01]  /*15c50*/  UMOV UR16, 0x0 ;  /* 0x0000000000107882 */ /* 0x000fe20000000000 */
[----:B------:R-:W-:Y:S01]  /*15c60*/  UMOV UR17, 0x8200910 ;  /* 0x0820091000117882 */ /* 0x000fe20000000000 */
[----:B------:R-:W-:Y:S01]  /*15c70*/  UMOV UR32, 0x0 ;  /* 0x0000000000207882 */ /* 0x000fe20000000000 */
[----:B------:R-:W-:Y:S01]  /*15c80*/  UMOV UR33, 0x8200910 ;  /* 0x0820091000217882 */ /* 0x000fe20000000000 */
        /* <DEDUP_REMOVED lines=11> */
[----:B------:R-:W-:Y:S01]  /*15d40*/  UMOV UR9, URZ ;  /* 0x000000ff00097c82 */ /* 0x000fe20008000000 */
[----:B------:R2:W-:Y:S01]  /*15d50*/  UTCHMMA tmem[UR47], gdesc[UR42], tmem[UR11], tmem[UR36], idesc[UR37], UPT ;  /* 0x00ff242a2f0079ea */ /* 0x0005e2000b80000b */
[----:B------:R-:W-:Y:S01]  /*15d60*/  UMOV UR56, 0x0 ;  /* 0x0000000000387882 */ /* 0x000fe20000000000 */
[----:B------:R-:W-:Y:S01]  /*15d70*/  UMOV UR57, 0x8200910 ;  /* 0x0820091000397882 */ /* 0x000fe20000000000 */
[----:B------:R2:W-:Y:S01]  /*15d80*/  UTCHMMA tmem[UR48], gdesc[UR44], tmem[UR11], tmem[UR50], idesc[UR51], UPT ;  /* 0x00ff322c300079ea */ /* 0x0005e2000b80000b */
[----:B------:R-:W-:Y:S01]  /*15d90*/  UMOV UR7, UR8 ;  /* 0x0000000800077c82 */ /* 0x000fe20008000000 */
[----:B------:R2:W-:Y:S01]  /*15da0*/  UTCHMMA tmem[UR49], gdesc[UR22], tmem[UR11], tmem[UR52], idesc[UR53], UPT ;  /* 0x00ff3416310079ea */ /* 0x0005e2000b80000b */
[----:B------:R2:W-:Y:S01]  /*15db0*/  UTCHMMA tmem[UR54], gdesc[UR24], tmem[UR11], tmem[UR56], idesc[UR57], UPT ;  /* 0x00ff3818360079ea */ /* 0x0005e2000b80000b */
[----:B------:R2:W-:Y:S01]  /*15dc0*/  UTCBAR [UR7], URZ ;  /* 0x000000ff070073e9 */ /* 0x0005e200080000ff */
[----:B------:R-:W-:Y:S01]  /*15dd0*/  NOP ;  /* 0x0000000000007918 */ /* 0x000fe20000000000 */
.L_x_10:
[----:B-1----:R-:W1:Y:S01]  /*15de0*/  LDC R5, c[0x0][0x3a0] ;  /* 0x0000e800ff057b82 */ /* 0x002e620000000800 */
[----:B------:R-:W-:Y:S01]  /*15df0*/  ISETP.GT.AND P4, PT, R75, RZ, PT ;  /* 0x000000ff4b00720c */ /* 0x000fe20003f84270 */
[----:B------:R-:W3:Y:S04]  /*15e00*/  LDL R26, [R1+0x4] ;  /* 0x00000400011a7983 */ /* 0x000ee80000100800 */
[----:B------:R-:W4:Y:S04]  /*15e10*/  LDL R25, [R1+0x8] ;  /* 0x0000080001197983 */ /* 0x000f280000100800 */
[----:B--2---:R-:W2:Y:S04]  /*15e20*/  LDL R24, [R1+0x24] ;  /* 0x0000240001187983 */ /* 0x004ea80000100800 */
[----:B------:R-:W2:Y:S04]  /*15e30*/  LDL R23, [R1+0x28] ;  /* 0x0000280001177983 */ /* 0x000ea80000100800 */
[----:B------:R-:W2:Y:S04]  /*15e40*/  LDL R22, [R1+0x44] ;  /* 0x0000440001167983 */ /* 0x000ea80000100800 */
[----:B------:R-:W2:Y:S01]  /*15e50*/  LDL R21, [R1+0x48] ;  /* 0x0000480001157983 */ /* 0x000ea20000100800 */
[----:B-1----:R-:W-:-:S03]  /*15e60*/  VIADD R5, R5, 0x3f ;  /* 0x0000003f05057836 */ /* 0x002fc60000000000 */
[----:B------:R-:W2:Y:S02]  /*15e70*/  LDL R20, [R1+0x64] ;  /* 0x0000640001147983 */ /* 0x000ea40000100800 */
[----:B------:R-:W-:Y:S02]  /*15e80*/  SHF.R.S32.HI R4, RZ, 0x1f, R5 ;  /* 0x0000001fff047819 */ /* 0x000fe40000011405 */
[----:B------:R-:W2:Y:S02]  /*15e90*/  LDL R19, [R1+0x68] ;  /* 0x0000680001137983 */ /* 0x000ea40000100800 */
[----:B------:R-:W-:Y:S02]  /*15ea0*/  LEA.HI R4, R4, R5, RZ, 0x6 ;  /* 0x0000000504047211 */ /* 0x000fe400078f30ff */
[----:B------:R-:W2:Y:S02]  /*15eb0*/  LDL R18, [R1+0x84] ;  /* 0x0000840001127983 */ /* 0x000ea40000100800 */
[----:B------:R-:W-:-:S02]  /*15ec0*/  SHF.R.S32.HI R4, RZ, 0x6, R4 ;  /* 0x00000006ff047819 */ /* 0x000fc40000011404 */
[----:B------:R-:W2:Y:S03]  /*15ed0*/  LDL R5, [R1+0x170] ;  /* 0x0001700001057983 */ /* 0x000ea60000100800 */
[----:B------:R-:W-:Y:S01]  /*15ee0*/  VIADD R4, R4, 0xfffffffa ;  /* 0xfffffffa04047836 */ /* 0x000fe20000000000 */
[----:B------:R-:W3:Y:S04]  /*15ef0*/  LDL R17, [R1+0x88] ;  /* 0x0000880001117983 */ /* 0x000ee80000100800 */
[----:B------:R-:W-:Y:S01]  /*15f00*/  ISETP.GE.AND P1, PT, R187, R4, PT ;  /* 0x00000004bb00720c */ /* 0x000fe20003f26270 */
[----:B------:R-:W3:Y:S01]  /*15f10*/  LDL R16, [R1+0xa4] ;  /* 0x0000a40001107983 */ /* 0x000ee20000100800 */
[----:B------:R-:W-:-:S03]  /*15f20*/  SEL R4, RZ, 0x4, !P4 ;  /* 0x00000004ff047807 */ /* 0x000fc60006000000 */
[----:B------:R-:W3:Y:S01]  /*15f30*/  LDL R15, [R1+0xa8] ;  /* 0x0000a800010f7983 */ /* 0x000ee20000100800 */
[----:B------:R-:W-:-:S03]  /*15f40*/  SEL R4, R4, RZ, !P1 ;  /* 0x000000ff04047207 */ /* 0x000fc60004800000 */
[----:B------:R-:W3:Y:S01]  /*15f50*/  LDL R14, [R1+0xc4] ;  /* 0x0000c400010e7983 */ /* 0x000ee20000100800 */
[----:B------:R-:W-:-:S03]  /*15f60*/  ISETP.NE.U32.AND P4, PT, R4, RZ, PT ;  /* 0x000000ff0400720c */ /* 0x000fc60003f85070 */
[----:B------:R-:W3:Y:S04]  /*15f70*/  LDL R13, [R1+0xc8] ;  /* 0x0000c800010d7983 */ /* 0x000ee80000100800 */
[----:B------:R-:W3:Y:S04]  /*15f80*/  LDL R12, [R1+0xe4] ;  /* 0x0000e400010c7983 */ /* 0x000ee80000100800 */
[----:B------:R-:W3:Y:S04]  /*15f90*/  LDL R11, [R1+0xe8] ;  /* 0x0000e800010b7983 */ /* 0x000ee80000100800 */
[----:B------:R-:W3:Y:S04]  /*15fa0*/  LDL R10, [R1+0x104] ;  /* 0x00010400010a7983 */ /* 0x000ee80000100800 */
[----:B------:R-:W3:Y:S04]  /*15fb0*/  LDL R9, [R1+0x108] ;  /* 0x0001080001097983 */ /* 0x000ee80000100800 */
[----:B------:R-:W3:Y:S04]  /*15fc0*/  LDL R8, [R1+0x124] ;  /* 0x0001240001087983 */ /* 0x000ee80000100800 */
[----:B------:R-:W3:Y:S01]  /*15fd0*/  LDL R7, [R1+0x128] ;  /* 0x0001280001077983 */ /* 0x000ee20000100800 */
[----:B------:R-:W-:Y:S01]  /*15fe0*/  BAR.SYNC.DEFER_BLOCKING 0x0 ;  /* 0x0000000000007b1d */ /* 0x000fe20000010000 */
[----:B--2--5:R-:W-:-:S05]  /*15ff0*/  IADD3 R4, P5, PT, R73, R5, RZ ;  /* 0x0000000549047210 */ /* 0x024fca0007fbe0ff */
[----:B------:R-:W-:-:S05]  /*16000*/  IMAD.X R5, R72, 0x1, R76, P5 ;  /* 0x0000000148057824 */ /* 0x000fca00028e064c */
[----:B------:R-:W-:Y:S01]  /*16010*/  @!PT LDS RZ, [RZ] ;  /* 0x00000000fffff984 */ /* 0x000fe20000000800 */
[----:B------:R-:W-:Y:S01]  /*16020*/  @!PT LDS RZ, [RZ] ;  /* 0x00000000fffff984 */ /* 0x000fe20000000800 */
[----:B------:R-:W-:Y:S01]  /*16030*/  @!PT LDS RZ, [RZ] ;  /* 0x00000000fffff984 */ /* 0x000fe20000000800 */
[----:B------:R1:W-:Y:S01]  /*16040*/  LDGSTS.E [R188+0x30000], desc[UR26][R4.64], P4 ;  /* 0x3000000004bc7fae */ /* 0x0003e2000a1a101a */
[----:B------:R-:W-:-:S04]  /*16050*/  ISETP.GT.AND P4, PT, R75, 0x1, PT ;  /* 0x000000014b00780c */ /* 0x000fc80003f84270 */
[----:B-1----:R-:W-:-:S04]  /*16060*/  SEL R4, RZ, 0x4, !P4 ;  /* 0x00000004ff047807 */ /* 0x002fc80006000000 */
[----:B------:R-:W-:-:S04]  /*16070*/  SEL R4, R4, RZ, !P1 ;  /* 0x000000ff04047207 */ /* 0x000fc80004800000 */
[----:B------:R-:W-:Y:S02]  /*16080*/  ISETP.NE.U32.AND P4, PT, R4, RZ, PT ;  /* 0x000000ff0400720c */ /* 0x000fe40003f85070 */
[----:B------:R-:W-:-:S05]  /*16090*/  IADD3 R4, P5, PT, R73, R186, RZ ;  /* 0x000000ba49047210 */ /* 0x000fca0007fbe0ff */
[----:B------:R-:W-:-:S06]  /*160a0*/  IMAD.X R5, R72, 0x1, R185, P5 ;  /* 0x0000000148057824 */ /* 0x000fcc00028e06b9 */
        /* <DEDUP_REMOVED lines=313> */
[C---:B------:R-:W-:Y:S01]  /*17440*/  IADD3 RZ, P5, PT, R73.reuse, R96, RZ ;  /* 0x0000006049ff7210 */ /* 0x040fe20007fbe0ff */
[----:B------:R-:W-:-:S04]  /*17450*/  IMAD.IADD R4, R73, 0x1, R96 ;  /* 0x0000000149047824 */ /* 0x000fc800078e0260 */
        /* <DEDUP_REMOVED lines=115> */
[----:B------:R-:W-:Y:S01]  /*17b90*/  ISETP.NE.U32.AND P4, PT, R4, RZ, PT ;  /* 0x000000ff0400720c */ /* 0x000fe20003f85070 */
[----:B------:R-:W1:Y:S01]  /*17ba0*/  S2R R6, SR_TID.X ;  /* 0x0000000000067919 */ /* 0x000e620000002100 */
[----:B------:R-:W-:-:S05]  /*17bb0*/  IADD3 R4, P5, PT, R73, R202, RZ ;  /* 0x000000ca49047210 */ /* 0x000fca0007fbe0ff */
[----:B------:R-:W-:-:S06]  /*17bc0*/  IMAD.X R5, R72, 0x1, R203, P5 ;  /* 0x0000000148057824 */ /* 0x000fcc00028e06cb */
[----:B------:R2:W-:Y:S01]  /*17bd0*/  LDGSTS.E [R188+0x300f8], desc[UR26][R4.64], P4 ;  /* 0x300f800004bc7fae */ /* 0x0005e2000a1a101a */
[----:B------:R-:W-:-:S04]  /*17be0*/  ISETP.GT.AND P4, PT, R75, 0x3f, PT ;  /* 0x0000003f4b00780c */ /* 0x000fc80003f84270 */
[----:B--2---:R-:W-:-:S04]  /*17bf0*/  SEL R4, RZ, 0x4, !P4 ;  /* 0x00000004ff047807 */ /* 0x004fc80006000000 */
[----:B------:R-:W-:-:S04]  /*17c00*/  SEL R4, R4, RZ, !P1 ;  /* 0x000000ff04047207 */ /* 0x000fc80004800000 */
[----:B------:R-:W-:Y:S02]  /*17c10*/  ISETP.NE.U32.AND P4, PT, R4, RZ, PT ;  /* 0x000000ff0400720c */ /* 0x000fe40003f85070 */
[----:B------:R-:W-:Y:S02]  /*17c20*/  IADD3 R4, P5, PT, R73, R204, RZ ;  /* 0x000000cc49047210 */ /* 0x000fe40007fbe0ff */
[----:B-1----:R-:W-:-:S03]  /*17c30*/  LOP3.LUT R6, R6, 0x3f, RZ, 0xc0, !PT ;  /* 0x0000003f06067812 */ /* 0x002fc600078ec0ff */
[----:B------:R-:W-:Y:S01]  /*17c40*/  IMAD.X R5, R72, 0x1, R205, P5 ;  /* 0x0000000148057824 */ /* 0x000fe200028e06cd */
[----:B------:R-:W-:-:S05]  /*17c50*/  UIADD3 UR29, UPT, UPT, UR29, 0x1, URZ ;  /* 0x000000011d1d7890 */ /* 0x000fca000fffe0ff */
[----:B------:R1:W-:Y:S01]  /*17c60*/  LDGSTS.E [R188+0x300fc], desc[UR26][R4.64], P4 ;  /* 0x300fc00004bc7fae */ /* 0x0003e2000a1a101a */
[----:B------:R-:W-:Y:S01]  /*17c70*/  ISETP.GE.AND P4, PT, R6, R75, PT ;  /* 0x0000004b0600720c */ /* 0x000fe20003f86270 */
[----:B------:R-:W-:Y:S02]  /*17c80*/  UISETP.GT.AND UP1, UPT, UR29, 0x5, UPT ;  /* 0x000000051d00788c */ /* 0x000fe4000bf24270 */
[----:B------:R-:W0:Y:S02]  /*17c90*/  LDGDEPBAR ;  /* 0x00000000000079af */ /* 0x000e240000000000 */
[----:B------:R-:W-:Y:S01]  /*17ca0*/  USEL UR29, UR29, URZ, !UP1 ;  /* 0x000000ff1d1d7287 */ /* 0x000fe2000c800000 */
[----:B-1----:R-:W-:-:S04]  /*17cb0*/  SEL R4, RZ, 0x4, P4 ;  /* 0x00000004ff047807 */ /* 0x002fc80002000000 */
[----:B------:R-:W-:Y:S01]  /*17cc0*/  SEL R4, R4, RZ, !P1 ;  /* 0x000000ff04047207 */ /* 0x000fe20004800000 */
[----:B------:R-:W-:-:S03]  /*17cd0*/  ULEA UR7, UR29, UR10, 0xf ;  /* 0x0000000a1d077291 */ /* 0x000fc6000f8e78ff */
[----:B------:R-:W-:Y:S02]  /*17ce0*/  ISETP.NE.U32.AND P1, PT, R4, RZ, PT ;  /* 0x000000ff0400720c */ /* 0x000fe40003f25070 */
[----:B------:R-:W-:Y:S01]  /*17cf0*/  IADD3 R4, P4, PT, R74, R206, RZ ;  /* 0x000000ce4a047210 */ /* 0x000fe20007f9e0ff */
[----:B------:R-:W-:-:S04]  /*17d00*/  VIADD R6, R3, UR7 ;  /* 0x0000000703067c36 */ /* 0x000fc80008000000 */
[----:B------:R-:W-:-:S06]  /*17d10*/  IMAD.X R5, R77, 0x1, R207, P4 ;  /* 0x000000014d057824 */ /* 0x000fcc00020e06cf */
[----:B------:R1:W-:Y:S02]  /*17d20*/  LDGSTS.E [R6], desc[UR26][R4.64], P1 ;  /* 0x0000000004067fae */ /* 0x0003e400089a101a */
[----:B-1----:R-:W-:-:S05]  /*17d30*/  IADD3 R4, P4, PT, R74, R214, RZ ;  /* 0x000000d64a047210 */ /* 0x002fca0007f9e0ff */
[----:B------:R-:W-:-:S05]  /*17d40*/  IMAD.X R5, R77, 0x1, R215, P4 ;  /* 0x000000014d057824 */ /* 0x000fca00020e06d7 */
[----:B------:R1:W-:Y:S02]  /*17d50*/  LDGSTS.E [R6+0x400], desc[UR26][R4.64], P1 ;  /* 0x0040000004067fae */ /* 0x0003e400089a101a */
        /* <DEDUP_REMOVED lines=12> */
[C---:B---3--:R-:W-:Y:S02]  /*17e20*/  IADD3 R4, P4, PT, R74.reuse, R26, RZ ;  /* 0x0000001a4a047210 */ /* 0x048fe40007f9e0ff */
[----:B------:R-:W2:Y:S03]  /*17e30*/  LDL R26, [R1+0xc] ;  /* 0x00000c00011a7983 */ /* 0x000ea60000100800 */
[----:B----4-:R-:W-:Y:S02]  /*17e40*/  IMAD.X R5, R77, 0x1, R25, P4 ;  /* 0x000000014d057824 */ /* 0x010fe400020e0619 */
[----:B------:R-:W3:Y:S04]  /*17e50*/  LDL R25, [R1+0x10] ;  /* 0x0000100001197983 */ /* 0x000ee80000100800 */
[----:B------:R1:W-:Y:S02]  /*17e60*/  LDGSTS.E [R6+0x1800], desc[UR26][R4.64], P1 ;  /* 0x0180000004067fae */ /* 0x0003e400089a101a */
[----:B-1----:R-:W-:-:S02]  /*17e70*/  IADD3 R4, P4, PT, R74, R24, RZ ;  /* 0x000000184a047210 */ /* 0x002fc40007f9e0ff */
[----:B------:R-:W4:Y:S03]  /*17e80*/  LDL R24, [R1+0x2c] ;  /* 0x00002c0001187983 */ /* 0x000f260000100800 */
[----:B------:R-:W-:Y:S02]  /*17e90*/  IMAD.X R5, R77, 0x1, R23, P4 ;  /* 0x000000014d057824 */ /* 0x000fe400020e0617 */
[----:B------:R-:W2:Y:S04]  /*17ea0*/  LDL R23, [R1+0x30] ;  /* 0x0000300001177983 */ /* 0x000ea80000100800 */
[----:B------:R1:W-:Y:S02]  /*17eb0*/  LDGSTS.E [R6+0x1c00], desc[UR26][R4.64], P1 ;  /* 0x01c0000004067fae */ /* 0x0003e400089a101a */
[----:B-1----:R-:W-:-:S02]  /*17ec0*/  IADD3 R4, P4, PT, R74, R22, RZ ;  /* 0x000000164a047210 */ /* 0x002fc40007f9e0ff */
[----:B------:R-:W2:Y:S03]  /*17ed0*/  LDL R22, [R1+0x4c] ;  /* 0x00004c0001167983 */ /* 0x000ea60000100800 */
[----:B------:R-:W-:Y:S02]  /*17ee0*/  IMAD.X R5, R77, 0x1, R21, P4 ;  /* 0x000000014d057824 */ /* 0x000fe400020e0615 */
[----:B------:R-:W2:Y:S04]  /*17ef0*/  LDL R21, [R1+0x50] ;  /* 0x0000500001157983 */ /* 0x000ea80000100800 */
[----:B------:R1:W-:Y:S02]  /*17f00*/  LDGSTS.E [R6+0x2000], desc[UR26][R4.64], P1 ;  /* 0x0200000004067fae */ /* 0x0003e400089a101a */
[----:B-1----:R-:W-:-:S02]  /*17f10*/  IADD3 R4, P4, PT, R74, R20, RZ ;  /* 0x000000144a047210 */ /* 0x002fc40007f9e0ff */
[----:B------:R-:W4:Y:S03]  /*17f20*/  LDL R20, [R1+0x6c] ;  /* 0x00006c0001147983 */ /* 0x000f260000100800 */
[----:B------:R-:W-:Y:S02]  /*17f30*/  IMAD.X R5, R77, 0x1, R19, P4 ;  /* 0x000000014d057824 */ /* 0x000fe400020e0613 */
[----:B------:R-:W4:Y:S04]  /*17f40*/  LDL R19, [R1+0x70] ;  /* 0x0000700001137983 */ /* 0x000f280000100800 */
        /* <DEDUP_REMOVED lines=28> */
[----:B------:R-:W-:Y:S01]  /*18110*/  IMAD.X R5, R77, 0x1, R7, P4 ;  /* 0x000000014d057824 */ /* 0x000fe200020e0607 */
[----:B------:R-:W-:-:S04]  /*18120*/  LOP3.LUT R7, R3, 0x20, RZ, 0x3c, !PT ;  /* 0x0000002003077812 */ /* 0x000fc800078e3cff */
[----:B------:R1:W-:Y:S02]  /*18130*/  LDGSTS.E [R6+0x3c00], desc[UR26][R4.64], P1 ;  /* 0x03c0000004067fae */ /* 0x0003e400089a101a */
[----:B-1----:R-:W-:Y:S02]  /*18140*/  VIADD R6, R7, UR7 ;  /* 0x0000000707067c36 */ /* 0x002fe40008000000 */
[----:B------:R-:W4:Y:S01]  /*18150*/  LDL R7, [R1+0x130] ;  /* 0x0001300001077983 */ /* 0x000f220000100800 */
[----:B------:R-:W-:-:S05]  /*18160*/  IADD3 R4, P4, PT, R74, R208, RZ ;  /* 0x000000d04a047210 */ /* 0x000fca0007f9e0ff */
        /* <DEDUP_REMOVED lines=17> */
[C---:B--2---:R-:W-:Y:S02]  /*18280*/  IADD3 R4, P4, PT, R74.reuse, R26, RZ ;  /* 0x0000001a4a047210 */ /* 0x044fe40007f9e0ff */
[----:B------:R-:W2:Y:S03]  /*18290*/  LDL R26, [R1+0x14] ;  /* 0x00001400011a7983 */ /* 0x000ea60000100800 */
[----:B---3--:R-:W-:Y:S02]  /*182a0*/  IMAD.X R5, R77, 0x1, R25, P4 ;  /* 0x000000014d057824 */ /* 0x008fe400020e0619 */
[----:B------:R-:W3:Y:S04]  /*182b0*/  LDL R25, [R1+0x18] ;  /* 0x0000180001197983 */ /* 0x000ee80000100800 */
[----:B------:R4:W-:Y:S02]  /*182c0*/  LDGSTS.E [R6+0x1900], desc[UR26][R4.64], P1 ;  /* 0x0190000004067fae */ /* 0x0009e400089a101a */
[----:B----4-:R-:W-:-:S02]  /*182d0*/  IADD3 R4, P4, PT, R74, R24, RZ ;  /* 0x000000184a047210 */ /* 0x010fc40007f9e0ff */
        /* <DEDUP_REMOVED lines=110> */
[----:B------:R-:W2:Y:S03]  /*189c0*/  LDL R8, [R1] ;  /* 0x0000000001087983 */ /* 0x000ea60000100800 */
[----:B------:R-:W-:Y:S01]  /*189d0*/  IMAD.X R5, R77, 0x1, R7, P4 ;  /* 0x000000014d057824 */ /* 0x000fe200020e0607 */
[----:B------:R-:W-:-:S04]  /*189e0*/  LOP3.LUT R7, R3, 0x60, RZ, 0x3c, !PT ;  /* 0x0000006003077812 */ /* 0x000fc800078e3cff */
[----:B------:R1:W-:Y:S02]  /*189f0*/  LDGSTS.E [R6+0x3e00], desc[UR26][R4.64], P1 ;  /* 0x03e0000004067fae */ /* 0x0003e400089a101a */
[----:B-1----:R-:W-:Y:S02]  /*18a00*/  VIADD R6, R7, UR7 ;  /* 0x0000000707067c36 */ /* 0x002fe40008000000 */
[----:B------:R-:W3:Y:S01]  /*18a10*/  LDL R7, [R1+0x60] ;  /* 0x0000600001077983 */ /* 0x000ee20000100800 */
        /* <DEDUP_REMOVED lines=16> */
[----:B--2---:R-:W-:Y:S02]  /*18b20*/  IMAD.X R5, R77, 0x1, R8, P4 ;  /* 0x000000014d057824 */ /* 0x004fe400020e0608 */
[----:B------:R-:W2:Y:S04]  /*18b30*/  LDL R8, [R1+0x140] ;  /* 0x0001400001087983 */ /* 0x000ea80000100800 */
[----:B------:R1:W-:Y:S02]  /*18b40*/  LDGSTS.E [R6+0x1700], desc[UR26][R4.64], P1 ;  /* 0x0170000004067fae */ /* 0x0003e400089a101a */
[----:B-1----:R-:W-:-:S05]  /*18b50*/  IADD3 R4, P4, PT, R74, R26, RZ ;  /* 0x0000001a4a047210 */ /* 0x002fca0007f9e0ff */
[----:B---3--:R-:W-:-:S05]  /*18b60*/  IMAD.X R5, R77, 0x1, R25, P4 ;  /* 0x000000014d057824 */ /* 0x008fca00020e0619 */
[----:B------:R4:W-:Y:S02]  /*18b70*/  LDGSTS.E [R6+0x1b00], desc[UR26][R4.64], P1 ;  /* 0x01b0000004067fae */ /* 0x0009e400089a101a */
[----:B----4-:R-:W-:-:S05]  /*18b80*/  IADD3 R4, P4, PT, R74, R24, RZ ;  /* 0x000000184a047210 */ /* 0x010fca0007f9e0ff */
[----:B------:R-:W-:-:S05]  /*18b90*/  IMAD.X R5, R77, 0x1, R23, P4 ;  /* 0x000000014d057824 */ /* 0x000fca00020e0617 */
[----:B------:R1:W-:Y:S02]  /*18ba0*/  LDGSTS.E [R6+0x1f00], desc[UR26][R4.64], P1 ;  /* 0x01f0000004067fae */ /* 0x0003e400089a101a */
[----:B-1----:R-:W-:-:S05]  /*18bb0*/  IADD3 R4, P4, PT, R74, R22, RZ ;  /* 0x000000164a047210 */ /* 0x002fca0007f9e0ff */
[----:B------:R-:W-:Y:S02]  /*18bc0*/  IMAD.X R5, R77, 0x1, R7, P4 ;  /* 0x000000014d057824 */ /* 0x000fe400020e0607 */
[----:B------:R-:W3:Y:S04]  /*18bd0*/  LDL R7, [R1+0x144] ;  /* 0x0001440001077983 */ /* 0x000ee80000100800 */
        /* <DEDUP_REMOVED lines=18> */
[----:B------:R1:W-:Y:S01]  /*18d00*/  LDGSTS.E [R6+0x3b00], desc[UR26][R4.64], P1 ;  /* 0x03b0000004067fae */ /* 0x0003e200089a101a */
[----:B------:R-:W-:Y:S01]  /*18d10*/  VIADD R187, R187, 0x1 ;  /* 0x00000001bbbb7836 */ /* 0x000fe20000000000 */
[----:B-1----:R-:W-:Y:S01]  /*18d20*/  IADD3 R4, P4, PT, R74, R9, RZ ;  /* 0x000000094a047210 */ /* 0x002fe20007f9e0ff */
[----:B------:R-:W-:-:S04]  /*18d30*/  UIADD3 UR28, UPT, UPT, UR28, 0x1, URZ ;  /* 0x000000011c1c7890 */ /* 0x000fc8000fffe0ff */
[----:B------:R-:W-:Y:S01]  /*18d40*/  UISETP.GT.AND UP1, UPT, UR28, 0x1, UPT ;  /* 0x000000011c00788c */ /* 0x000fe2000bf24270 */
[----:B------:R-:W-:-:S03]  /*18d50*/  IADD3 R73, P5, PT, R73, R68, RZ ;  /* 0x0000004449497210 */ /* 0x000fc60007fbe0ff */
[----:B------:R-:W-:Y:S02]  /*18d60*/  USEL UR7, URZ, 0x1, !UP1 ;  /* 0x00000001ff077887 */ /* 0x000fe4000c800000 */
[----:B------:R-:W-:Y:S02]  /*18d70*/  USEL UR28, UR28, URZ, !UP1 ;  /* 0x000000ff1c1c7287 */ /* 0x000fe4000c800000 */
[----:B------:R-:W-:Y:S01]  /*18d80*/  ULOP3.LUT UR7, UR4, UR7, URZ, 0x3c, !UPT ;  /* 0x0000000704077292 */ /* 0x000fe2000f8e3cff */
[----:B------:R-:W-:Y:S02]  /*18d90*/  VIADD R75, R75, 0xffffffc0 ;  /* 0xffffffc04b4b7836 */ /* 0x000fe40000000000 */
[----:B------:R-:W-:Y:S02]  /*18da0*/  IMAD.X R72, R72, 0x1, R69, P5 ;  /* 0x0000000148487824 */ /* 0x000fe400028e0645 */
[----:B--2---:R-:W-:-:S05]  /*18db0*/  IMAD.X R5, R77, 0x1, R8, P4 ;  /* 0x000000014d057824 */ /* 0x004fca00020e0608 */
[----:B------:R1:W-:Y:S01]  /*18dc0*/  LDGSTS.E [R6+0x3f00], desc[UR26][R4.64], P1 ;  /* 0x03f0000004067fae */ /* 0x0003e200089a101a */
[----:B------:R-:W-:-:S03]  /*18dd0*/  IADD3 R74, P4, PT, R74, R70, RZ ;  /* 0x000000464a4a7210 */ /* 0x000fc60007f9e0ff */
[----:B------:R-:W0:Y:S02]  /*18de0*/  LDGDEPBAR ;  /* 0x00000000000079af */ /* 0x000e240000000000 */
[----:B------:R-:W-:Y:S02]  /*18df0*/  IMAD.X R77, R77, 0x1, R71, P4 ;  /* 0x000000014d4d7824 */ /* 0x000fe400020e0647 */
[----:B-1----:R-:W-:Y:S01]  /*18e00*/  IMAD.U32 R4, RZ, RZ, UR4 ;  /* 0x00000004ff047e24 */ /* 0x002fe2000f8e00ff */
[----:B---3--:R-:W-:-:S13]  /*18e10*/  ISETP.NE.U32.AND P1, PT, R7, R187, PT ;  /* 0x000000bb0700720c */ /* 0x008fda0003f25070 */
[----:B------:R-:W-:Y:S05]  /*18e20*/  @P1 BRA `(.L_x_11) ;  /* 0xffffffc800841947 */ /* 0x000fea000383ffff */
.L_x_8:
[----:B-1----:R-:W2:Y:S01]  /*18e30*/  LDL.LU R11, [R1+0x274] ;  /* 0x00027400010b7983 */ /* 0x002ea20000300800 */
[----:B------:R-:W1:Y:S01]  /*18e40*/  LDCU UR5, c[0x0][0x3b8] ;  /* 0x00007700ff0577ac */ /* 0x000e620008000800 */
[C---:B-----5:R-:W-:Y:S02]  /*18e50*/  VIADD R3, R0.reuse, 0x3 ;  /* 0x0000000300037836 */ /* 0x060fe40000000000 */
[C---:B------:R-:W-:Y:S01]  /*18e60*/  VIADD R10, R0.reuse, 0x1 ;  /* 0x00000001000a7836 */ /* 0x040fe20000000000 */
[----:B------:R-:W2:Y:S01]  /*18e70*/  LDCU.128 UR16, c[0x0][0x390] ;  /* 0x00007200ff1077ac */ /* 0x000ea20008000c00 */
[C---:B------:R-:W-:Y:S02]  /*18e80*/  VIADD R9, R0.reuse, 0x2 ;  /* 0x0000000200097836 */ /* 0x040fe40000000000 */
[C---:B------:R-:W-:Y:S01]  /*18e90*/  VIADD R196, R0.reuse, 0x4 ;  /* 0x0000000400c47836 */ /* 0x040fe20000000000 */
[----:B------:R-:W3:Y:S01]  /*18ea0*/  LDCU UR6, c[0x0][0x3b4] ;  /* 0x00007680ff0677ac */ /* 0x000ee20008000800 */
[----:B-1----:R-:W-:-:S04]  /*18eb0*/  IMAD R4, R0, UR5, RZ ;  /* 0x0000000500047c24 */ /* 0x002fc8000f8e02ff */
[----:B------:R-:W-:-:S04]  /*18ec0*/  VIADD R5, R4, UR5 ;  /* 0x0000000504057c36 */ /* 0x000fc80008000000 */
[----:B------:R-:W-:-:S04]  /*18ed0*/  VIADD R6, R5, UR5 ;  /* 0x0000000505067c36 */ /* 0x000fc80008000000 */
[----:B------:R-:W-:-:S04]  /*18ee0*/  VIADD R7, R6, UR5 ;  /* 0x0000000506077c36 */ /* 0x000fc80008000000 */
[----:B------:R-:W-:-:S04]  /*18ef0*/  VIADD R8, R7, UR5 ;  /* 0x0000000507087c36 */ /* 0x000fc80008000000 */
[----:B------:R-:W-:-:S04]  /*18f00*/  VIADD R142, R8, UR5 ;  /* 0x00000005088e7c36 */ /* 0x000fc80008000000 */
[----:B------:R-:W-:-:S04]  /*18f10*/  VIADD R143, R142, UR5 ;  /* 0x000000058e8f7c36 */ /* 0x000fc80008000000 */
[----:B------:R-:W-:-:S04]  /*18f20*/  VIADD R144, R143, UR5 ;  /* 0x000000058f907c36 */ /* 0x000fc80008000000 */
[----:B------:R-:W-:Y:S01]  /*18f30*/  VIADD R145, R144, UR5 ;  /* 0x0000000590917c36 */ /* 0x000fe20008000000 */
[C---:B--2---:R-:W-:Y:S01]  /*18f40*/  ISETP.GE.AND P0, PT, R11.reuse, UR18, PT ;  /* 0x000000120b007c0c */ /* 0x044fe2000bf06270 */
[----:B---3--:R-:W-:-:S03]  /*18f50*/  IMAD R2, R11, UR6, RZ ;  /* 0x000000060b027c24 */ /* 0x008fc6000f8e02ff */
[----:B------:R-:W-:Y:S02]  /*18f60*/  ISETP.LT.AND P4, PT, R3, UR19, !P0 ;  /* 0x0000001303007c0c */ /* 0x000fe4000c781270 */
[----:B------:R-:W-:Y:S02]  /*18f70*/  ISETP.LT.AND P1, PT, R10, UR19, !P0 ;  /* 0x000000130a007c0c */ /* 0x000fe4000c721270 */
[----:B------:R-:W-:Y:S02]  /*18f80*/  ISETP.LT.AND P5, PT, R9, UR19, !P0 ;  /* 0x0000001309007c0c */ /* 0x000fe4000c7a1270 */
[----:B------:R-:W-:Y:S01]  /*18f90*/  LEA R3, P6, R2, UR16, 0x2 ;  /* 0x0000001002037c11 */ /* 0x000fe2000f8c10ff */
[----:B------:R-:W-:-:S12]  /*18fa0*/  @!P3 BRA `(.L_x_12) ;  /* 0x000000000010b947 */ /* 0x000fd80003800000 */
[----:B------:R-:W-:-:S06]  /*18fb0*/  USHF.L.U32 UR4, UR4, 0x1f, URZ ;  /* 0x0000001f04047899 */ /* 0x000fcc00080006ff */
[----:B------:R-:W-:-:S04]  /*18fc0*/  IMAD.U32 R9, RZ, RZ, UR4 ;  /* 0x00000004ff097e24 */ /* 0x000fc8000f8e00ff */
[----:B------:R-:W1:Y:S02]  /*18fd0*/  SYNCS.PHASECHK.TRANS64.TRYWAIT P3, [UR8], R9 ;  /* 0x00000009ff0075a7 */ /* 0x000e640008061108 */
[----:B-1----:R-:W-:Y:S05]  /*18fe0*/  @!P3 BRA `(.L_x_13) ;  /* 0x000000380050b947 */ /* 0x002fea0003800000 */
.L_x_12:
[----:B------:R-:W-:-:S04]  /*18ff0*/  DEPBAR.LE SB0, 0x0 ;  /* 0x000080000000791a */ /* 0x000fc80000000000 */
[----:B------:R-:W-:Y:S01]  /*19000*/  BAR.SYNC.DEFER_BLOCKING 0x0 ;  /* 0x0000000000007b1d */ /* 0x000fe20000010000 */
[----:B------:R-:W-:Y:S01]  /*19010*/  VIADD R146, R145, UR5 ;  /* 0x0000000591927c36 */ /* 0x000fe20008000000 */
[----:B------:R-:W-:Y:S01]  /*19020*/  LEA.HI.X.SX32 R2, R2, UR17, 0x2, P6 ;  /* 0x0000001102027c11 */ /* 0x000fe2000b0f16ff */
[----:B------:R-:W-:Y:S01]  /*19030*/  VIADD R195, R0, 0x5 ;  /* 0x0000000500c37836 */ /* 0x000fe20000000000 */
[CC--:B------:R-:W-:Y:S01]  /*19040*/  LEA R134, P3, R5.reuse, R3.reuse, 0x2 ;  /* 0x0000000305867211 */ /* 0x0c0fe200078610ff */
[----:B------:R-:W-:Y:S01]  /*19050*/  VIADD R147, R146, UR5 ;  /* 0x0000000592937c36 */ /* 0x000fe20008000000 */
[CC--:B------:R-:W-:Y:S01]  /*19060*/  LEA R132, P6, R4.reuse, R3.reuse, 0x2 ;  /* 0x0000000304847211 */ /* 0x0c0fe200078c10ff */
[----:B------:R-:W1:Y:S01]  /*19070*/  LDCU UR4, c[0x0][0x39c] ;  /* 0x00007380ff0477ac */ /* 0x000e620008000800 */
[-C--:B------:R-:W-:Y:S01]  /*19080*/  LEA.HI.X.SX32 R135, R5, R2.reuse, 0x2, P3 ;  /* 0x0000000205877211 */ /* 0x080fe200018f16ff */
[----:B------:R-:W-:Y:S01]  /*19090*/  VIADD R148, R147, UR5 ;  /* 0x0000000593947c36 */ /* 0x000fe20008000000 */
[CC--:B------:R-:W-:Y:S01]  /*190a0*/  LEA R138, P3, R7.reuse, R3.reuse, 0x2 ;  /* 0x00000003078a7211 */ /* 0x0c0fe200078610ff */
[----:B------:R-:W2:Y:S01]  /*190b0*/  LDCU UR6, c[0x0][0x39c] ;  /* 0x00007380ff0677ac */ /* 0x000ea20008000800 */
[-C--:B------:R-:W-:Y:S01]  /*190c0*/  LEA.HI.X.SX32 R133, R4, R2.reuse, 0x2, P6 ;  /* 0x0000000204857211 */ /* 0x080fe200030f16ff */
[----:B------:R-:W-:Y:S01]  /*190d0*/  VIADD R149, R148, UR5 ;  /* 0x0000000594957c36 */ /* 0x000fe20008000000 */
[-C--:B------:R-:W-:Y:S01]  /*190e0*/  LEA.HI.X.SX32 R139, R7, R2.reuse, 0x2, P3 ;  /* 0x00000002078b7211 */ /* 0x080fe200018f16ff */
[----:B------:R-:W3:Y:S01]  /*190f0*/  LDCU UR7, c[0x0][0x39c] ;  /* 0x00007380ff0777ac */ /* 0x000ee20008000800 */
[-C--:B------:R-:W-:Y:S01]  /*19100*/  LEA R192, P3, R142, R3.reuse, 0x2 ;  /* 0x000000038ec07211 */ /* 0x080fe200078610ff */
[----:B------:R-:W-:Y:S01]  /*19110*/  VIADD R150, R149, UR5 ;  /* 0x0000000595967c36 */ /* 0x000fe20008000000 */
[-C--:B------:R-:W-:Y:S01]  /*19120*/  LEA R136, P6, R6, R3.reuse, 0x2 ;  /* 0x0000000306887211 */ /* 0x080fe200078c10ff */
[----:B------:R-:W4:Y:S01]  /*19130*/  LDCU UR8, c[0x0][0x39c] ;  /* 0x00007380ff0877ac */ /* 0x000f220008000800 */
[-C--:B------:R-:W-:Y:S01]  /*19140*/  LEA.HI.X.SX32 R193, R142, R2.reuse, 0x2, P3 ;  /* 0x000000028ec17211 */ /* 0x080fe200018f16ff */
[----:B------:R-:W-:Y:S01]  /*19150*/  VIADD R151, R150, UR5 ;  /* 0x0000000596977c36 */ /* 0x000fe20008000000 */
[C---:B------:R-:W-:Y:S01]  /*19160*/  LEA R186, P3, R144.reuse, R3, 0x2 ;  /* 0x0000000390ba7211 */ /* 0x040fe200078610ff */
[----:B------:R-:W5:Y:S01]  /*19170*/  LDCU UR9, c[0x0][0x39c] ;  /* 0x00007380ff0977ac */ /* 0x000f620008000800 */
[----:B------:R-:W1:Y:S02]  /*19180*/  @!P2 SYNCS.CCTL.IV [UR10+0x58000] ;  /* 0x05800000ff00a9b1 */ /* 0x000e64000800000a */
[----:B-1----:R-:W-:Y:S01]  /*19190*/  BAR.SYNC.DEFER_BLOCKING 0x0 ;  /* 0x0000000000007b1d */ /* 0x002fe20000010000 */
[----:B------:R-:W-:Y:S01]  /*191a0*/  VIADD R152, R151, UR5 ;  /* 0x0000000597987c36 */ /* 0x000fe20008000000 */
[----:B------:R-:W-:-:S02]  /*191b0*/  LEA.HI.X.SX32 R187, R144, R2, 0x2, P3 ;  /* 0x0000000290bb7211 */ /* 0x000fc400018f16ff */
[-C--:B------:R-:W-:Y:S01]  /*191c0*/  LEA R184, P3, R146, R3.reuse, 0x2 ;  /* 0x0000000392b87211 */ /* 0x080fe200078610ff */
[----:B------:R-:W-:Y:S01]  /*191d0*/  VIADD R142, R152, UR5 ;  /* 0x00000005988e7c36 */ /* 0x000fe20008000000 */
[-C--:B------:R-:W-:Y:S02]  /*191e0*/  LEA.HI.X.SX32 R137, R6, R2.reuse, 0x2, P6 ;  /* 0x0000000206897211 */ /* 0x080fe400030f16ff */
[-C--:B------:R-:W-:Y:S02]  /*191f0*/  LEA.HI.X.SX32 R185, R146, R2.reuse, 0x2, P3 ;  /* 0x0000000292b97211 */ /* 0x080fe400018f16ff */
[----:B------:R-:W-:Y:S02]  /*19200*/  LEA R180, P3, R148, R3, 0x2 ;  /* 0x0000000394b47211 */ /* 0x000fe400078610ff */
[----:B------:R-:W-:Y:S02]  /*19210*/  ISETP.LT.AND P6, PT, R0, UR19, !P0 ;  /* 0x0000001300007c0c */ /* 0x000fe4000c7c1270 */
[----:B------:R-:W-:-:S02]  /*19220*/  LEA.HI.X.SX32 R181, R148, R2, 0x2, P3 ;  /* 0x0000000294b57211 */ /* 0x000fc400018f16ff */
[----:B------:R-:W-:-:S04]  /*19230*/  LEA R176, P3, R150, R3, 0x2 ;  /* 0x0000000396b07211 */ /* 0x000fc800078610ff */
[-C--:B------:R-:W-:Y:S02]  /*19240*/  LEA.HI.X.SX32 R177, R150, R2.reuse, 0x2, P3 ;  /* 0x0000000296b17211 */ /* 0x080fe400018f16ff */
[-C--:B------:R-:W-:Y:S01]  /*19250*/  LEA R172, P3, R152, R3.reuse, 0x2 ;  /* 0x0000000398ac7211 */ /* 0x080fe200078610ff */
[----:B------:R-:W1:Y:S01]  /*19260*/  @!P2 SYNCS.CCTL.IV [UR10+0x58008] ;  /* 0x05800800ff00a9b1 */ /* 0x000e62000800000a */
[-C--:B------:R-:W-:Y:S02]  /*19270*/  LEA R140, P2, R8, R3.reuse, 0x2 ;  /* 0x00000003088c7211 */ /* 0x080fe400078410ff */
[-C--:B------:R-:W-:Y:S02]  /*19280*/  LEA.HI.X.SX32 R173, R152, R2.reuse, 0x2, P3 ;  /* 0x0000000298ad7211 */ /* 0x080fe400018f16ff */
[----:B------:R-:W-:Y:S02]  /*19290*/  LEA.HI.X.SX32 R141, R8, R2, 0x2, P2 ;  /* 0x00000002088d7211 */ /* 0x000fe400010f16ff */
[----:B------:R-:W-:Y:S01]  /*192a0*/  LEA R190, P2, R143, R3, 0x2 ;  /* 0x000000038fbe7211 */ /* 0x000fe200078410ff */
[----:B------:R-:W1:Y:S01]  /*192b0*/  LDTM.x128 R4, tmem[UR12] ;  /* 0x0000000c000479ee */ /* 0x000e6200083c0000 */
[----:B------:R-:W-:-:S02]  /*192c0*/  NOP ;  /* 0x0000000000007918 */ /* 0x000fc40000000000 */
[----:B------:R-:W-:Y:S01]  /*192d0*/  LEA.HI.X.SX32 R191, R143, R2, 0x2, P2 ;  /* 0x000000028fbf7211 */ /* 0x000fe200010f16ff */
[----:B------:R-:W-:Y:S01]  /*192e0*/  VIADD R143, R142, UR5 ;  /* 0x000000058e8f7c36 */ /* 0x000fe20008000000 */
[----:B------:R-:W-:-:S03]  /*192f0*/  LEA R188, P2, R145, R3, 0x2 ;  /* 0x0000000391bc7211 */ /* 0x000fc600078410ff */
[----:B------:R-:W-:Y:S01]  /*19300*/  VIADD R144, R143, UR5 ;  /* 0x000000058f907c36 */ /* 0x000fe20008000000 */
[-C--:B------:R-:W-:Y:S02]  /*19310*/  LEA.HI.X.SX32 R189, R145, R2.reuse, 0x2, P2 ;  /* 0x0000000291bd7211 */ /* 0x080fe400010f16ff */
[-C--:B------:R-:W-:Y:S01]  /*19320*/  LEA R182, P2, R147, R3.reuse, 0x2 ;  /* 0x0000000393b67211 */ /* 0x080fe200078410ff */
[----:B------:R-:W-:Y:S01]  /*19330*/  VIADD R145, R144, UR5 ;  /* 0x0000000590917c36 */ /* 0x000fe20008000000 */
[-C--:B------:R-:W-:Y:S02]  /*19340*/  LEA R168, P3, R143, R3.reuse, 0x2 ;  /* 0x000000038fa87211 */ /* 0x080fe400078610ff */
[-C--:B------:R-:W-:Y:S01]  /*19350*/  LEA.HI.X.SX32 R183, R147, R2.reuse, 0x2, P2 ;  /* 0x0000000293b77211 */ /* 0x080fe200010f16ff */
[----:B------:R-:W-:Y:S01]  /*19360*/  VIADD R146, R145, UR5 ;  /* 0x0000000591927c36 */ /* 0x000fe20008000000 */
[----:B------:R-:W-:Y:S02]  /*19370*/  LEA R178, P2, R149, R3, 0x2 ;  /* 0x0000000395b27211 */ /* 0x000fe400078410ff */
[-C--:B------:R-:W-:Y:S01]  /*19380*/  LEA.HI.X.SX32 R169, R143, R2.reuse, 0x2, P3 ;  /* 0x000000028fa97211 */ /* 0x080fe200018f16ff */
[----:B------:R-:W-:Y:S01]  /*19390*/  VIADD R147, R146, UR5 ;  /* 0x0000000592937c36 */ /* 0x000fe20008000000 */
[----:B------:R-:W-:-:S02]  /*193a0*/  LEA.HI.X.SX32 R179, R149, R2, 0x2, P2 ;  /* 0x0000000295b37211 */ /* 0x000fc400010f16ff */
[-C--:B------:R-:W-:Y:S01]  /*193b0*/  LEA R174, P2, R151, R3.reuse, 0x2 ;  /* 0x0000000397ae7211 */ /* 0x080fe200078410ff */
[----:B------:R-:W-:Y:S01]  /*193c0*/  VIADD R148, R147, UR5 ;  /* 0x0000000593947c36 */ /* 0x000fe20008000000 */
[-C--:B------:R-:W-:Y:S01]  /*193d0*/  LEA R164, P3, R145, R3.reuse, 0x2 ;  /* 0x0000000391a47211 */ /* 0x080fe200078610ff */
[----:B-1----:R1:W-:Y:S01]  /*193e0*/  @P6 STG.E desc[UR26][R132.64], R4 ;  /* 0x0000000484006986 */ /* 0x0023e2000c10191a */
[-C--:B------:R-:W-:Y:S02]  /*193f0*/  LEA.HI.X.SX32 R175, R151, R2.reuse, 0x2, P2 ;  /* 0x0000000297af7211 */ /* 0x080fe400010f16ff */
[CC--:B------:R-:W-:Y:S01]  /*19400*/  LEA R170, P2, R142.reuse, R3.reuse, 0x2 ;  /* 0x000000038eaa7211 */ /* 0x0c0fe200078410ff */
[----:B------:R2:W-:Y:S01]  /*19410*/  @P1 STG.E desc[UR26][R134.64], R5 ;  /* 0x0000000586001986 */ /* 0x0005e2000c10191a */
[-C--:B------:R-:W-:Y:S02]  /*19420*/  LEA.HI.X.SX32 R165, R145, R2.reuse, 0x2, P3 ;  /* 0x0000000291a57211 */ /* 0x080fe400018f16ff */
[-C--:B------:R-:W-:Y:S01]  /*19430*/  LEA.HI.X.SX32 R171, R142, R2.reuse, 0x2, P2 ;  /* 0x000000028eab7211 */ /* 0x080fe200010f16ff */
[----:B------:R-:W-:Y:S01]  /*19440*/  VIADD R142, R148, UR5 ;  /* 0x00000005948e7c36 */ /* 0x000fe20008000000 */
[-C--:B------:R-:W-:Y:S01]  /*19450*/  LEA R166, P2, R144, R3.reuse, 0x2 ;  /* 0x0000000390a67211 */ /* 0x080fe200078410ff */
[----:B------:R-:W-:Y:S01]  /*19460*/  @P5 STG.E desc[UR26][R136.64], R6 ;  /* 0x0000000688005986 */ /* 0x000fe2000c10191a */
[-C--:B------:R-:W-:Y:S01]  /*19470*/  LEA R160, P3, R147, R3.reuse, 0x2 ;  /* 0x0000000393a07211 */ /* 0x080fe200078610ff */
[----:B------:R-:W-:Y:S01]  /*19480*/  VIADD R143, R142, UR5 ;  /* 0x000000058e8f7c36 */ /* 0x000fe20008000000 */
[-C--:B------:R-:W-:Y:S01]  /*19490*/  LEA.HI.X.SX32 R167, R144, R2.reuse, 0x2, P2 ;  /* 0x0000000290a77211 */ /* 0x080fe200010f16ff */
[----:B-1----:R-:W-:Y:S01]  /*194a0*/  VIADD R4, R0, 0xc ;  /* 0x0000000c00047836 */ /* 0x002fe20000000000 */
[CC--:B------:R-:W-:Y:S01]  /*194b0*/  LEA R162, P2, R146.reuse, R3.reuse, 0x2 ;  /* 0x0000000392a27211 */ /* 0x0c0fe200078410ff */
[----:B------:R-:W-:Y:S01]  /*194c0*/  VIADD R144, R143, UR5 ;  /* 0x000000058f907c36 */ /* 0x000fe20008000000 */
[-C--:B------:R-:W-:Y:S01]  /*194d0*/  LEA.HI.X.SX32 R161, R147, R2.reuse, 0x2, P3 ;  /* 0x0000000293a17211 */ /* 0x080fe200018f16ff */
[----:B------:R1:W-:Y:S01]  /*194e0*/  @P4 STG.E desc[UR26][R138.64], R7 ;  /* 0x000000078a004986 */ /* 0x0003e2000c10191a */
[-C--:B------:R-:W-:Y:S01]  /*194f0*/  LEA.HI.X.SX32 R163, R146, R2.reuse, 0x2, P2 ;  /* 0x0000000292a37211 */ /* 0x080fe200010f16ff */
[----:B------:R-:W-:Y:S01]  /*19500*/  VIADD R145, R144, UR5 ;  /* 0x0000000590917c36 */ /* 0x000fe20008000000 */
[-C--:B------:R-:W-:Y:S01]  /*19510*/  LEA R156, P2, R148, R3.reuse, 0x2 ;  /* 0x00000003949c7211 */ /* 0x080fe200078410ff */
[----:B--2---:R-:W-:Y:S01]  /*19520*/  VIADD R5, R0, 0xb ;  /* 0x0000000b00057836 */ /* 0x004fe20000000000 */
[----:B------:R-:W-:Y:S01]  /*19530*/  LEA R158, P3, R142, R3, 0x2 ;  /* 0x000000038e9e7211 */ /* 0x000fe200078610ff */
[----:B------:R-:W-:Y:S01]  /*19540*/  VIADD R147, R145, UR5 ;  /* 0x0000000591937c36 */ /* 0x000fe20008000000 */
[----:B------:R-:W-:-:S02]  /*19550*/  LEA.HI.X.SX32 R157, R148, R2, 0x2, P2 ;  /* 0x00000002949d7211 */ /* 0x000fc400010f16ff */
[-C--:B------:R-:W-:Y:S02]  /*19560*/  LEA R154, P2, R143, R3.reuse, 0x2 ;  /* 0x000000038f9a7211 */ /* 0x080fe400078410ff */
[-C--:B------:R-:W-:Y:S01]  /*19570*/  LEA.HI.X.SX32 R159, R142, R2.reuse, 0x2, P3 ;  /* 0x000000028e9f7211 */ /* 0x080fe200018f16ff */
[----:B------:R-:W-:Y:S01]  /*19580*/  VIADD R142, R147, UR5 ;  /* 0x00000005938e7c36 */ /* 0x000fe20008000000 */
[-C--:B------:R-:W-:Y:S01]  /*19590*/  LEA R150, P3, R144, R3.reuse, 0x2 ;  /* 0x0000000390967211 */ /* 0x080fe200078610ff */
[----:B-1----:R-:W-:Y:S01]  /*195a0*/  VIADD R7, R0, 0x23 ;  /* 0x0000002300077836 */ /* 0x002fe20000000000 */
[-C--:B------:R-:W-:Y:S01]  /*195b0*/  LEA.HI.X.SX32 R155, R143, R2.reuse, 0x2, P2 ;  /* 0x000000028f9b7211 */ /* 0x080fe200010f16ff */
[----:B------:R-:W-:Y:S01]  /*195c0*/  VIADD R143, R142, UR5 ;  /* 0x000000058e8f7c36 */ /* 0x000fe20008000000 */
[-C--:B------:R-:W-:Y:S02]  /*195d0*/  LEA R152, P2, R145, R3.reuse, 0x2 ;  /* 0x0000000391987211 */ /* 0x080fe400078410ff */
[----:B------:R-:W-:Y:S01]  /*195e0*/  LEA.HI.X.SX32 R151, R144, R2, 0x2, P3 ;  /* 0x0000000290977211 */ /* 0x000fe200018f16ff */
[----:B------:R-:W-:Y:S01]  /*195f0*/  VIADD R194, R143, UR5 ;  /* 0x000000058fc27c36 */ /* 0x000fe20008000000 */
[----:B------:R-:W-:-:S02]  /*19600*/  LEA R146, P3, R147, R3, 0x2 ;  /* 0x0000000393927211 */ /* 0x000fc400078610ff */
[-C--:B------:R-:W-:Y:S02]  /*19610*/  LEA.HI.X.SX32 R153, R145, R2.reuse, 0x2, P2 ;  /* 0x0000000291997211 */ /* 0x080fe400010f16ff */
[CC--:B------:R-:W-:Y:S02]  /*19620*/  LEA R148, P2, R142.reuse, R3.reuse, 0x2 ;  /* 0x000000038e947211 */ /* 0x0c0fe400078410ff */
[-C--:B------:R-:W-:Y:S02]  /*19630*/  LEA.HI.X.SX32 R147, R147, R2.reuse, 0x2, P3 ;  /* 0x0000000293937211 */ /* 0x080fe400018f16ff */
[-C--:B------:R-:W-:Y:S02]  /*19640*/  LEA R144, P3, R143, R3.reuse, 0x2 ;  /* 0x000000038f907211 */ /* 0x080fe400078610ff */
[----:B------:R-:W-:Y:S02]  /*19650*/  LEA.HI.X.SX32 R149, R142, R2, 0x2, P2 ;  /* 0x000000028e957211 */ /* 0x000fe400010f16ff */
[----:B------:R-:W-:-:S02]  /*19660*/  LEA R142, P2, R194, R3, 0x2 ;  /* 0x00000003c28e7211 */ /* 0x000fc400078410ff */
[-C--:B------:R-:W-:Y:S02]  /*19670*/  LEA.HI.X.SX32 R145, R143, R2.reuse, 0x2, P3 ;  /* 0x000000028f917211 */ /* 0x080fe400018f16ff */
[C---:B------:R-:W-:Y:S01]  /*19680*/  LEA.HI.X.SX32 R143, R194.reuse, R2, 0x2, P2 ;  /* 0x00000002c28f7211 */ /* 0x040fe200010f16ff */
[----:B------:R-:W-:Y:S01]  /*19690*/  VIADD R194, R194, UR5 ;  /* 0x00000005c2c27c36 */ /* 0x000fe20008000000 */
[----:B------:R-:W-:Y:S01]  /*196a0*/  ISETP.LT.AND P2, PT, R195, UR19, !P0 ;  /* 0x00000013c3007c0c */ /* 0x000fe2000c741270 */
[----:B------:R-:W-:Y:S01]  /*196b0*/  VIADD R195, R0, 0x6 ;  /* 0x0000000600c37836 */ /* 0x000fe20000000000 */
[----:B------:R-:W-:Y:S01]  /*196c0*/  ISETP.LT.AND P3, PT, R196, UR19, !P0 ;  /* 0x00000013c4007c0c */ /* 0x000fe2000c761270 */
[----:B------:R-:W-:-:S03]  /*196d0*/  VIADD R196, R0, 0x7 ;  /* 0x0000000700c47836 */ /* 0x000fc60000000000 */
[----:B------:R-:W-:Y:S01]  /*196e0*/  ISETP.LT.AND P6, PT, R195, UR19, !P0 ;  /* 0x00000013c3007c0c */ /* 0x000fe2000c7c1270 */
[----:B------:R-:W-:Y:S01]  /*196f0*/  VIADD R195, R0, 0x8 ;  /* 0x0000000800c37836 */ /* 0x000fe20000000000 */
[----:B------:R-:W-:Y:S01]  /*19700*/  ISETP.LT.AND P1, PT, R196, UR19, !P0 ;  /* 0x00000013c4007c0c */ /* 0x000fe2000c721270 */
[----:B------:R-:W-:-:S03]  /*19710*/  VIADD R196, R0, 0x9 ;  /* 0x0000000900c47836 */ /* 0x000fc60000000000 */
[----:B------:R-:W-:Y:S01]  /*19720*/  ISETP.LT.AND P5, PT, R195, UR19, !P0 ;  /* 0x00000013c3007c0c */ /* 0x000fe2000c7a1270 */
[----:B------:R-:W-:Y:S01]  /*19730*/  VIADD R195, R0, 0xa ;  /* 0x0000000a00c37836 */ /* 0x000fe20000000000 */
[----:B------:R-:W-:Y:S01]  /*19740*/  ISETP.LT.AND P4, PT, R196, UR19, !P0 ;  /* 0x00000013c4007c0c */ /* 0x000fe2000c781270 */
[----:B------:R-:W-:Y:S03]  /*19750*/  @P3 STG.E desc[UR26][R140.64], R8 ;  /* 0x000000088c003986 */ /* 0x000fe6000c10191a */
[----:B------:R-:W-:Y:S01]  /*19760*/  ISETP.LT.AND P3, PT, R195, UR19, !P0 ;  /* 0x00000013c3007c0c */ /* 0x000fe2000c761270 */
[----:B------:R1:W-:Y:S01]  /*19770*/  @P2 STG.E desc[UR26][R192.64], R9 ;  /* 0x00000009c0002986 */ /* 0x0003e2000c10191a */
[----:B------:R-:W-:Y:S01]  /*19780*/  ISETP.LT.AND P2, PT, R5, UR19, !P0 ;  /* 0x0000001305007c0c */ /* 0x000fe2000c741270 */
[----:B------:R-:W-:Y:S02]  /*19790*/  VIADD R5, R0, 0xd ;  /* 0x0000000d00057836 */ /* 0x000fe40000000000 */
[----:B------:R-:W-:Y:S01]  /*197a0*/  @P6 STG.E desc[UR26][R190.64], R10 ;  /* 0x0000000abe006986 */ /* 0x000fe2000c10191a */
[----:B------:R-:W-:Y:S01]  /*197b0*/  ISETP.LT.AND P6, PT, R4, UR19, !P0 ;  /* 0x0000001304007c0c */ /* 0x000fe2000c7c1270 */
[----:B------:R-:W-:-:S02]  /*197c0*/  VIADD R4, R0, 0xe ;  /* 0x0000000e00047836 */ /* 0x000fc40000000000 */
[----:B------:R2:W-:Y:S01]  /*197d0*/  @P1 STG.E desc[UR26][R186.64], R11 ;  /* 0x0000000bba001986 */ /* 0x0005e2000c10191a */
[----:B------:R-:W-:Y:S01]  /*197e0*/  ISETP.LT.AND P1, PT, R5, UR19, !P0 ;  /* 0x0000001305007c0c */ /* 0x000fe2000c721270 */
[----:B------:R-:W-:Y:S02]  /*197f0*/  VIADD R5, R0, 0x1c ;  /* 0x0000001c00057836 */ /* 0x000fe40000000000 */
[----:B------:R2:W-:Y:S01]  /*19800*/  @P5 STG.E desc[UR26][R188.64], R12 ;  /* 0x0000000cbc005986 */ /* 0x0005e2000c10191a */
[----:B------:R-:W-:Y:S01]  /*19810*/  ISETP.LT.AND P5, PT, R4, UR19, !P0 ;  /* 0x0000001304007c0c */ /* 0x000fe2000c7a1270 */
[C---:B------:R-:W-:Y:S02]  /*19820*/  VIADD R4, R0.reuse, 0xf ;  /* 0x0000000f00047836 */ /* 0x040fe40000000000 */
[----:B------:R3:W-:Y:S01]  /*19830*/  @P4 STG.E desc[UR26][R184.64], R13 ;  /* 0x0000000db8004986 */ /* 0x0007e2000c10191a */
[----:B-1----:R-:W-:Y:S02]  /*19840*/  VIADD R9, R0, 0x24 ;  /* 0x0000002400097836 */ /* 0x002fe40000000000 */
[----:B------:R-:W-:Y:S01]  /*19850*/  ISETP.LT.AND P4, PT, R4, UR19, !P0 ;  /* 0x0000001304007c0c */ /* 0x000fe2000c781270 */
[----:B------:R-:W-:Y:S01]  /*19860*/  VIADD R4, R0, 0x10 ;  /* 0x0000001000047836 */ /* 0x000fe20000000000 */
[----:B------:R-:W-:Y:S01]  /*19870*/  @P3 STG.E desc[UR26][R182.64], R14 ;  /* 0x0000000eb6003986 */ /* 0x000fe2000c10191a */
[----:B------:R-:W-:-:S02]  /*19880*/  VIADD R8, R194, UR5 ;  /* 0x00000005c2087c36 */ /* 0x000fc40008000000 */
[----:B--2---:R-:W-:Y:S01]  /*19890*/  VIADD R11, R0, 0x25 ;  /* 0x00000025000b7836 */ /* 0x004fe20000000000 */
[----:B------:R-:W-:Y:S01]  /*198a0*/  ISETP.LT.AND P3, PT, R4, UR19, !P0 ;  /* 0x0000001304007c0c */ /* 0x000fe2000c761270 */
[C---:B------:R-:W-:Y:S01]  /*198b0*/  VIADD R4, R0.reuse, 0x11 ;  /* 0x0000001100047836 */ /* 0x040fe20000000000 */
[----:B------:R-:W-:Y:S01]  /*198c0*/  @P2 STG.E desc[UR26][R180.64], R15 ;  /* 0x0000000fb4002986 */ /* 0x000fe2000c10191a */
[C---:B------:R-:W-:Y:S02]  /*198d0*/  VIADD R12, R0.reuse, 0x26 ;  /* 0x00000026000c7836 */ /* 0x040fe40000000000 */
[----:B---3--:R-:W-:Y:S01]  /*198e0*/  VIADD R13, R0, 0x27 ;  /* 0x00000027000d7836 */ /* 0x008fe20000000000 */
[----:B------:R-:W-:Y:S01]  /*198f0*/  ISETP.LT.AND P2, PT, R4, UR19, !P0 ;  /* 0x0000001304007c0c */ /* 0x000fe2000c741270 */
[----:B------:R-:W-:Y:S01]  /*19900*/  VIADD R4, R0, 0x12 ;  /* 0x0000001200047836 */ /* 0x000fe20000000000 */
[----:B------:R-:W-:Y:S04]  /*19910*/  @P6 STG.E desc[UR26][R178.64], R16 ;  /* 0x00000010b2006986 */ /* 0x000fe8000c10191a */
[----:B------:R-:W-:Y:S01]  /*19920*/  ISETP.LT.AND P6, PT, R4, UR4, !P0 ;  /* 0x0000000404007c0c */ /* 0x000fe2000c7c1270 */
[----:B------:R-:W-:Y:S01]  /*19930*/  VIADD R4, R0, 0x13 ;  /* 0x0000001300047836 */ /* 0x000fe20000000000 */
[----:B------:R-:W-:Y:S01]  /*19940*/  @P1 STG.E desc[UR26][R176.64], R17 ;  /* 0x00000011b0001986 */ /* 0x000fe2000c10191a */
[----:B------:R-:W1:Y:S03]  /*19950*/  LDCU UR4, c[0x0][0x39c] ;  /* 0x00007380ff0477ac */ /* 0x000e660008000800 */
[----:B------:R-:W-:Y:S01]  /*19960*/  ISETP.LT.AND P1, PT, R4, UR6, !P0 ;  /* 0x0000000604007c0c */ /* 0x000fe2000c721270 */
[----:B------:R-:W-:Y:S01]  /*19970*/  VIADD R4, R0, 0x14 ;  /* 0x0000001400047836 */ /* 0x000fe20000000000 */
[----:B------:R2:W-:Y:S01]  /*19980*/  @P5 STG.E desc[UR26][R174.64], R18 ;  /* 0x00000012ae005986 */ /* 0x0005e2000c10191a */
[----:B------:R-:W3:Y:S03]  /*19990*/  LDCU UR6, c[0x0][0x39c] ;  /* 0x00007380ff0677ac */ /* 0x000ee60008000800 */
[----:B------:R-:W-:Y:S01]  /*199a0*/  ISETP.LT.AND P5, PT, R4, UR7, !P0 ;  /* 0x0000000704007c0c */ /* 0x000fe2000c7a1270 */
[----:B------:R-:W-:Y:S01]  /*199b0*/  VIADD R4, R0, 0x15 ;  /* 0x0000001500047836 */ /* 0x000fe20000000000 */
[----:B------:R-:W-:Y:S01]  /*199c0*/  @P4 STG.E desc[UR26][R172.64], R19 ;  /* 0x00000013ac004986 */ /* 0x000fe2000c10191a */
[----:B------:R-:W5:Y:S03]  /*199d0*/  LDCU UR7, c[0x0][0x39c] ;  /* 0x00007380ff0777ac */ /* 0x000f660008000800 */
[----:B----4-:R-:W-:Y:S01]  /*199e0*/  ISETP.LT.AND P4, PT, R4, UR8, !P0 ;  /* 0x0000000804007c0c */ /* 0x010fe2000c781270 */
[C---:B------:R-:W-:Y:S01]  /*199f0*/  VIADD R4, R0.reuse, 0x16 ;  /* 0x0000001600047836 */ /* 0x040fe20000000000 */
[----:B------:R-:W-:Y:S01]  /*19a00*/  @P3 STG.E desc[UR26][R170.64], R20 ;  /* 0x00000014aa003986 */ /* 0x000fe2000c10191a */
[----:B------:R-:W4:Y:S01]  /*19a10*/  LDCU UR8, c[0x0][0x39c] ;  /* 0x00007380ff0877ac */ /* 0x000f220008000800 */
[----:B--2---:R-:W-:-:S02]  /*19a20*/  VIADD R18, R0, 0x7e ;  /* 0x0000007e00127836 */ /* 0x004fc40000000000 */
[----:B-1----:R-:W-:Y:S01]  /*19a30*/  ISETP.LT.AND P3, PT, R4, UR4, !P0 ;  /* 0x0000000404007c0c */ /* 0x002fe2000c761270 */
[----:B------:R-:W-:Y:S01]  /*19a40*/  VIADD R4, R0, 0x17 ;  /* 0x0000001700047836 */ /* 0x000fe20000000000 */
[----:B------:R-:W-:Y:S01]  /*19a50*/  @P2 STG.E desc[UR26][R168.64], R21 ;  /* 0x00000015a8002986 */ /* 0x000fe2000c10191a */
[----:B------:R-:W1:Y:S03]  /*19a60*/  LDCU UR4, c[0x0][0x39c] ;  /* 0x00007380ff0477ac */ /* 0x000e660008000800 */
[----:B---3--:R-:W-:Y:S01]  /*19a70*/  ISETP.LT.AND P2, PT, R4, UR6, !P0 ;  /* 0x0000000604007c0c */ /* 0x008fe2000c741270 */
[----:B------:R-:W-:Y:S01]  /*19a80*/  VIADD R4, R0, 0x18 ;  /* 0x0000001800047836 */ /* 0x000fe20000000000 */
[----:B------:R-:W-:Y:S01]  /*19a90*/  @P6 STG.E desc[UR26][R166.64], R22 ;  /* 0x00000016a6006986 */ /* 0x000fe2000c10191a */
[----:B------:R-:W2:Y:S03]  /*19aa0*/  LDCU UR6, c[0x0][0x39c] ;  /* 0x00007380ff0677ac */ /* 0x000ea60008000800 */
[----:B-----5:R-:W-:Y:S01]  /*19ab0*/  ISETP.LT.AND P6, PT, R4, UR7, !P0 ;  /* 0x0000000704007c0c */ /* 0x020fe2000c7c1270 */
[----:B------:R-:W-:Y:S01]  /*19ac0*/  VIADD R4, R0, 0x19 ;  /* 0x0000001900047836 */ /* 0x000fe20000000000 */
[----:B------:R-:W-:Y:S01]  /*19ad0*/  @P1 STG.E desc[UR26][R164.64], R23 ;  /* 0x00000017a4001986 */ /* 0x000fe2000c10191a */
[----:B------:R-:W3:Y:S03]  /*19ae0*/  LDCU UR7, c[0x0][0x39c] ;  /* 0x00007380ff0777ac */ /* 0x000ee60008000800 */
[----:B----4-:R-:W-:Y:S01]  /*19af0*/  ISETP.LT.AND P1, PT, R4, UR8, !P0 ;  /* 0x0000000804007c0c */ /* 0x010fe2000c721270 */
[----:B------:R-:W-:Y:S01]  /*19b00*/  VIADD R4, R0, 0x1a ;  /* 0x0000001a00047836 */ /* 0x000fe20000000000 */
[----:B------:R-:W4:Y:S01]  /*19b10*/  LDCU UR8, c[0x0][0x39c] ;  /* 0x00007380ff0877ac */ /* 0x000f220008000800 */
[----:B------:R-:W-:Y:S03]  /*19b20*/  @P5 STG.E desc[UR26][R162.64], R24 ;  /* 0x00000018a2005986 */ /* 0x000fe6000c10191a */
[----:B-1----:R-:W-:Y:S01]  /*19b30*/  ISETP.LT.AND P5, PT, R4, UR4, !P0 ;  /* 0x0000000404007c0c */ /* 0x002fe2000c7a1270 */
[----:B------:R-:W-:Y:S01]  /*19b40*/  VIADD R4, R0, 0x1b ;  /* 0x0000001b00047836 */ /* 0x000fe20000000000 */
[----:B------:R-:W1:Y:S01]  /*19b50*/  LDCU UR4, c[0x0][0x39c] ;  /* 0x00007380ff0477ac */ /* 0x000e620008000800 */
[----:B------:R-:W-:Y:S03]  /*19b60*/  @P4 STG.E desc[UR26][R160.64], R25 ;  /* 0x00000019a0004986 */ /* 0x000fe6000c10191a */
[----:B--2---:R-:W-:Y:S01]  /*19b70*/  ISETP.LT.AND P4, PT, R4, UR6, !P0 ;  /* 0x0000000604007c0c */ /* 0x004fe2000c781270 */
[----:B------:R-:W2:Y:S01]  /*19b80*/  LDCU UR6, c[0x0][0x39c] ;  /* 0x00007380ff0677ac */ /* 0x000ea20008000800 */
[C---:B------:R-:W-:Y:S01]  /*19b90*/  VIADD R4, R0.reuse, 0x1d ;  /* 0x0000001d00047836 */ /* 0x040fe20000000000 */
[----:B------:R-:W-:Y:S01]  /*19ba0*/  @P3 STG.E desc[UR26][R156.64], R26 ;  /* 0x0000001a9c003986 */ /* 0x000fe2000c10191a */
[----:B---3--:R-:W-:Y:S01]  /*19bb0*/  ISETP.LT.AND P3, PT, R5, UR7, !P0 ;  /* 0x0000000705007c0c */ /* 0x008fe2000c761270 */
[----:B------:R-:W3:Y:S01]  /*19bc0*/  LDCU UR7, c[0x0][0x39c] ;  /* 0x00007380ff0777ac */ /* 0x000ee20008000800 */
[----:B------:R-:W-:Y:S01]  /*19bd0*/  VIADD R5, R0, 0x1f ;  /* 0x0000001f00057836 */ /* 0x000fe20000000000 */
[----:B------:R-:W-:Y:S01]  /*19be0*/  @P2 STG.E desc[UR26][R158.64], R27 ;  /* 0x0000001b9e002986 */ /* 0x000fe2000c10191a */
[----:B----4-:R-:W-:Y:S01]  /*19bf0*/  ISETP.LT.AND P2, PT, R4, UR8, !P0 ;  /* 0x0000000804007c0c */ /* 0x010fe2000c741270 */
[----:B------:R-:W4:Y:S01]  /*19c00*/  LDCU UR8, c[0x0][0x39c] ;  /* 0x00007380ff0877ac */ /* 0x000f220008000800 */
[----:B------:R-:W-:Y:S01]  /*19c10*/  VIADD R4, R0, 0x1e ;  /* 0x0000001e00047836 */ /* 0x000fe20000000000 */
[----:B------:R-:W-:Y:S04]  /*19c20*/  @P6 STG.E desc[UR26][R154.64], R28 ;  /* 0x0000001c9a006986 */ /* 0x000fe8000c10191a */
[----:B-1----:R-:W-:Y:S01]  /*19c30*/  ISETP.LT.AND P6, PT, R4, UR4, !P0 ;  /* 0x0000000404007c0c */ /* 0x002fe2000c7c1270 */
[C---:B------:R-:W-:Y:S01]  /*19c40*/  VIADD R4, R0.reuse, 0x20 ;  /* 0x0000002000047836 */ /* 0x040fe20000000000 */
[----:B------:R-:W1:Y:S01]  /*19c50*/  LDCU UR4, c[0x0][0x39c] ;  /* 0x00007380ff0477ac */ /* 0x000e620008000800 */
[----:B------:R-:W-:Y:S01]  /*19c60*/  @P1 STG.E desc[UR26][R150.64], R29 ;  /* 0x0000001d96001986 */ /* 0x000fe2000c10191a */
[----:B--2---:R-:W-:Y:S01]  /*19c70*/  ISETP.LT.AND P1, PT, R5, UR6, !P0 ;  /* 0x0000000605007c0c */ /* 0x004fe2000c721270 */
[----:B------:R-:W-:Y:S01]  /*19c80*/  VIADD R5, R0, 0x21 ;  /* 0x0000002100057836 */ /* 0x000fe20000000000 */
[----:B------:R-:W2:Y:S01]  /*19c90*/  LDCU UR6, c[0x0][0x39c] ;  /* 0x00007380ff0677ac */ /* 0x000ea20008000800 */
[----:B------:R-:W-:Y:S01]  /*19ca0*/  @P5 STG.E desc[UR26][R152.64], R30 ;  /* 0x0000001e98005986 */ /* 0x000fe2000c10191a */
[----:B------:R-:W-:Y:S01]  /*19cb0*/  ISETP.LT.AND P5, PT, R4, UR9, !P0 ;  /* 0x0000000904007c0c */ /* 0x000fe2000c7a1270 */
[----:B------:R-:W-:-:S02]  /*19cc0*/  VIADD R4, R0, 0x22 ;  /* 0x0000002200047836 */ /* 0x000fc40000000000 */
[----:B------:R-:W-:Y:S01]  /*19cd0*/  @P4 STG.E desc[UR26][R146.64], R31 ;  /* 0x0000001f92004986 */ /* 0x000fe2000c10191a */
[----:B---3--:R-:W-:Y:S01]  /*19ce0*/  ISETP.LT.AND P4, PT, R5, UR7, !P0 ;  /* 0x0000000705007c0c */ /* 0x008fe2000c781270 */
[----:B------:R-:W3:Y:S02]  /*19cf0*/  LDCU UR7, c[0x0][0x39c] ;  /* 0x00007380ff0777ac */ /* 0x000ee40008000800 */
[----:B------:R-:W-:Y:S01]  /*19d00*/  @P3 STG.E desc[UR26][R148.64], R32 ;  /* 0x0000002094003986 */ /* 0x000fe2000c10191a */
[----:B----4-:R-:W-:-:S03]  /*19d10*/  ISETP.LT.AND P3, PT, R4, UR8, !P0 ;  /* 0x0000000804007c0c */ /* 0x010fc6000c761270 */
[----:B------:R-:W-:Y:S01]  /*19d20*/  @P2 STG.E desc[UR26][R144.64], R33 ;  /* 0x0000002190002986 */ /* 0x000fe2000c10191a */
[----:B------:R-:W-:-:S03]  /*19d30*/  LEA R4, P2, R194, R3, 0x2 ;  /* 0x00000003c2047211 */ /* 0x000fc600078410ff */
[----:B------:R-:W-:Y:S01]  /*19d40*/  @P6 STG.E desc[UR26][R142.64], R34 ;  /* 0x000000228e006986 */ /* 0x000fe2000c10191a */
[-C--:B------:R-:W-:Y:S02]  /*19d50*/  LEA.HI.X.SX32 R5, R194, R2.reuse, 0x2, P2 ;  /* 0x00000002c2057211 */ /* 0x080fe400010f16ff */
[----:B-1----:R-:W-:Y:S01]  /*19d60*/  ISETP.LT.AND P2, PT, R7, UR4, !P0 ;  /* 0x0000000407007c0c */ /* 0x002fe2000c741270 */
[----:B------:R-:W1:Y:S01]  /*19d70*/  LDCU UR4, c[0x0][0x39c] ;  /* 0x00007380ff0477ac */ /* 0x000e620008000800 */
[CC--:B------:R-:W-:Y:S01]  /*19d80*/  LEA R6, P6, R8.reuse, R3.reuse, 0x2 ;  /* 0x0000000308067211 */ /* 0x0c0fe200078c10ff */
[----:B------:R4:W-:Y:S01]  /*19d90*/  @P1 STG.E desc[UR26][R4.64], R35 ;  /* 0x0000002304001986 */ /* 0x0009e2000c10191a */
[----:B--2---:R-:W-:Y:S01]  /*19da0*/  ISETP.LT.AND P1, PT, R9, UR6, !P0 ;  /* 0x0000000609007c0c */ /* 0x004fe2000c721270 */
[C---:B------:R-:W-:Y:S01]  /*19db0*/  VIADD R9, R8.reuse, UR5 ;  /* 0x0000000508097c36 */ /* 0x040fe20008000000 */
[-C--:B------:R-:W-:Y:S01]  /*19dc0*/  LEA.HI.X.SX32 R7, R8, R2.reuse, 0x2, P6 ;  /* 0x0000000208077211 */ /* 0x080fe200030f16ff */
[----:B------:R-:W2:Y:S02]  /*19dd0*/  LDCU UR6, c[0x0][0x39c] ;  /* 0x00007380ff0677ac */ /* 0x000ea40008000800 */
[C---:B------:R-:W-:Y:S01]  /*19de0*/  VIADD R10, R9.reuse, UR5 ;  /* 0x00000005090a7c36 */ /* 0x040fe20008000000 */
[-C--:B------:R-:W-:Y:S01]  /*19df0*/  LEA R8, P6, R9, R3.reuse, 0x2 ;  /* 0x0000000309087211 */ /* 0x080fe200078c10ff */
[----:B------:R5:W-:Y:S01]  /*19e00*/  @P5 STG.E desc[UR26][R6.64], R36 ;  /* 0x0000002406005986 */ /* 0x000be2000c10191a */
[----:B---3--:R-:W-:Y:S01]  /*19e10*/  ISETP.LT.AND P5, PT, R11, UR7, !P0 ;  /* 0x000000070b007c0c */ /* 0x008fe2000c7a1270 */
[----:B------:R-:W3:Y:S01]  /*19e20*/  LDCU UR7, c[0x0][0x39c] ;  /* 0x00007380ff0777ac */ /* 0x000ee20008000800 */
[----:B------:R-:W-:Y:S01]  /*19e30*/  LEA.HI.X.SX32 R9, R9, R2, 0x2, P6 ;  /* 0x0000000209097211 */ /* 0x000fe200030f16ff */
[C---:B------:R-:W-:Y:S01]  /*19e40*/  VIADD R11, R10.reuse, UR5 ;  /* 0x000000050a0b7c36 */ /* 0x040fe20008000000 */
[----:B----4-:R-:W-:-:S03]  /*19e50*/  LEA R4, P6, R10, R3, 0x2 ;  /* 0x000000030a047211 */ /* 0x010fc600078c10ff */
[----:B------:R4:W-:Y:S01]  /*19e60*/  @P4 STG.E desc[UR26][R8.64], R37 ;  /* 0x0000002508004986 */ /* 0x0009e2000c10191a */
[-C--:B------:R-:W-:Y:S02]  /*19e70*/  LEA.HI.X.SX32 R5, R10, R2.reuse, 0x2, P6 ;  /* 0x000000020a057211 */ /* 0x080fe400030f16ff */
[----:B-1----:R-:W-:Y:S01]  /*19e80*/  ISETP.LT.AND P4, PT, R12, UR4, !P0 ;  /* 0x000000040c007c0c */ /* 0x002fe2000c781270 */
[C---:B------:R-:W-:Y:S01]  /*19e90*/  VIADD R12, R11.reuse, UR5 ;  /* 0x000000050b0c7c36 */ /* 0x040fe20008000000 */
[-C--:B-----5:R-:W-:Y:S01]  /*19ea0*/  LEA R6, P6, R11, R3.reuse, 0x2 ;  /* 0x000000030b067211 */ /* 0x0a0fe200078c10ff */
[----:B------:R-:W1:Y:S01]  /*19eb0*/  LDCU UR4, c[0x0][0x39c] ;  /* 0x00007380ff0477ac */ /* 0x000e620008000800 */
[----:B------:R5:W-:Y:S01]  /*19ec0*/  @P3 STG.E desc[UR26][R4.64], R38 ;  /* 0x0000002604003986 */ /* 0x000be2000c10191a */
[----:B--2---:R-:W-:Y:S01]  /*19ed0*/  ISETP.LT.AND P3, PT, R13, UR6, !P0 ;  /* 0x000000060d007c0c */ /* 0x004fe2000c761270 */
[----:B------:R-:W-:Y:S01]  /*19ee0*/  VIADD R13, R0, 0x28 ;  /* 0x00000028000d7836 */ /* 0x000fe20000000000 */
[----:B------:R-:W-:Y:S01]  /*19ef0*/  LEA.HI.X.SX32 R7, R11, R2, 0x2, P6 ;  /* 0x000000020b077211 */ /* 0x000fe200030f16ff */
[----:B------:R-:W2:Y:S01]  /*19f00*/  LDCU UR6, c[0x0][0x39c] ;  /* 0x00007380ff0677ac */ /* 0x000ea20008000800 */
[----:B------:R-:W-:Y:S01]  /*19f10*/  LEA R10, P6, R12, R3, 0x2 ;  /* 0x000000030c0a7211 */ /* 0x000fe200078c10ff */
[----:B----4-:R-:W-:-:S02]  /*19f20*/  VIADD R9, R0, 0x29 ;  /* 0x0000002900097836 */ /* 0x010fc40000000000 */
[----:B------:R4:W-:Y:S01]  /*19f30*/  @P2 STG.E desc[UR26][R6.64], R39 ;  /* 0x0000002706002986 */ /* 0x0009e2000c10191a */
[C---:B------:R-:W-:Y:S01]  /*19f40*/  LEA.HI.X.SX32 R11, R12.reuse, R2, 0x2, P6 ;  /* 0x000000020c0b7211 */ /* 0x040fe200030f16ff */
[----:B------:R-:W-:Y:S01]  /*19f50*/  VIADD R12, R12, UR5 ;  /* 0x000000050c0c7c36 */ /* 0x000fe20008000000 */
[----:B---3--:R-:W-:Y:S01]  /*19f60*/  ISETP.LT.AND P2, PT, R13, UR7, !P0 ;  /* 0x000000070d007c0c */ /* 0x008fe2000c741270 */
[----:B------:R-:W3:Y:S02]  /*19f70*/  LDCU UR7, c[0x0][0x39c] ;  /* 0x00007380ff0777ac */ /* 0x000ee40008000800 */
[----:B------:R2:W-:Y:S01]  /*19f80*/  @P1 STG.E desc[UR26][R10.64], R40 ;  /* 0x000000280a001986 */ /* 0x0005e2000c10191a */
[C---:B------:R-:W-:Y:S01]  /*19f90*/  VIADD R13, R12.reuse, UR5 ;  /* 0x000000050c0d7c36 */ /* 0x040fe20008000000 */
[----:B-----5:R-:W-:-:S04]  /*19fa0*/  LEA R4, P1, R12, R3, 0x2 ;  /* 0x000000030c047211 */ /* 0x020fc800078210ff */
[-C--:B------:R-:W-:Y:S01]  /*19fb0*/  LEA.HI.X.SX32 R5, R12, R2.reuse, 0x2, P1 ;  /* 0x000000020c057211 */ /* 0x080fe200008f16ff */
[----:B----4-:R-:W-:Y:S01]  /*19fc0*/  VIADD R6, R0, 0x2a ;  /* 0x0000002a00067836 */ /* 0x010fe20000000000 */
[-C--:B------:R-:W-:Y:S02]  /*19fd0*/  LEA R8, P6, R13, R3.reuse, 0x2 ;  /* 0x000000030d087211 */ /* 0x080fe400078c10ff */
[----:B-1----:R-:W-:Y:S01]  /*19fe0*/  ISETP.LT.AND P1, PT, R9, UR4, !P0 ;  /* 0x0000000409007c0c */ /* 0x002fe2000c721270 */
[----:B------:R-:W1:Y:S01]  /*19ff0*/  LDCU UR4, c[0x0][0x39c] ;  /* 0x00007380ff0477ac */ /* 0x000e620008000800 */
[C---:B------:R-:W-:Y:S01]  /*1a000*/  LEA.HI.X.SX32 R9, R13.reuse, R2, 0x2, P6 ;  /* 0x000000020d097211 */ /* 0x040fe200030f16ff */
[----:B------:R-:W-:Y:S01]  /*1a010*/  VIADD R13, R13, UR5 ;  /* 0x000000050d0d7c36 */ /* 0x000fe20008000000 */
[----:B------:R4:W-:Y:S01]  /*1a020*/  @P5 STG.E desc[UR26][R4.64], R41 ;  /* 0x0000002904005986 */ /* 0x0009e2000c10191a */
[----:B--2---:R-:W-:Y:S01]  /*1a030*/  ISETP.LT.AND P5, PT, R6, UR6, !P0 ;  /* 0x0000000606007c0c */ /* 0x004fe2000c7a1270 */
[----:B------:R-:W-:Y:S01]  /*1a040*/  VIADD R11, R0, 0x2b ;  /* 0x0000002b000b7836 */ /* 0x000fe20000000000 */
[----:B------:R-:W2:Y:S01]  /*1a050*/  LDCU UR6, c[0x0][0x39c] ;  /* 0x00007380ff0677ac */ /* 0x000ea20008000800 */
[----:B------:R5:W-:Y:S01]  /*1a060*/  @P4 STG.E desc[UR26][R8.64], R42 ;  /* 0x0000002a08004986 */ /* 0x000be2000c10191a */
[C---:B------:R-:W-:Y:S01]  /*1a070*/  LEA R6, P4, R13.reuse, R3, 0x2 ;  /* 0x000000030d067211 */ /* 0x040fe200078810ff */
[----:B------:R-:W-:-:S03]  /*1a080*/  VIADD R10, R13, UR5 ;  /* 0x000000050d0a7c36 */ /* 0x000fc60008000000 */
[-C--:B------:R-:W-:Y:S01]  /*1a090*/  LEA.HI.X.SX32 R7, R13, R2.reuse, 0x2, P4 ;  /* 0x000000020d077211 */ /* 0x080fe200020f16ff */
[C---:B------:R-:W-:Y:S01]  /*1a0a0*/  VIADD R13, R0.reuse, 0x34 ;  /* 0x00000034000d7836 */ /* 0x040fe20000000000 */
[----:B---3--:R-:W-:Y:S01]  /*1a0b0*/  ISETP.LT.AND P4, PT, R11, UR7, !P0 ;  /* 0x000000070b007c0c */ /* 0x008fe2000c781270 */
[----:B----4-:R-:W-:Y:S01]  /*1a0c0*/  VIADD R5, R0, 0x2c ;  /* 0x0000002c00057836 */ /* 0x010fe20000000000 */
[----:B------:R-:W3:Y:S01]  /*1a0d0*/  LDCU UR7, c[0x0][0x39c] ;  /* 0x00007380ff0777ac */ /* 0x000ee20008000800 */
[CC--:B------:R-:W-:Y:S01]  /*1a0e0*/  LEA R4, P6, R10.reuse, R3.reuse, 0x2 ;  /* 0x000000030a047211 */ /* 0x0c0fe200078c10ff */
[----:B------:R4:W-:Y:S01]  /*1a0f0*/  @P3 STG.E desc[UR26][R6.64], R43 ;  /* 0x0000002b06003986 */ /* 0x0009e2000c10191a */
[C---:B-----5:R-:W-:Y:S01]  /*1a100*/  VIADD R9, R10.reuse, UR5 ;  /* 0x000000050a097c36 */ /* 0x060fe20008000000 */
[----:B-1----:R-:W-:Y:S01]  /*1a110*/  ISETP.LT.AND P3, PT, R5, UR4, !P0 ;  /* 0x0000000405007c0c */ /* 0x002fe2000c761270 */
[----:B------:R-:W1:Y:S01]  /*1a120*/  LDCU UR4, c[0x0][0x39c] ;  /* 0x00007380ff0477ac */ /* 0x000e620008000800 */
[----:B------:R-:W-:Y:S01]  /*1a130*/  LEA.HI.X.SX32 R5, R10, R2, 0x2, P6 ;  /* 0x000000020a057211 */ /* 0x000fe200030f16ff */
[C---:B------:R-:W-:Y:S01]  /*1a140*/  VIADD R12, R9.reuse, UR5 ;  /* 0x00000005090c7c36 */ /* 0x040fe20008000000 */
[----:B------:R-:W-:Y:S01]  /*1a150*/  LEA R8, P6, R9, R3, 0x2 ;  /* 0x0000000309087211 */ /* 0x000fe200078c10ff */
[----:B------:R-:W-:-:S02]  /*1a160*/  VIADD R11, R0, 0x2d ;  /* 0x0000002d000b7836 */ /* 0x000fc40000000000 */
[----:B------:R5:W-:Y:S01]  /*1a170*/  @P2 STG.E desc[UR26][R4.64], R44 ;  /* 0x0000002c04002986 */ /* 0x000be2000c10191a */
[-C--:B------:R-:W-:Y:S02]  /*1a180*/  LEA.HI.X.SX32 R9, R9, R2.reuse, 0x2, P6 ;  /* 0x0000000209097211 */ /* 0x080fe400030f16ff */
[-C--:B------:R-:W-:Y:S01]  /*1a190*/  LEA R10, P6, R12, R3.reuse, 0x2 ;  /* 0x000000030c0a7211 */ /* 0x080fe200078c10ff */
[----:B----4-:R-:W-:Y:S01]  /*1a1a0*/  VIADD R6, R0, 0x2e ;  /* 0x0000002e00067836 */ /* 0x010fe20000000000 */
[----:B--2---:R-:W-:Y:S01]  /*1a1b0*/  ISETP.LT.AND P2, PT, R11, UR6, !P0 ;  /* 0x000000060b007c0c */ /* 0x004fe2000c741270 */
[----:B------:R-:W2:Y:S01]  /*1a1c0*/  LDCU UR6, c[0x0][0x39c] ;  /* 0x00007380ff0677ac */ /* 0x000ea20008000800 */
[CC--:B------:R-:W-:Y:S01]  /*1a1d0*/  LEA.HI.X.SX32 R11, R12.reuse, R2.reuse, 0x2, P6 ;  /* 0x000000020c0b7211 */ /* 0x0c0fe200030f16ff */
[----:B------:R-:W-:Y:S01]  /*1a1e0*/  VIADD R12, R12, UR5 ;  /* 0x000000050c0c7c36 */ /* 0x000fe20008000000 */
[----:B------:R4:W-:Y:S01]  /*1a1f0*/  @P1 STG.E desc[UR26][R8.64], R45 ;  /* 0x0000002d08001986 */ /* 0x0009e2000c10191a */
[----:B---3--:R-:W-:Y:S01]  /*1a200*/  ISETP.LT.AND P1, PT, R6, UR7, !P0 ;  /* 0x0000000706007c0c */ /* 0x008fe2000c721270 */
[----:B------:R-:W-:Y:S01]  /*1a210*/  VIADD R6, R0, 0x2f ;  /* 0x0000002f00067836 */ /* 0x000fe20000000000 */
[----:B------:R-:W3:Y:S01]  /*1a220*/  LDCU UR7, c[0x0][0x39c] ;  /* 0x00007380ff0777ac */ /* 0x000ee20008000800 */
[CC--:B-----5:R-:W-:Y:S01]  /*1a230*/  LEA R4, P6, R12.reuse, R3.reuse, 0x2 ;  /* 0x000000030c047211 */ /* 0x0e0fe200078c10ff */
[----:B------:R-:W-:Y:S01]  /*1a240*/  VIADD R7, R12, UR5 ;  /* 0x000000050c077c36 */ /* 0x000fe20008000000 */
[----:B------:R5:W-:Y:S01]  /*1a250*/  @P5 STG.E desc[UR26][R10.64], R46 ;  /* 0x0000002e0a005986 */ /* 0x000be2000c10191a */
[----:B-1----:R-:W-:Y:S01]  /*1a260*/  ISETP.LT.AND P5, PT, R6, UR4, !P0 ;  /* 0x0000000406007c0c */ /* 0x002fe2000c7a1270 */
[----:B------:R-:W1:Y:S01]  /*1a270*/  LDCU UR4, c[0x0][0x39c] ;  /* 0x00007380ff0477ac */ /* 0x000e620008000800 */
[----:B------:R-:W-:Y:S01]  /*1a280*/  LEA.HI.X.SX32 R5, R12, R2, 0x2, P6 ;  /* 0x000000020c057211 */ /* 0x000fe200030f16ff */
[C---:B------:R-:W-:Y:S01]  /*1a290*/  VIADD R12, R7.reuse, UR5 ;  /* 0x00000005070c7c36 */ /* 0x040fe20008000000 */
[----:B------:R-:W-:Y:S01]  /*1a2a0*/  LEA R6, P6, R7, R3, 0x2 ;  /* 0x0000000307067211 */ /* 0x000fe200078c10ff */
[----:B----4-:R-:W-:-:S02]  /*1a2b0*/  VIADD R9, R0, 0x30 ;  /* 0x0000003000097836 */ /* 0x010fc40000000000 */
[----:B------:R4:W-:Y:S01]  /*1a2c0*/  @P4 STG.E desc[UR26][R4.64], R47 ;  /* 0x0000002f04004986 */ /* 0x0009e2000c10191a */
[-C--:B------:R-:W-:Y:S02]  /*1a2d0*/  LEA.HI.X.SX32 R7, R7, R2.reuse, 0x2, P6 ;  /* 0x0000000207077211 */ /* 0x080fe400030f16ff */
[-C--:B------:R-:W-:Y:S01]  /*1a2e0*/  LEA R8, P6, R12, R3.reuse, 0x2 ;  /* 0x000000030c087211 */ /* 0x080fe200078c10ff */
[----:B-----5:R-:W-:Y:S01]  /*1a2f0*/  VIADD R10, R0, 0x31 ;  /* 0x00000031000a7836 */ /* 0x020fe20000000000 */
        /* <DEDUP_REMOVED lines=8> */
[CC--:B----4-:R-:W-:Y:S01]  /*1a380*/  LEA R4, P6, R12.reuse, R3.reuse, 0x2 ;  /* 0x000000030c047211 */ /* 0x0d0fe200078c10ff */
[C---:B------:R-:W-:Y:S01]  /*1a390*/  VIADD R10, R12.reuse, UR5 ;  /* 0x000000050c0a7c36 */ /* 0x040fe20008000000 */
[----:B------:R4:W-:Y:S01]  /*1a3a0*/  @P2 STG.E desc[UR26][R8.64], R49 ;  /* 0x0000003108002986 */ /* 0x0009e2000c10191a */
[----:B-1----:R-:W-:Y:S01]  /*1a3b0*/  ISETP.LT.AND P2, PT, R11, UR4, !P0 ;  /* 0x000000040b007c0c */ /* 0x002fe2000c741270 */
[----:B------:R-:W1:Y:S01]  /*1a3c0*/  LDCU UR4, c[0x0][0x39c] ;  /* 0x00007380ff0477ac */ /* 0x000e620008000800 */
[----:B------:R-:W-:Y:S01]  /*1a3d0*/  LEA.HI.X.SX32 R5, R12, R2, 0x2, P6 ;  /* 0x000000020c057211 */ /* 0x000fe200030f16ff */
[----:B------:R-:W-:Y:S01]  /*1a3e0*/  VIADD R12, R0, 0x33 ;  /* 0x00000033000c7836 */ /* 0x000fe20000000000 */
[C---:B-----5:R-:W-:Y:S01]  /*1a3f0*/  LEA R6, P6, R10.reuse, R3, 0x2 ;  /* 0x000000030a067211 */ /* 0x060fe200078c10ff */
[----:B------:R-:W-:-:S02]  /*1a400*/  VIADD R11, R10, UR5 ;  /* 0x000000050a0b7c36 */ /* 0x000fc40008000000 */
[----:B------:R5:W-:Y:S01]  /*1a410*/  @P1 STG.E desc[UR26][R4.64], R50 ;  /* 0x0000003204001986 */ /* 0x000be2000c10191a */
[----:B--2---:R-:W-:Y:S01]  /*1a420*/  ISETP.LT.AND P1, PT, R12, UR6, !P0 ;  /* 0x000000060c007c0c */ /* 0x004fe2000c721270 */
[----:B------:R-:W2:Y:S01]  /*1a430*/  LDCU UR6, c[0x0][0x39c] ;  /* 0x00007380ff0677ac */ /* 0x000ea20008000800 */
[----:B------:R-:W-:Y:S01]  /*1a440*/  LEA.HI.X.SX32 R7, R10, R2, 0x2, P6 ;  /* 0x000000020a077211 */ /* 0x000fe200030f16ff */
[C---:B------:R-:W-:Y:S01]  /*1a450*/  VIADD R12, R11.reuse, UR5 ;  /* 0x000000050b0c7c36 */ /* 0x040fe20008000000 */
[----:B----4-:R-:W-:-:S03]  /*1a460*/  LEA R8, P6, R11, R3, 0x2 ;  /* 0x000000030b087211 */ /* 0x010fc600078c10ff */
[----:B------:R4:W-:Y:S01]  /*1a470*/  @P5 STG.E desc[UR26][R6.64], R51 ;  /* 0x0000003306005986 */ /* 0x0009e2000c10191a */
[-C--:B------:R-:W-:Y:S02]  /*1a480*/  LEA.HI.X.SX32 R9, R11, R2.reuse, 0x2, P6 ;  /* 0x000000020b097211 */ /* 0x080fe400030f16ff */
[-C--:B------:R-:W-:Y:S02]  /*1a490*/  LEA R10, P6, R12, R3.reuse, 0x2 ;  /* 0x000000030c0a7211 */ /* 0x080fe400078c10ff */
[----:B---3--:R-:W-:Y:S01]  /*1a4a0*/  ISETP.LT.AND P5, PT, R13, UR7, !P0 ;  /* 0x000000070d007c0c */ /* 0x008fe2000c7a1270 */
[----:B------:R-:W-:Y:S01]  /*1a4b0*/  VIADD R13, R0, 0x35 ;  /* 0x00000035000d7836 */ /* 0x000fe20000000000 */
[C---:B------:R-:W-:Y:S01]  /*1a4c0*/  LEA.HI.X.SX32 R11, R12.reuse, R2, 0x2, P6 ;  /* 0x000000020c0b7211 */ /* 0x040fe200030f16ff */
[----:B------:R-:W3:Y:S01]  /*1a4d0*/  LDCU UR7, c[0x0][0x39c] ;  /* 0x00007380ff0777ac */ /* 0x000ee20008000800 */
[----:B------:R-:W-:Y:S01]  /*1a4e0*/  VIADD R12, R12, UR5 ;  /* 0x000000050c0c7c36 */ /* 0x000fe20008000000 */
[----:B------:R2:W-:Y:S01]  /*1a4f0*/  @P4 STG.E desc[UR26][R8.64], R52 ;  /* 0x0000003408004986 */ /* 0x0005e2000c10191a */
[----:B-1----:R-:W-:Y:S01]  /*1a500*/  ISETP.LT.AND P4, PT, R13, UR4, !P0 ;  /* 0x000000040d007c0c */ /* 0x002fe2000c781270 */
[----:B------:R-:W1:Y:S01]  /*1a510*/  LDCU UR4, c[0x0][0x39c] ;  /* 0x00007380ff0477ac */ /* 0x000e620008000800 */
[C---:B------:R-:W-:Y:S01]  /*1a520*/  VIADD R13, R12.reuse, UR5 ;  /* 0x000000050c0d7c36 */ /* 0x040fe20008000000 */
[----:B------:R3:W-:Y:S01]  /*1a530*/  @P3 STG.E desc[UR26][R10.64], R53 ;  /* 0x000000350a003986 */ /* 0x0007e2000c10191a */
[----:B-----5:R-:W-:Y:S01]  /*1a540*/  LEA R4, P3, R12, R3, 0x2 ;  /* 0x000000030c047211 */ /* 0x020fe200078610ff */
[----:B----4-:R-:W-:-:S02]  /*1a550*/  VIADD R7, R0, 0x36 ;  /* 0x0000003600077836 */ /* 0x010fc40000000000 */
[-C--:B------:R-:W-:Y:S02]  /*1a560*/  LEA R6, P6, R13, R3.reuse, 0x2 ;  /* 0x000000030d067211 */ /* 0x080fe400078c10ff */
[-C--:B------:R-:W-:Y:S02]  /*1a570*/  LEA.HI.X.SX32 R5, R12, R2.reuse, 0x2, P3 ;  /* 0x000000020c057211 */ /* 0x080fe400018f16ff */
[----:B--2---:R-:W-:Y:S01]  /*1a580*/  ISETP.LT.AND P3, PT, R7, UR6, !P0 ;  /* 0x0000000607007c0c */ /* 0x004fe2000c761270 */
[----:B------:R-:W2:Y:S01]  /*1a590*/  LDCU UR6, c[0x0][0x39c] ;  /* 0x00007380ff0677ac */ /* 0x000ea20008000800 */
[C---:B------:R-:W-:Y:S01]  /*1a5a0*/  VIADD R8, R0.reuse, 0x37 ;  /* 0x0000003700087836 */ /* 0x040fe20000000000 */
[CC--:B------:R-:W-:Y:S01]  /*1a5b0*/  LEA.HI.X.SX32 R7, R13.reuse, R2.reuse, 0x2, P6 ;  /* 0x000000020d077211 */ /* 0x0c0fe200030f16ff */
[----:B------:R-:W-:Y:S01]  /*1a5c0*/  VIADD R13, R13, UR5 ;  /* 0x000000050d0d7c36 */ /* 0x000fe20008000000 */
[----:B------:R4:W-:Y:S01]  /*1a5d0*/  @P2 STG.E desc[UR26][R4.64], R54 ;  /* 0x0000003604002986 */ /* 0x0009e2000c10191a */
[----:B---3--:R-:W-:Y:S01]  /*1a5e0*/  VIADD R11, R0, 0x38 ;  /* 0x00000038000b7836 */ /* 0x008fe20000000000 */
[----:B------:R-:W-:Y:S01]  /*1a5f0*/  ISETP.LT.AND P2, PT, R8, UR7, !P0 ;  /* 0x0000000708007c0c */ /* 0x000fe2000c741270 */
[C---:B------:R-:W-:Y:S01]  /*1a600*/  VIADD R10, R13.reuse, UR5 ;  /* 0x000000050d0a7c36 */ /* 0x040fe20008000000 */
[----:B------:R3:W-:Y:S01]  /*1a610*/  @P1 STG.E desc[UR26][R6.64], R55 ;  /* 0x0000003706001986 */ /* 0x0007e2000c10191a */
[CC--:B------:R-:W-:Y:S01]  /*1a620*/  LEA R8, P1, R13.reuse, R3.reuse, 0x2 ;  /* 0x000000030d087211 */ /* 0x0c0fe200078210ff */
[----:B------:R-:W5:Y:S03]  /*1a630*/  LDCU UR7, c[0x0][0x39c] ;  /* 0x00007380ff0777ac */ /* 0x000f660008000800 */
[----:B------:R-:W-:Y:S01]  /*1a640*/  LEA.HI.X.SX32 R9, R13, R2, 0x2, P1 ;  /* 0x000000020d097211 */ /* 0x000fe200008f16ff */
[C---:B------:R-:W-:Y:S01]  /*1a650*/  VIADD R13, R0.reuse, 0x41 ;  /* 0x00000041000d7836 */ /* 0x040fe20000000000 */
[----:B-1----:R-:W-:Y:S01]  /*1a660*/  ISETP.LT.AND P1, PT, R11, UR4, !P0 ;  /* 0x000000040b007c0c */ /* 0x002fe2000c721270 */
[----:B------:R-:W1:Y:S01]  /*1a670*/  LDCU UR4, c[0x0][0x39c] ;  /* 0x00007380ff0477ac */ /* 0x000e620008000800 */
[----:B----4-:R-:W-:Y:S01]  /*1a680*/  VIADD R5, R0, 0x39 ;  /* 0x0000003900057836 */ /* 0x010fe20000000000 */
[C---:B------:R-:W-:Y:S01]  /*1a690*/  LEA R4, P6, R10.reuse, R3, 0x2 ;  /* 0x000000030a047211 */ /* 0x040fe200078c10ff */
[----:B------:R4:W-:Y:S01]  /*1a6a0*/  @P5 STG.E desc[UR26][R8.64], R56 ;  /* 0x0000003808005986 */ /* 0x0009e2000c10191a */
[----:B---3--:R-:W-:-:S02]  /*1a6b0*/  VIADD R7, R10, UR5 ;  /* 0x000000050a077c36 */ /* 0x008fc40008000000 */
[----:B--2---:R-:W-:Y:S01]  /*1a6c0*/  ISETP.LT.AND P5, PT, R5, UR6, !P0 ;  /* 0x0000000605007c0c */ /* 0x004fe2000c7a1270 */
[----:B------:R-:W2:Y:S01]  /*1a6d0*/  LDCU UR6, c[0x0][0x39c] ;  /* 0x00007380ff0677ac */ /* 0x000ea20008000800 */
[-C--:B------:R-:W-:Y:S01]  /*1a6e0*/  LEA.HI.X.SX32 R5, R10, R2.reuse, 0x2, P6 ;  /* 0x000000020a057211 */ /* 0x080fe200030f16ff */
[C---:B------:R-:W-:Y:S01]  /*1a6f0*/  VIADD R12, R7.reuse, UR5 ;  /* 0x00000005070c7c36 */ /* 0x040fe20008000000 */
[CC--:B------:R-:W-:Y:S01]  /*1a700*/  LEA R6, P6, R7.reuse, R3.reuse, 0x2 ;  /* 0x0000000307067211 */ /* 0x0c0fe200078c10ff */
[C---:B------:R-:W-:Y:S02]  /*1a710*/  VIADD R11, R0.reuse, 0x3a ;  /* 0x0000003a000b7836 */ /* 0x040fe40000000000 */
[----:B------:R3:W-:Y:S01]  /*1a720*/  @P4 STG.E desc[UR26][R4.64], R57 ;  /* 0x0000003904004986 */ /* 0x0007e2000c10191a */
[-C--:B------:R-:W-:Y:S01]  /*1a730*/  LEA.HI.X.SX32 R7, R7, R2.reuse, 0x2, P6 ;  /* 0x0000000207077211 */ /* 0x080fe200030f16ff */
[----:B----4-:R-:W-:Y:S01]  /*1a740*/  VIADD R8, R0, 0x3b ;  /* 0x0000003b00087836 */ /* 0x010fe20000000000 */
[-C--:B------:R-:W-:Y:S01]  /*1a750*/  LEA R10, P6, R12, R3.reuse, 0x2 ;  /* 0x000000030c0a7211 */ /* 0x080fe200078c10ff */
[----:B------:R-:W-:Y:S01]  /*1a760*/  VIADD R9, R0, 0x3c ;  /* 0x0000003c00097836 */ /* 0x000fe20000000000 */
[----:B-----5:R-:W-:Y:S01]  /*1a770*/  ISETP.LT.AND P4, PT, R11, UR7, !P0 ;  /* 0x000000070b007c0c */ /* 0x020fe2000c781270 */
[----:B------:R4:W-:Y:S01]  /*1a780*/  @P3 STG.E desc[UR26][R6.64], R58 ;  /* 0x0000003a06003986 */ /* 0x0009e2000c10191a */
[----:B-1----:R-:W-:Y:S01]  /*1a790*/  ISETP.LT.AND P3, PT, R8, UR4, !P0 ;  /* 0x0000000408007c0c */ /* 0x002fe2000c761270 */
[----:B------:R-:W1:Y:S01]  /*1a7a0*/  LDCU UR4, c[0x0][0x39c] ;  /* 0x00007380ff0477ac */ /* 0x000e620008000800 */
[CC--:B------:R-:W-:Y:S01]  /*1a7b0*/  LEA.HI.X.SX32 R11, R12.reuse, R2.reuse, 0x2, P6 ;  /* 0x000000020c0b7211 */ /* 0x0c0fe200030f16ff */
[----:B------:R-:W-:Y:S01]  /*1a7c0*/  VIADD R12, R12, UR5 ;  /* 0x000000050c0c7c36 */ /* 0x000fe20008000000 */
[----:B------:R-:W5:Y:S03]  /*1a7d0*/  LDCU UR7, c[0x0][0x39c] ;  /* 0x00007380ff0777ac */ /* 0x000f660008000800 */
[C---:B------:R-:W-:Y:S01]  /*1a7e0*/  VIADD R8, R12.reuse, UR5 ;  /* 0x000000050c087c36 */ /* 0x040fe20008000000 */
[-C--:B---3--:R-:W-:Y:S01]  /*1a7f0*/  LEA R4, P6, R12, R3.reuse, 0x2 ;  /* 0x000000030c047211 */ /* 0x088fe200078c10ff */
[----:B------:R3:W-:Y:S01]  /*1a800*/  @P2 STG.E desc[UR26][R10.64], R59 ;  /* 0x0000003b0a002986 */ /* 0x0007e2000c10191a */
[----:B--2---:R-:W-:Y:S01]  /*1a810*/  ISETP.LT.AND P2, PT, R9, UR6, !P0 ;  /* 0x0000000609007c0c */ /* 0x004fe2000c741270 */
[----:B------:R-:W-:Y:S01]  /*1a820*/  VIADD R9, R0, 0x3d ;  /* 0x0000003d00097836 */ /* 0x000fe20000000000 */
[-C--:B------:R-:W-:Y:S01]  /*1a830*/  LEA.HI.X.SX32 R5, R12, R2.reuse, 0x2, P6 ;  /* 0x000000020c057211 */ /* 0x080fe200030f16ff */
[C---:B------:R-:W-:Y:S01]  /*1a840*/  VIADD R12, R8.reuse, UR5 ;  /* 0x00000005080c7c36 */ /* 0x040fe20008000000 */
[C---:B----4-:R-:W-:Y:S01]  /*1a850*/  LEA R6, P6, R8.reuse, R3, 0x2 ;  /* 0x0000000308067211 */ /* 0x050fe200078c10ff */
[----:B------:R-:W2:Y:S02]  /*1a860*/  LDCU UR6, c[0x0][0x39c] ;  /* 0x00007380ff0677ac */ /* 0x000ea40008000800 */
[----:B------:R4:W-:Y:S01]  /*1a870*/  @P1 STG.E desc[UR26][R4.64], R60 ;  /* 0x0000003c04001986 */ /* 0x0009e2000c10191a */
[----:B------:R-:W-:-:S02]  /*1a880*/  LEA.HI.X.SX32 R7, R8, R2, 0x2, P6 ;  /* 0x0000000208077211 */ /* 0x000fc400030f16ff */
[-C--:B------:R-:W-:Y:S01]  /*1a890*/  LEA R8, P6, R12, R3.reuse, 0x2 ;  /* 0x000000030c087211 */ /* 0x080fe200078c10ff */
[----:B---3--:R-:W-:Y:S01]  /*1a8a0*/  VIADD R10, R0, 0x3e ;  /* 0x0000003e000a7836 */ /* 0x008fe20000000000 */
[----:B-1----:R-:W-:Y:S01]  /*1a8b0*/  ISETP.LT.AND P1, PT, R9, UR4, !P0 ;  /* 0x0000000409007c0c */ /* 0x002fe2000c721270 */
[----:B------:R-:W1:Y:S01]  /*1a8c0*/  LDCU UR4, c[0x0][0x39c] ;  /* 0x00007380ff0477ac */ /* 0x000e620008000800 */
[CC--:B------:R-:W-:Y:S01]  /*1a8d0*/  LEA.HI.X.SX32 R9, R12.reuse, R2.reuse, 0x2, P6 ;  /* 0x000000020c097211 */ /* 0x0c0fe200030f16ff */
[----:B------:R-:W-:Y:S01]  /*1a8e0*/  VIADD R12, R12, UR5 ;  /* 0x000000050c0c7c36 */ /* 0x000fe20008000000 */
[----:B------:R3:W-:Y:S01]  /*1a8f0*/  @P5 STG.E desc[UR26][R6.64], R61 ;  /* 0x0000003d06005986 */ /* 0x0007e2000c10191a */
[----:B-----5:R-:W-:Y:S01]  /*1a900*/  ISETP.LT.AND P5, PT, R10, UR7, !P0 ;  /* 0x000000070a007c0c */ /* 0x020fe2000c7a1270 */
[----:B------:R-:W-:Y:S01]  /*1a910*/  VIADD R11, R0, 0x3f ;  /* 0x0000003f000b7836 */ /* 0x000fe20000000000 */
[----:B------:R-:W5:Y:S01]  /*1a920*/  LDCU UR7, c[0x0][0x39c] ;  /* 0x00007380ff0777ac */ /* 0x000f620008000800 */
[CC--:B----4-:R-:W-:Y:S01]  /*1a930*/  LEA R4, P6, R12.reuse, R3.reuse, 0x2 ;  /* 0x000000030c047211 */ /* 0x0d0fe200078c10ff */
[C---:B------:R-:W-:Y:S01]  /*1a940*/  VIADD R10, R12.reuse, UR5 ;  /* 0x000000050c0a7c36 */ /* 0x040fe20008000000 */
[----:B------:R4:W-:Y:S01]  /*1a950*/  @P4 STG.E desc[UR26][R8.64], R62 ;  /* 0x0000003e08004986 */ /* 0x0009e2000c10191a */
[----:B--2---:R-:W-:Y:S01]  /*1a960*/  ISETP.LT.AND P4, PT, R11, UR6, !P0 ;  /* 0x000000060b007c0c */ /* 0x004fe2000c781270 */
[----:B------:R-:W2:Y:S01]  /*1a970*/  LDCU UR6, c[0x0][0x39c] ;  /* 0x00007380ff0677ac */ /* 0x000ea20008000800 */
[----:B------:R-:W-:Y:S01]  /*1a980*/  LEA.HI.X.SX32 R5, R12, R2, 0x2, P6 ;  /* 0x000000020c057211 */ /* 0x000fe200030f16ff */
[----:B------:R-:W-:Y:S01]  /*1a990*/  VIADD R12, R0, 0x40 ;  /* 0x00000040000c7836 */ /* 0x000fe20000000000 */
[C---:B---3--:R-:W-:Y:S01]  /*1a9a0*/  LEA R6, P6, R10.reuse, R3, 0x2 ;  /* 0x000000030a067211 */ /* 0x048fe200078c10ff */
[----:B------:R-:W-:-:S02]  /*1a9b0*/  VIADD R11, R10, UR5 ;  /* 0x000000050a0b7c36 */ /* 0x000fc40008000000 */
[----:B------:R3:W-:Y:S01]  /*1a9c0*/  @P3 STG.E desc[UR26][R4.64], R63 ;  /* 0x0000003f04003986 */ /* 0x0007e2000c10191a */
[----:B-1----:R-:W-:Y:S01]  /*1a9d0*/  ISETP.LT.AND P3, PT, R12, UR4, !P0 ;  /* 0x000000040c007c0c */ /* 0x002fe2000c761270 */
[----:B------:R-:W1:Y:S01]  /*1a9e0*/  LDCU UR4, c[0x0][0x39c] ;  /* 0x00007380ff0477ac */ /* 0x000e620008000800 */
[----:B------:R-:W-:Y:S01]  /*1a9f0*/  LEA.HI.X.SX32 R7, R10, R2, 0x2, P6 ;  /* 0x000000020a077211 */ /* 0x000fe200030f16ff */
[C---:B------:R-:W-:Y:S01]  /*1aa00*/  VIADD R12, R11.reuse, UR5 ;  /* 0x000000050b0c7c36 */ /* 0x040fe20008000000 */
[----:B----4-:R-:W-:-:S03]  /*1aa10*/  LEA R8, P6, R11, R3, 0x2 ;  /* 0x000000030b087211 */ /* 0x010fc600078c10ff */
[----:B------:R4:W-:Y:S01]  /*1aa20*/  @P2 STG.E desc[UR26][R6.64], R64 ;  /* 0x0000004006002986 */ /* 0x0009e2000c10191a */
[-C--:B------:R-:W-:Y:S02]  /*1aa30*/  LEA.HI.X.SX32 R9, R11, R2.reuse, 0x2, P6 ;  /* 0x000000020b097211 */ /* 0x080fe400030f16ff */
[-C--:B------:R-:W-:Y:S02]  /*1aa40*/  LEA R10, P6, R12, R3.reuse, 0x2 ;  /* 0x000000030c0a7211 */ /* 0x080fe400078c10ff */
[----:B-----5:R-:W-:Y:S01]  /*1aa50*/  ISETP.LT.AND P2, PT, R13, UR7, !P0 ;  /* 0x000000070d007c0c */ /* 0x020fe2000c741270 */
[----:B------:R-:W-:Y:S01]  /*1aa60*/  VIADD R13, R0, 0x42 ;  /* 0x00000042000d7836 */ /* 0x000fe20000000000 */
[C---:B------:R-:W-:Y:S01]  /*1aa70*/  LEA.HI.X.SX32 R11, R12.reuse, R2, 0x2, P6 ;  /* 0x000000020c0b7211 */ /* 0x040fe200030f16ff */
[----:B------:R-:W5:Y:S01]  /*1aa80*/  LDCU UR7, c[0x0][0x39c] ;  /* 0x00007380ff0777ac */ /* 0x000f620008000800 */
[----:B------:R-:W-:Y:S01]  /*1aa90*/  VIADD R12, R12, UR5 ;  /* 0x000000050c0c7c36 */ /* 0x000fe20008000000 */
[----:B------:R1:W-:Y:S01]  /*1aaa0*/  @P1 STG.E desc[UR26][R8.64], R65 ;  /* 0x0000004108001986 */ /* 0x0003e2000c10191a */
[----:B--2---:R-:W-:Y:S01]  /*1aab0*/  ISETP.LT.AND P1, PT, R13, UR6, !P0 ;  /* 0x000000060d007c0c */ /* 0x004fe2000c721270 */
[----:B------:R-:W2:Y:S01]  /*1aac0*/  LDCU UR6, c[0x0][0x39c] ;  /* 0x00007380ff0677ac */ /* 0x000ea20008000800 */
[C---:B------:R-:W-:Y:S01]  /*1aad0*/  VIADD R13, R12.reuse, UR5 ;  /* 0x000000050c0d7c36 */ /* 0x040fe20008000000 */
[----:B------:R5:W-:Y:S01]  /*1aae0*/  @P5 STG.E desc[UR26][R10.64], R66 ;  /* 0x000000420a005986 */ /* 0x000be2000c10191a */
[----:B---3--:R-:W-:Y:S01]  /*1aaf0*/  LEA R4, P5, R12, R3, 0x2 ;  /* 0x000000030c047211 */ /* 0x008fe200078a10ff */
[----:B----4-:R-:W-:-:S02]  /*1ab00*/  VIADD R7, R0, 0x43 ;  /* 0x0000004300077836 */ /* 0x010fc40000000000 */
[-C--:B------:R-:W-:Y:S02]  /*1ab10*/  LEA R6, P6, R13, R3.reuse, 0x2 ;  /* 0x000000030d067211 */ /* 0x080fe400078c10ff */
[-C--:B------:R-:W-:Y:S02]  /*1ab20*/  LEA.HI.X.SX32 R5, R12, R2.reuse, 0x2, P5 ;  /* 0x000000020c057211 */ /* 0x080fe400028f16ff */
[----:B-1----:R-:W-:Y:S01]  /*1ab30*/  ISETP.LT.AND P5, PT, R7, UR4, !P0 ;  /* 0x0000000407007c0c */ /* 0x002fe2000c7a1270 */
[----:B------:R-:W1:Y:S01]  /*1ab40*/  LDCU UR4, c[0x0][0x39c] ;  /* 0x00007380ff0477ac */ /* 0x000e620008000800 */
[C---:B------:R-:W-:Y:S01]  /*1ab50*/  VIADD R8, R0.reuse, 0x44 ;  /* 0x0000004400087836 */ /* 0x040fe20000000000 */
[CC--:B------:R-:W-:Y:S01]  /*1ab60*/  LEA.HI.X.SX32 R7, R13.reuse, R2.reuse, 0x2, P6 ;  /* 0x000000020d077211 */ /* 0x0c0fe200030f16ff */
[----:B------:R-:W-:Y:S01]  /*1ab70*/  VIADD R13, R13, UR5 ;  /* 0x000000050d0d7c36 */ /* 0x000fe20008000000 */
[----:B------:R3:W-:Y:S01]  /*1ab80*/  @P4 STG.E desc[UR26][R4.64], R67 ;  /* 0x0000004304004986 */ /* 0x0007e2000c10191a */
[----:B-----5:R-:W-:Y:S01]  /*1ab90*/  VIADD R11, R0, 0x45 ;  /* 0x00000045000b7836 */ /* 0x020fe20000000000 */
[----:B------:R-:W-:Y:S01]  /*1aba0*/  ISETP.LT.AND P4, PT, R8, UR7, !P0 ;  /* 0x0000000708007c0c */ /* 0x000fe2000c781270 */
[C---:B------:R-:W-:Y:S01]  /*1abb0*/  VIADD R10, R13.reuse, UR5 ;  /* 0x000000050d0a7c36 */ /* 0x040fe20008000000 */
[----:B------:R4:W-:Y:S01]  /*1abc0*/  @P3 STG.E desc[UR26][R6.64], R68 ;  /* 0x0000004406003986 */ /* 0x0009e2000c10191a */
[CC--:B------:R-:W-:Y:S01]  /*1abd0*/  LEA R8, P3, R13.reuse, R3.reuse, 0x2 ;  /* 0x000000030d087211 */ /* 0x0c0fe200078610ff */
[----:B------:R-:W5:Y:S03]  /*1abe0*/  LDCU UR7, c[0x0][0x39c] ;  /* 0x00007380ff0777ac */ /* 0x000f660008000800 */
[----:B------:R-:W-:Y:S01]  /*1abf0*/  LEA.HI.X.SX32 R9, R13, R2, 0x2, P3 ;  /* 0x000000020d097211 */ /* 0x000fe200018f16ff */
[C---:B------:R-:W-:Y:S01]  /*1ac00*/  VIADD R13, R0.reuse, 0x4e ;  /* 0x0000004e000d7836 */ /* 0x040fe20000000000 */
[----:B--2---:R-:W-:Y:S01]  /*1ac10*/  ISETP.LT.AND P3, PT, R11, UR6, !P0 ;  /* 0x000000060b007c0c */ /* 0x004fe2000c761270 */
[----:B------:R-:W2:Y:S01]  /*1ac20*/  LDCU UR6, c[0x0][0x39c] ;  /* 0x00007380ff0677ac */ /* 0x000ea20008000800 */
[----:B---3--:R-:W-:Y:S01]  /*1ac30*/  VIADD R5, R0, 0x46 ;  /* 0x0000004600057836 */ /* 0x008fe20000000000 */
[C---:B------:R-:W-:Y:S01]  /*1ac40*/  LEA R4, P6, R10.reuse, R3, 0x2 ;  /* 0x000000030a047211 */ /* 0x040fe200078c10ff */
[----:B------:R3:W-:Y:S01]  /*1ac50*/  @P2 STG.E desc[UR26][R8.64], R69 ;  /* 0x0000004508002986 */ /* 0x0007e2000c10191a */
[----:B----4-:R-:W-:-:S02]  /*1ac60*/  VIADD R7, R10, UR5 ;  /* 0x000000050a077c36 */ /* 0x010fc40008000000 */
[----:B-1----:R-:W-:Y:S01]  /*1ac70*/  ISETP.LT.AND P2, PT, R5, UR4, !P0 ;  /* 0x0000000405007c0c */ /* 0x002fe2000c741270 */
[----:B------:R-:W1:Y:S01]  /*1ac80*/  LDCU UR4, c[0x0][0x39c] ;  /* 0x00007380ff0477ac */ /* 0x000e620008000800 */
[-C--:B------:R-:W-:Y:S01]  /*1ac90*/  LEA.HI.X.SX32 R5, R10, R2.reuse, 0x2, P6 ;  /* 0x000000020a057211 */ /* 0x080fe200030f16ff */
[C---:B------:R-:W-:Y:S01]  /*1aca0*/  VIADD R12, R7.reuse, UR5 ;  /* 0x00000005070c7c36 */ /* 0x040fe20008000000 */
[CC--:B------:R-:W-:Y:S01]  /*1acb0*/  LEA R6, P6, R7.reuse, R3.reuse, 0x2 ;  /* 0x0000000307067211 */ /* 0x0c0fe200078c10ff */
[C---:B------:R-:W-:Y:S02]  /*1acc0*/  VIADD R11, R0.reuse, 0x47 ;  /* 0x00000047000b7836 */ /* 0x040fe40000000000 */
[----:B------:R4:W-:Y:S01]  /*1acd0*/  @P1 STG.E desc[UR26][R4.64], R70 ;  /* 0x0000004604001986 */ /* 0x0009e2000c10191a */
[-C--:B------:R-:W-:Y:S01]  /*1ace0*/  LEA.HI.X.SX32 R7, R7, R2.reuse, 0x2, P6 ;  /* 0x0000000207077211 */ /* 0x080fe200030f16ff */
[----:B---3--:R-:W-:Y:S01]  /*1acf0*/  VIADD R8, R0, 0x48 ;  /* 0x0000004800087836 */ /* 0x008fe20000000000 */
[-C--:B------:R-:W-:Y:S01]  /*1ad00*/  LEA R10, P6, R12, R3.reuse, 0x2 ;  /* 0x000000030c0a7211 */ /* 0x080fe200078c10ff */
[----:B------:R-:W-:Y:S01]  /*1ad10*/  VIADD R9, R0, 0x49 ;  /* 0x0000004900097836 */ /* 0x000fe20000000000 */
[----:B-----5:R-:W-:Y:S01]  /*1ad20*/  ISETP.LT.AND P1, PT, R11, UR7, !P0 ;  /* 0x000000070b007c0c */ /* 0x020fe2000c721270 */
[----:B------:R3:W-:Y:S01]  /*1ad30*/  @P5 STG.E desc[UR26][R6.64], R71 ;  /* 0x0000004706005986 */ /* 0x0007e2000c10191a */
[----:B--2---:R-:W-:Y:S01]  /*1ad40*/  ISETP.LT.AND P5, PT, R8, UR6, !P0 ;  /* 0x0000000608007c0c */ /* 0x004fe2000c7a1270 */
[----:B------:R-:W2:Y:S01]  /*1ad50*/  LDCU UR6, c[0x0][0x39c] ;  /* 0x00007380ff0677ac */ /* 0x000ea20008000800 */
[CC--:B------:R-:W-:Y:S01]  /*1ad60*/  LEA.HI.X.SX32 R11, R12.reuse, R2.reuse, 0x2, P6 ;  /* 0x000000020c0b7211 */ /* 0x0c0fe200030f16ff */
[----:B------:R-:W-:Y:S01]  /*1ad70*/  VIADD R12, R12, UR5 ;  /* 0x000000050c0c7c36 */ /* 0x000fe20008000000 */
[----:B------:R-:W5:Y:S03]  /*1ad80*/  LDCU UR7, c[0x0][0x39c] ;  /* 0x00007380ff0777ac */ /* 0x000f660008000800 */
[C---:B------:R-:W-:Y:S01]  /*1ad90*/  VIADD R8, R12.reuse, UR5 ;  /* 0x000000050c087c36 */ /* 0x040fe20008000000 */
[-C--:B----4-:R-:W-:Y:S01]  /*1ada0*/  LEA R4, P6, R12, R3.reuse, 0x2 ;  /* 0x000000030c047211 */ /* 0x090fe200078c10ff */
[----:B------:R4:W-:Y:S01]  /*1adb0*/  @P4 STG.E desc[UR26][R10.64], R72 ;  /* 0x000000480a004986 */ /* 0x0009e2000c10191a */
[----:B-1----:R-:W-:Y:S01]  /*1adc0*/  ISETP.LT.AND P4, PT, R9, UR4, !P0 ;  /* 0x0000000409007c0c */ /* 0x002fe2000c781270 */
[----:B------:R-:W-:Y:S01]  /*1add0*/  VIADD R9, R0, 0x4a ;  /* 0x0000004a00097836 */ /* 0x000fe20000000000 */
[-C--:B------:R-:W-:Y:S01]  /*1ade0*/  LEA.HI.X.SX32 R5, R12, R2.reuse, 0x2, P6 ;  /* 0x000000020c057211 */ /* 0x080fe200030f16ff */
[C---:B------:R-:W-:Y:S01]  /*1adf0*/  VIADD R12, R8.reuse, UR5 ;  /* 0x00000005080c7c36 */ /* 0x040fe20008000000 */
[C---:B---3--:R-:W-:Y:S01]  /*1ae00*/  LEA R6, P6, R8.reuse, R3, 0x2 ;  /* 0x0000000308067211 */ /* 0x048fe200078c10ff */
[----:B------:R-:W1:Y:S02]  /*1ae10*/  LDCU UR4, c[0x0][0x39c] ;  /* 0x00007380ff0477ac */ /* 0x000e640008000800 */
[----:B------:R3:W-:Y:S01]  /*1ae20*/  @P3 STG.E desc[UR26][R4.64], R73 ;  /* 0x0000004904003986 */ /* 0x0007e2000c10191a */
[----:B------:R-:W-:-:S02]  /*1ae30*/  LEA.HI.X.SX32 R7, R8, R2, 0x2, P6 ;  /* 0x0000000208077211 */ /* 0x000fc400030f16ff */
[-C--:B------:R-:W-:Y:S01]  /*1ae40*/  LEA R8, P6, R12, R3.reuse, 0x2 ;  /* 0x000000030c087211 */ /* 0x080fe200078c10ff */
[----:B----4-:R-:W-:Y:S01]  /*1ae50*/  VIADD R10, R0, 0x4b ;  /* 0x0000004b000a7836 */ /* 0x010fe20000000000 */
[----:B--2---:R-:W-:Y:S01]  /*1ae60*/  ISETP.LT.AND P3, PT, R9, UR6, !P0 ;  /* 0x0000000609007c0c */ /* 0x004fe2000c761270 */
[----:B------:R-:W2:Y:S01]  /*1ae70*/  LDCU UR6, c[0x0][0x39c] ;  /* 0x00007380ff0677ac */ /* 0x000ea20008000800 */
[CC--:B------:R-:W-:Y:S01]  /*1ae80*/  LEA.HI.X.SX32 R9, R12.reuse, R2.reuse, 0x2, P6 ;  /* 0x000000020c097211 */ /* 0x0c0fe200030f16ff */
[----:B------:R-:W-:Y:S01]  /*1ae90*/  VIADD R12, R12, UR5 ;  /* 0x000000050c0c7c36 */ /* 0x000fe20008000000 */
[----:B------:R4:W-:Y:S01]  /*1aea0*/  @P2 STG.E desc[UR26][R6.64], R74 ;  /* 0x0000004a06002986 */ /* 0x0009e2000c10191a */
[----:B-----5:R-:W-:Y:S01]  /*1aeb0*/  ISETP.LT.AND P2, PT, R10, UR7, !P0 ;  /* 0x000000070a007c0c */ /* 0x020fe2000c741270 */
[----:B------:R-:W-:Y:S01]  /*1aec0*/  VIADD R11, R0, 0x4c ;  /* 0x0000004c000b7836 */ /* 0x000fe20000000000 */
[----:B------:R-:W5:Y:S01]  /*1aed0*/  LDCU UR7, c[0x0][0x39c] ;  /* 0x00007380ff0777ac */ /* 0x000f620008000800 */
[CC--:B---3--:R-:W-:Y:S01]  /*1aee0*/  LEA R4, P6, R12.reuse, R3.reuse, 0x2 ;  /* 0x000000030c047211 */ /* 0x0c8fe200078c10ff */
[C---:B------:R-:W-:Y:S01]  /*1aef0*/  VIADD R10, R12.reuse, UR5 ;  /* 0x000000050c0a7c36 */ /* 0x040fe20008000000 */
[----:B------:R3:W-:Y:S01]  /*1af00*/  @P1 STG.E desc[UR26][R8.64], R75 ;  /* 0x0000004b08001986 */ /* 0x0007e2000c10191a */
[----:B-1----:R-:W-:Y:S01]  /*1af10*/  ISETP.LT.AND P1, PT, R11, UR4, !P0 ;  /* 0x000000040b007c0c */ /* 0x002fe2000c721270 */
[----:B------:R-:W1:Y:S01]  /*1af20*/  LDCU UR4, c[0x0][0x39c] ;  /* 0x00007380ff0477ac */ /* 0x000e620008000800 */
[----:B------:R-:W-:Y:S01]  /*1af30*/  LEA.HI.X.SX32 R5, R12, R2, 0x2, P6 ;  /* 0x000000020c057211 */ /* 0x000fe200030f16ff */
[----:B------:R-:W-:Y:S01]  /*1af40*/  VIADD R12, R0, 0x4d ;  /* 0x0000004d000c7836 */ /* 0x000fe20000000000 */
[C---:B----4-:R-:W-:Y:S01]  /*1af50*/  LEA R6, P6, R10.reuse, R3, 0x2 ;  /* 0x000000030a067211 */ /* 0x050fe200078c10ff */
[----:B------:R-:W-:-:S02]  /*1af60*/  VIADD R11, R10, UR5 ;  /* 0x000000050a0b7c36 */ /* 0x000fc40008000000 */
[----:B------:R4:W-:Y:S01]  /*1af70*/  @P5 STG.E desc[UR26][R4.64], R76 ;  /* 0x0000004c04005986 */ /* 0x0009e2000c10191a */
[----:B--2---:R-:W-:Y:S01]  /*1af80*/  ISETP.LT.AND P5, PT, R12, UR6, !P0 ;  /* 0x000000060c007c0c */ /* 0x004fe2000c7a1270 */
[----:B------:R-:W2:Y:S01]  /*1af90*/  LDCU UR6, c[0x0][0x39c] ;  /* 0x00007380ff0677ac */ /* 0x000ea20008000800 */
[----:B------:R-:W-:Y:S01]  /*1afa0*/  LEA.HI.X.SX32 R7, R10, R2, 0x2, P6 ;  /* 0x000000020a077211 */ /* 0x000fe200030f16ff */
[C---:B------:R-:W-:Y:S01]  /*1afb0*/  VIADD R12, R11.reuse, UR5 ;  /* 0x000000050b0c7c36 */ /* 0x040fe20008000000 */
[----:B---3--:R-:W-:-:S03]  /*1afc0*/  LEA R8, P6, R11, R3, 0x2 ;  /* 0x000000030b087211 */ /* 0x008fc600078c10ff */
        /* <DEDUP_REMOVED lines=9> */
[----:B-1----:R-:W-:Y:S01]  /*1b060*/  ISETP.LT.AND P3, PT, R13, UR4, !P0 ;  /* 0x000000040d007c0c */ /* 0x002fe2000c761270 */
[----:B------:R-:W1:Y:S01]  /*1b070*/  LDCU UR4, c[0x0][0x39c] ;  /* 0x00007380ff0477ac */ /* 0x000e620008000800 */
[C---:B------:R-:W-:Y:S01]  /*1b080*/  VIADD R13, R12.reuse, UR5 ;  /* 0x000000050c0d7c36 */ /* 0x040fe20008000000 */
[----:B------:R5:W-:Y:S01]  /*1b090*/  @P2 STG.E desc[UR26][R10.64], R79 ;  /* 0x0000004f0a002986 */ /* 0x000be2000c10191a */
[----:B----4-:R-:W-:Y:S01]  /*1b0a0*/  LEA R4, P2, R12, R3, 0x2 ;  /* 0x000000030c047211 */ /* 0x010fe200078410ff */
[----:B---3--:R-:W-:-:S02]  /*1b0b0*/  VIADD R7, R0, 0x50 ;  /* 0x0000005000077836 */ /* 0x008fc40000000000 */
        /* <DEDUP_REMOVED lines=18> */
[----:B---3--:R-:W-:Y:S01]  /*1b1e0*/  VIADD R5, R0, 0x53 ;  /* 0x0000005300057836 */ /* 0x008fe20000000000 */
[C---:B------:R-:W-:Y:S01]  /*1b1f0*/  LEA R4, P6, R10.reuse, R3, 0x2 ;  /* 0x000000030a047211 */ /* 0x040fe200078c10ff */
[----:B------:R3:W-:Y:S01]  /*1b200*/  @P4 STG.E desc[UR26][R8.64], R82 ;  /* 0x0000005208004986 */ /* 0x0007e2000c10191a */
[----:B----4-:R-:W-:-:S02]  /*1b210*/  VIADD R7, R10, UR5 ;  /* 0x000000050a077c36 */ /* 0x010fc40008000000 */
        /* <DEDUP_REMOVED lines=19> */
[-C--:B----4-:R-:W-:Y:S01]  /*1b350*/  LEA R4, P6, R12, R3.reuse, 0x2 ;  /* 0x000000030c047211 */ /* 0x090fe200078c10ff */
[----:B------:R4:W-:Y:S01]  /*1b360*/  @P1 STG.E desc[UR26][R10.64], R85 ;  /* 0x000000550a001986 */ /* 0x0009e2000c10191a */
[----:B--2---:R-:W-:Y:S01]  /*1b370*/  ISETP.LT.AND P1, PT, R9, UR6, !P0 ;  /* 0x0000000609007c0c */ /* 0x004fe2000c721270 */
[----:B------:R-:W-:Y:S01]  /*1b380*/  VIADD R9, R0, 0x57 ;  /* 0x0000005700097836 */ /* 0x000fe20000000000 */
[-C--:B------:R-:W-:Y:S01]  /*1b390*/  LEA.HI.X.SX32 R5, R12, R2.reuse, 0x2, P6 ;  /* 0x000000020c057211 */ /* 0x080fe200030f16ff */
[C---:B------:R-:W-:Y:S01]  /*1b3a0*/  VIADD R12, R8.reuse, UR5 ;  /* 0x00000005080c7c36 */ /* 0x040fe20008000000 */
[C---:B---3--:R-:W-:Y:S01]  /*1b3b0*/  LEA R6, P6, R8.reuse, R3, 0x2 ;  /* 0x0000000308067211 */ /* 0x048fe200078c10ff */
[----:B------:R-:W2:Y:S02]  /*1b3c0*/  LDCU UR6, c[0x0][0x39c] ;  /* 0x00007380ff0677ac */ /* 0x000ea40008000800 */
[----:B------:R3:W-:Y:S01]  /*1b3d0*/  @P5 STG.E desc[UR26][R4.64], R86 ;  /* 0x0000005604005986 */ /* 0x0007e2000c10191a */
[----:B------:R-:W-:-:S02]  /*1b3e0*/  LEA.HI.X.SX32 R7, R8, R2, 0x2, P6 ;  /* 0x0000000208077211 */ /* 0x000fc400030f16ff */
[-C--:B------:R-:W-:Y:S01]  /*1b3f0*/  LEA R8, P6, R12, R3.reuse, 0x2 ;  /* 0x000000030c087211 */ /* 0x080fe200078c10ff */
[----:B----4-:R-:W-:Y:S01]  /*1b400*/  VIADD R10, R0, 0x58 ;  /* 0x00000058000a7836 */ /* 0x010fe20000000000 */
        /* <DEDUP_REMOVED lines=11> */
[----:B--2---:R-:W-:Y:S01]  /*1b4c0*/  ISETP.LT.AND P3, PT, R11, UR6, !P0 ;  /* 0x000000060b007c0c */ /* 0x004fe2000c761270 */
[----:B------:R-:W2:Y:S01]  /*1b4d0*/  LDCU UR6, c[0x0][0x39c] ;  /* 0x00007380ff0677ac */ /* 0x000ea20008000800 */
[----:B------:R-:W-:Y:S01]  /*1b4e0*/  LEA.HI.X.SX32 R5, R12, R2, 0x2, P6 ;  /* 0x000000020c057211 */ /* 0x000fe200030f16ff */
[----:B------:R-:W-:Y:S01]  /*1b4f0*/  VIADD R12, R0, 0x5a ;  /* 0x0000005a000c7836 */ /* 0x000fe20000000000 */
[C---:B----4-:R-:W-:Y:S01]  /*1b500*/  LEA R6, P6, R10.reuse, R3, 0x2 ;  /* 0x000000030a067211 */ /* 0x050fe200078c10ff */
[----:B------:R-:W-:-:S02]  /*1b510*/  VIADD R11, R10, UR5 ;  /* 0x000000050a0b7c36 */ /* 0x000fc40008000000 */
[----:B------:R4:W-:Y:S01]  /*1b520*/  @P2 STG.E desc[UR26][R4.64], R89 ;  /* 0x0000005904002986 */ /* 0x0009e2000c10191a */
[----:B-1----:R-:W-:Y:S01]  /*1b530*/  ISETP.LT.AND P2, PT, R12, UR4, !P0 ;  /* 0x000000040c007c0c */ /* 0x002fe2000c741270 */
[----:B------:R-:W1:Y:S01]  /*1b540*/  LDCU UR4, c[0x0][0x39c] ;  /* 0x00007380ff0477ac */ /* 0x000e620008000800 */
        /* <DEDUP_REMOVED lines=16> */
[----:B----4-:R-:W-:Y:S01]  /*1b650*/  LEA R4, P4, R12, R3, 0x2 ;  /* 0x000000030c047211 */ /* 0x010fe200078810ff */
[----:B---3--:R-:W-:-:S02]  /*1b660*/  VIADD R7, R0, 0x5d ;  /* 0x0000005d00077836 */ /* 0x008fc40000000000 */
        /* <DEDUP_REMOVED lines=161> */
[----:B------:R-:W-:Y:S01]  /*1c080*/  @P1 STG.E desc[UR26][R4.64], R115 ;  /* 0x0000007304001986 */ /* 0x000fe2000c10191a */
        /* <DEDUP_REMOVED lines=11> */
[----:B------:R-:W4:Y:S01]  /*1c140*/  LDCU UR7, c[0x0][0x39c] ;  /* 0x00007380ff0777ac */ /* 0x000f220008000800 */
[----:B------:R-:W-:Y:S01]  /*1c150*/  VIADD R12, R12, UR5 ;  /* 0x000000050c0c7c36 */ /* 0x000fe20008000000 */
[----:B------:R5:W-:Y:S01]  /*1c160*/  @P4 STG.E desc[UR26][R8.64], R117 ;  /* 0x0000007508004986 */ /* 0x000be2000c10191a */
[----:B--2---:R-:W-:Y:S01]  /*1c170*/  ISETP.LT.AND P4, PT, R13, UR6, !P0 ;  /* 0x000000060d007c0c */ /* 0x004fe2000c781270 */
[----:B---3--:R-:W-:Y:S01]  /*1c180*/  VIADD R7, R0, 0x77 ;  /* 0x0000007700077836 */ /* 0x008fe20000000000 */
[----:B------:R-:W2:Y:S01]  /*1c190*/  LDCU UR6, c[0x0][0x39c] ;  /* 0x00007380ff0677ac */ /* 0x000ea20008000800 */
[C---:B------:R-:W-:Y:S01]  /*1c1a0*/  VIADD R13, R12.reuse, UR5 ;  /* 0x000000050c0d7c36 */ /* 0x040fe20008000000 */
[----:B------:R3:W-:Y:S01]  /*1c1b0*/  @P3 STG.E desc[UR26][R10.64], R118 ;  /* 0x000000760a003986 */ /* 0x0007e2000c10191a */
[----:B------:R-:W-:-:S03]  /*1c1c0*/  LEA R4, P3, R12, R3, 0x2 ;  /* 0x000000030c047211 */ /* 0x000fc600078610ff */
[-C--:B------:R-:W-:Y:S02]  /*1c1d0*/  LEA R6, P6, R13, R3.reuse, 0x2 ;  /* 0x000000030d067211 */ /* 0x080fe400078c10ff */
[-C--:B------:R-:W-:Y:S01]  /*1c1e0*/  LEA.HI.X.SX32 R5, R12, R2.reuse, 0x2, P3 ;  /* 0x000000020c057211 */ /* 0x080fe200018f16ff */
[----:B-----5:R-:W-:Y:S01]  /*1c1f0*/  VIADD R8, R0, 0x78 ;  /* 0x0000007800087836 */ /* 0x020fe20000000000 */
[----:B-1----:R-:W-:Y:S01]  /*1c200*/  ISETP.LT.AND P3, PT, R7, UR4, !P0 ;  /* 0x0000000407007c0c */ /* 0x002fe2000c761270 */
[----:B------:R-:W1:Y:S01]  /*1c210*/  LDCU UR4, c[0x0][0x39c] ;  /* 0x00007380ff0477ac */ /* 0x000e620008000800 */
[C---:B------:R-:W-:Y:S01]  /*1c220*/  LEA.HI.X.SX32 R7, R13.reuse, R2, 0x2, P6 ;  /* 0x000000020d077211 */ /* 0x040fe200030f16ff */
[----:B------:R-:W-:Y:S01]  /*1c230*/  VIADD R13, R13, UR5 ;  /* 0x000000050d0d7c36 */ /* 0x000fe20008000000 */
[----:B------:R5:W-:Y:S01]  /*1c240*/  @P2 STG.E desc[UR26][R4.64], R119 ;  /* 0x0000007704002986 */ /* 0x000be2000c10191a */
[----:B----4-:R-:W-:Y:S01]  /*1c250*/  ISETP.LT.AND P2, PT, R8, UR7, !P0 ;  /* 0x0000000708007c0c */ /* 0x010fe2000c741270 */
[----:B---3--:R-:W-:Y:S01]  /*1c260*/  VIADD R11, R0, 0x79 ;  /* 0x00000079000b7836 */ /* 0x008fe20000000000 */
[----:B------:R-:W3:Y:S01]  /*1c270*/  LDCU UR7, c[0x0][0x39c] ;  /* 0x00007380ff0777ac */ /* 0x000ee20008000800 */
[----:B------:R4:W-:Y:S01]  /*1c280*/  @P1 STG.E desc[UR26][R6.64], R120 ;  /* 0x0000007806001986 */ /* 0x0009e2000c10191a */
[C---:B------:R-:W-:Y:S01]  /*1c290*/  LEA R8, P1, R13.reuse, R3, 0x2 ;  /* 0x000000030d087211 */ /* 0x040fe200078210ff */
[----:B------:R-:W-:-:S03]  /*1c2a0*/  VIADD R10, R13, UR5 ;  /* 0x000000050d0a7c36 */ /* 0x000fc60008000000 */
[-C--:B------:R-:W-:Y:S02]  /*1c2b0*/  LEA.HI.X.SX32 R9, R13, R2.reuse, 0x2, P1 ;  /* 0x000000020d097211 */ /* 0x080fe400008f16ff */
[----:B--2---:R-:W-:Y:S01]  /*1c2c0*/  ISETP.LT.AND P1, PT, R11, UR6, !P0 ;  /* 0x000000060b007c0c */ /* 0x004fe2000c721270 */
[----:B------:R-:W2:Y:S01]  /*1c2d0*/  LDCU UR6, c[0x0][0x39c] ;  /* 0x00007380ff0677ac */ /* 0x000ea20008000800 */
[----:B-----5:R-:W-:Y:S01]  /*1c2e0*/  VIADD R5, R0, 0x7a ;  /* 0x0000007a00057836 */ /* 0x020fe20000000000 */
[CC--:B------:R-:W-:Y:S01]  /*1c2f0*/  LEA R4, P6, R10.reuse, R3.reuse, 0x2 ;  /* 0x000000030a047211 */ /* 0x0c0fe200078c10ff */
[----:B------:R5:W-:Y:S01]  /*1c300*/  @P5 STG.E desc[UR26][R8.64], R121 ;  /* 0x0000007908005986 */ /* 0x000be2000c10191a */
[C---:B----4-:R-:W-:Y:S02]  /*1c310*/  VIADD R7, R10.reuse, UR5 ;  /* 0x000000050a077c36 */ /* 0x050fe40008000000 */
[----:B-1----:R-:W-:Y:S01]  /*1c320*/  ISETP.LT.AND P5, PT, R5, UR4, !P0 ;  /* 0x0000000405007c0c */ /* 0x002fe2000c7a1270 */
[----:B------:R-:W1:Y:S01]  /*1c330*/  LDCU UR4, c[0x0][0x39c] ;  /* 0x00007380ff0477ac */ /* 0x000e620008000800 */
[----:B------:R-:W-:Y:S01]  /*1c340*/  LEA.HI.X.SX32 R5, R10, R2, 0x2, P6 ;  /* 0x000000020a057211 */ /* 0x000fe200030f16ff */
[----:B------:R-:W-:Y:S01]  /*1c350*/  VIADD R11, R0, 0x7b ;  /* 0x0000007b000b7836 */ /* 0x000fe20000000000 */
[C---:B------:R-:W-:Y:S01]  /*1c360*/  LEA R6, P6, R7.reuse, R3, 0x2 ;  /* 0x0000000307067211 */ /* 0x040fe200078c10ff */
[----:B------:R-:W-:-:S02]  /*1c370*/  VIADD R10, R7, UR5 ;  /* 0x00000005070a7c36 */ /* 0x000fc40008000000 */
[----:B------:R4:W-:Y:S01]  /*1c380*/  @P4 STG.E desc[UR26][R4.64], R122 ;  /* 0x0000007a04004986 */ /* 0x0009e2000c10191a */
[-C--:B------:R-:W-:Y:S01]  /*1c390*/  LEA.HI.X.SX32 R7, R7, R2.reuse, 0x2, P6 ;  /* 0x0000000207077211 */ /* 0x080fe200030f16ff */
[----:B-----5:R-:W-:Y:S01]  /*1c3a0*/  VIADD R9, R0, 0x7c ;  /* 0x0000007c00097836 */ /* 0x020fe20000000000 */
[----:B---3--:R-:W-:Y:S01]  /*1c3b0*/  ISETP.LT.AND P4, PT, R11, UR7, !P0 ;  /* 0x000000070b007c0c */ /* 0x008fe2000c781270 */
[C---:B------:R-:W-:Y:S01]  /*1c3c0*/  VIADD R11, R10.reuse, UR5 ;  /* 0x000000050a0b7c36 */ /* 0x040fe20008000000 */
[CC--:B------:R-:W-:Y:S01]  /*1c3d0*/  LEA R8, P6, R10.reuse, R3.reuse, 0x2 ;  /* 0x000000030a087211 */ /* 0x0c0fe200078c10ff */
[----:B------:R3:W-:Y:S01]  /*1c3e0*/  @P3 STG.E desc[UR26][R6.64], R123 ;  /* 0x0000007b06003986 */ /* 0x0007e2000c10191a */
[----:B--2---:R-:W-:Y:S01]  /*1c3f0*/  ISETP.LT.AND P3, PT, R9, UR6, !P0 ;  /* 0x0000000609007c0c */ /* 0x004fe2000c761270 */
[C---:B------:R-:W-:Y:S01]  /*1c400*/  VIADD R12, R11.reuse, UR5 ;  /* 0x000000050b0c7c36 */ /* 0x040fe20008000000 */
[----:B------:R-:W-:Y:S01]  /*1c410*/  LEA.HI.X.SX32 R9, R10, R2, 0x2, P6 ;  /* 0x000000020a097211 */ /* 0x000fe200030f16ff */
[----:B------:R-:W2:Y:S01]  /*1c420*/  LDCU UR6, c[0x0][0x39c] ;  /* 0x00007380ff0677ac */ /* 0x000ea20008000800 */
[----:B------:R-:W-:Y:S01]  /*1c430*/  LEA R10, P6, R11, R3, 0x2 ;  /* 0x000000030b0a7211 */ /* 0x000fe200078c10ff */
[----:B----4-:R-:W-:-:S02]  /*1c440*/  VIADD R4, R0, 0x7d ;  /* 0x0000007d00047836 */ /* 0x010fc40000000000 */
[----:B------:R-:W-:Y:S01]  /*1c450*/  VIADD R13, R12, UR5 ;  /* 0x000000050c0d7c36 */ /* 0x000fe20008000000 */
[----:B------:R4:W-:Y:S01]  /*1c460*/  @P2 STG.E desc[UR26][R8.64], R124 ;  /* 0x0000007c08002986 */ /* 0x0009e2000c10191a */
[----:B------:R-:W-:Y:S01]  /*1c470*/  LEA.HI.X.SX32 R11, R11, R2, 0x2, P6 ;  /* 0x000000020b0b7211 */ /* 0x000fe200030f16ff */
[----:B------:R-:W-:Y:S01]  /*1c480*/  VIADD R0, R0, 0x7f ;  /* 0x0000007f00007836 */ /* 0x000fe20000000000 */
[----:B-1----:R-:W-:Y:S01]  /*1c490*/  ISETP.LT.AND P2, PT, R4, UR4, !P0 ;  /* 0x0000000404007c0c */ /* 0x002fe2000c741270 */
[C---:B------:R-:W-:Y:S01]  /*1c4a0*/  VIADD R14, R13.reuse, UR5 ;  /* 0x000000050d0e7c36 */ /* 0x040fe20008000000 */
[----:B------:R-:W1:Y:S01]  /*1c4b0*/  LDCU UR4, c[0x0][0x39c] ;  /* 0x00007380ff0477ac */ /* 0x000e620008000800 */
[----:B------:R5:W-:Y:S01]  /*1c4c0*/  @P1 STG.E desc[UR26][R10.64], R125 ;  /* 0x0000007d0a001986 */ /* 0x000be2000c10191a */
[-C--:B---3--:R-:W-:Y:S01]  /*1c4d0*/  LEA R6, P6, R13, R3.reuse, 0x2 ;  /* 0x000000030d067211 */ /* 0x088fe200078c10ff */
[----:B------:R-:W-:Y:S01]  /*1c4e0*/  VIADD R15, R14, UR5 ;  /* 0x000000050e0f7c36 */ /* 0x000fe20008000000 */
[----:B------:R-:W-:-:S02]  /*1c4f0*/  LEA R4, P1, R12, R3, 0x2 ;  /* 0x000000030c047211 */ /* 0x000fc400078210ff */
[-C--:B------:R-:W-:Y:S01]  /*1c500*/  LEA.HI.X.SX32 R7, R13, R2.reuse, 0x2, P6 ;  /* 0x000000020d077211 */ /* 0x080fe200030f16ff */
[C---:B------:R-:W-:Y:S01]  /*1c510*/  VIADD R16, R15.reuse, UR5 ;  /* 0x000000050f107c36 */ /* 0x040fe20008000000 */
[-C--:B------:R-:W-:Y:S02]  /*1c520*/  LEA.HI.X.SX32 R5, R12, R2.reuse, 0x2, P1 ;  /* 0x000000020c057211 */ /* 0x080fe400008f16ff */
[-C--:B----4-:R-:W-:Y:S01]  /*1c530*/  LEA R8, P6, R14, R3.reuse, 0x2 ;  /* 0x000000030e087211 */ /* 0x090fe200078c10ff */
[----:B------:R-:W-:Y:S01]  /*1c540*/  VIADD R17, R16, UR5 ;  /* 0x0000000510117c36 */ /* 0x000fe20008000000 */
[-C--:B------:R-:W-:Y:S01]  /*1c550*/  LEA R12, P1, R15, R3.reuse, 0x2 ;  /* 0x000000030f0c7211 */ /* 0x080fe200078210ff */
[----:B------:R3:W-:Y:S01]  /*1c560*/  @P5 STG.E desc[UR26][R4.64], R126 ;  /* 0x0000007e04005986 */ /* 0x0007e2000c10191a */
[-C--:B------:R-:W-:Y:S02]  /*1c570*/  LEA.HI.X.SX32 R9, R14, R2.reuse, 0x2, P6 ;  /* 0x000000020e097211 */ /* 0x080fe400030f16ff */
[----:B------:R-:W-:Y:S01]  /*1c580*/  LEA R14, P6, R17, R3, 0x2 ;  /* 0x00000003110e7211 */ /* 0x000fe200078c10ff */
[----:B------:R3:W-:Y:S01]  /*1c590*/  @P4 STG.E desc[UR26][R6.64], R127 ;  /* 0x0000007f06004986 */ /* 0x0007e2000c10191a */
[----:B------:R-:W-:-:S02]  /*1c5a0*/  LEA.HI.X.SX32 R13, R15, R2, 0x2, P1 ;  /* 0x000000020f0d7211 */ /* 0x000fc400008f16ff */
[----:B--2---:R-:W-:Y:S01]  /*1c5b0*/  ISETP.LT.AND P1, PT, R18, UR6, !P0 ;  /* 0x0000000612007c0c */ /* 0x004fe2000c721270 */
[----:B------:R3:W-:Y:S01]  /*1c5c0*/  @P3 STG.E desc[UR26][R8.64], R128 ;  /* 0x0000008008003986 */ /* 0x0007e2000c10191a */
[----:B-1----:R-:W-:Y:S02]  /*1c5d0*/  ISETP.LT.AND P0, PT, R0, UR4, !P0 ;  /* 0x0000000400007c0c */ /* 0x002fe4000c701270 */
[----:B------:R-:W-:Y:S01]  /*1c5e0*/  LEA.HI.X.SX32 R15, R17, R2, 0x2, P6 ;  /* 0x00000002110f7211 */ /* 0x000fe200030f16ff */
[----:B------:R3:W-:Y:S01]  /*1c5f0*/  @P2 STG.E desc[UR26][R12.64], R129 ;  /* 0x000000810c002986 */ /* 0x0007e2000c10191a */
[----:B-----5:R-:W-:-:S04]  /*1c600*/  LEA R10, P6, R16, R3, 0x2 ;  /* 0x00000003100a7211 */ /* 0x020fc800078c10ff */
[----:B------:R-:W-:-:S05]  /*1c610*/  LEA.HI.X.SX32 R11, R16, R2, 0x2, P6 ;  /* 0x00000002100b7211 */ /* 0x000fca00030f16ff */
[----:B------:R3:W-:Y:S04]  /*1c620*/  @P1 STG.E desc[UR26][R10.64], R130 ;  /* 0x000000820a001986 */ /* 0x0007e8000c10191a */
[----:B------:R3:W-:Y:S01]  /*1c630*/  @P0 STG.E desc[UR26][R14.64], R131 ;  /* 0x000000830e000986 */ /* 0x0007e2000c10191a */
[----:B------:R-:W-:Y:S06]  /*1c640*/  BAR.SYNC.DEFER_BLOCKING 0x0 ;  /* 0x0000000000007b1d */ /* 0x000fec0000010000 */
[----:B------:R-:W-:Y:S05]  /*1c650*/  BRA.U UP0, `(.L_x_14) ;  /* 0x0000000100a07547 */ /* 0x000fea000b800000 */
[----:B------:R-:W1:Y:S01]  /*1c660*/  S2UR UR5, SR_CgaCtaId ;  /* 0x00000000000579c3 */ /* 0x000e620000008800 */
[----:B------:R-:W-:Y:S01]  /*1c670*/  NOP ;  /* 0x0000000000007918 */ /* 0x000fe20000000000 */
[----:B------:R-:W-:Y:S01]  /*1c680*/  UMOV UR4, 0x50 ;  /* 0x0000005000047882 */ /* 0x000fe20000000000 */
[----:B------:R-:W-:Y:S02]  /*1c690*/  IMAD.U32 R0, RZ, RZ, UR11 ;  /* 0x0000000bff007e24 */ /* 0x000fe4000f8e00ff */
[----:B------:R-:W-:Y:S02]  /*1c6a0*/  IMAD.MOV.U32 R3, RZ, RZ, 0xff ;  /* 0x000000ffff037424 */ /* 0x000fe400078e00ff */
[----:B---3--:R-:W-:Y:S01]  /*1c6b0*/  IMAD.MOV.U32 R7, RZ, RZ, 0x1 ;  /* 0x00000001ff077424 */ /* 0x008fe200078e00ff */
[----:B------:R-:W-:-:S04]  /*1c6c0*/  LOP3.LUT R0, R0, 0xffff, RZ, 0xc0, !PT ;  /* 0x0000ffff00007812 */ /* 0x000fc800078ec0ff */
[----:B------:R-:W-:-:S05]  /*1c6d0*/  SHF.R.U32.HI R0, RZ, 0x5, R0 ;  /* 0x00000005ff007819 */ /* 0x000fca0000011600 */
[----:B------:R-:W-:Y:S01]  /*1c6e0*/  VIADD R2, R0, 0x10 ;  /* 0x0000001000027836 */ /* 0x000fe20000000000 */
[----:B------:R-:W-:Y:S01]  /*1c6f0*/  SHF.L.U32 R0, R3, R0, RZ ;  /* 0x0000000003007219 */ /* 0x000fe200000006ff */
[----:B-1----:R-:W-:-:S03]  /*1c700*/  ULEA UR6, UR5, UR4, 0x18 ;  /* 0x0000000405067291 */ /* 0x002fc6000f8ec0ff */
[----:B------:R-:W-:-:S04]  /*1c710*/  SHF.L.U32 R3, R7, R2, RZ ;  /* 0x0000000207037219 */ /* 0x000fc800000006ff */
[----:B------:R-:W-:Y:S02]  /*1c720*/  LOP3.LUT R0, R3, R0, RZ, 0xfc, !PT ;  /* 0x0000000003007212 */ /* 0x000fe400078efcff */
[----:B------:R-:W1:Y:S02]  /*1c730*/  LDS R5, [UR6] ;  /* 0x00000006ff057984 */ /* 0x000e640008000800 */
[C---:B------:R-:W-:Y:S02]  /*1c740*/  LOP3.LUT R2, R0.reuse, 0xffff, RZ, 0xc0, !PT ;  /* 0x0000ffff00027812 */ /* 0x040fe400078ec0ff */
[----:B-1----:R-:W-:-:S04]  /*1c750*/  LOP3.LUT R3, R0, 0xffff, R5, 0x80, !PT ;  /* 0x0000ffff00037812 */ /* 0x002fc800078e8005 */
[----:B------:R-:W-:-:S13]  /*1c760*/  ISETP.NE.AND P0, PT, R3, R2, PT ;  /* 0x000000020300720c */ /* 0x000fda0003f05270 */
[----:B------:R-:W-:Y:S05]  /*1c770*/  @P0 BRA `(.L_x_15) ;  /* 0x0000000000500947 */ /* 0x000fea0003800000 */
[----:B------:R-:W-:Y:S02]  /*1c780*/  SHF.R.U32.HI R5, RZ, 0x10, R5 ;  /* 0x00000010ff057819 */ /* 0x000fe40000011605 */
[----:B------:R-:W-:-:S04]  /*1c790*/  SHF.R.U32.HI R2, RZ, 0x10, R0 ;  /* 0x00000010ff027819 */ /* 0x000fc80000011600 */
[----:B------:R-:W-:-:S04]  /*1c7a0*/  LOP3.LUT R5, R5, R2, RZ, 0xc0, !PT ;  /* 0x0000000205057212 */ /* 0x000fc800078ec0ff */
[----:B------:R-:W-:-:S13]  /*1c7b0*/  ISETP.NE.AND P0, PT, R5, R2, PT ;  /* 0x000000020500720c */ /* 0x000fda0003f05270 */
[----:B------:R-:W-:Y:S05]  /*1c7c0*/  @P0 BRA `(.L_x_16) ;  /* 0x0000000000300947 */ /* 0x000fea0003800000 */
[----:B------:R-:W-:Y:S01]  /*1c7d0*/  R2UR UR4, R0 ;  /* 0x00000000000472ca */ /* 0x000fe200000e0000 */
[----:B------:R-:W-:Y:S01]  /*1c7e0*/  VOTEU.ANY UR5, UPT, PT ;  /* 0x0000000000057886 */ /* 0x000fe200038e0100 */
[----:B------:R-:W1:Y:S01]  /*1c7f0*/  S2R R0, SR_LANEID ;  /* 0x0000000000007919 */ /* 0x000e620000000000 */
[----:B------:R-:W-:-:S10]  /*1c800*/  UFLO.U32 UR5, UR5 ;  /* 0x00000005000572bd */ /* 0x000fd400080e0000 */
[----:B------:R-:W-:-:S06]  /*1c810*/  ULOP3.LUT UR4, URZ, UR4, URZ, 0x33, !UPT ;  /* 0x00000004ff047292 */ /* 0x000fcc000f8e33ff */
[----:B------:R-:W-:-:S04]  /*1c820*/  IMAD.U32 R2, RZ, RZ, UR4 ;  /* 0x00000004ff027e24 */ /* 0x000fc8000f8e00ff */
[----:B------:R-:W2:Y:S02]  /*1c830*/  REDUX UR7, R2 ;  /* 0x00000000020773c4 */ /* 0x000ea40000000000 */
[----:B------:R4:W-:Y:S01]  /*1c840*/  UTCATOMSWS.AND URZ, UR4 ;  /* 0x0000000400ff79e3 */ /* 0x0009e20008000000 */
[----:B-1----:R-:W-:Y:S01]  /*1c850*/  ISETP.EQ.U32.AND P0, PT, R0, UR5, PT ;  /* 0x0000000500007c0c */ /* 0x002fe2000bf02070 */
[----:B--2---:R-:W-:-:S12]  /*1c860*/  IMAD.U32 R0, RZ, RZ, UR7 ;  /* 0x00000007ff007e24 */ /* 0x004fd8000f8e00ff */
[----:B------:R4:W-:Y:S01]  /*1c870*/  @P0 ATOMS.AND RZ, [UR6], R0 ;  /* 0x00000000ffff098c */ /* 0x0009e2000a800006 */
[----:B------:R-:W-:Y:S05]  /*1c880*/  BRA `(.L_x_14) ;  /* 0x0000000000147947 */ /* 0x000fea0003800000 */
.L_x_16:
[----:B------:R-:W-:-:S07]  /*1c890*/  MOV R2, 0x1c8b0 ;  /* 0x0001c8b000027802 */ /* 0x000fce0000000f00 */
[----:B------:R-:W-:Y:S05]  /*1c8a0*/  CALL.REL.NOINC `($__internal_0_$__cuda_sm10x_tcgen05_guardrail_trap_col_being_dealloced_not_returned_by_alloc) ;  /* 0x00000000002c7944 */ /* 0x000fea0003c00000 */
[----:B------:R-:W-:Y:S05]  /*1c8b0*/  BRA `(.L_x_14) ;  /* 0x0000000000087947 */ /* 0x000fea0003800000 */
.L_x_15:
[----:B------:R-:W-:-:S07]  /*1c8c0*/  MOV R2, 0x1c8e0 ;  /* 0x0001c8e000027802 */ /* 0x000fce0000000f00 */
[----:B------:R-:W-:Y:S05]  /*1c8d0*/  CALL.REL.NOINC `($__internal_2_$__cuda_sm10x_tcgen05_guardrail_trap_unallocated_columns_being_dealloced) ;  /* 0x0000000000387944 */ /* 0x000fea0003c00000 */
.L_x_14:
[----:B------:R-:W-:Y:S01]  /*1c8e0*/  NOP ;  /* 0x0000000000007918 */ /* 0x000fe20000000000 */
[----:B----4-:R-:W-:Y:S05]  /*1c8f0*/  EXIT ;  /* 0x000000000000794d */ /* 0x010fea0003800000 */
.L_x_9:
[----:B------:R-:W1:Y:S02]  /*1c900*/  SYNCS.PHASECHK.TRANS64.TRYWAIT P1, [UR8], R4 ;  /* 0x00000004ff0075a7 */ /* 0x000e640008021108 */
[----:B-1----:R-:W-:Y:S05]  /*1c910*/  @!P1 BRA `(.L_x_9) ;  /* 0xfffffffc00f89947 */ /* 0x002fea000383ffff */
[----:B------:R-:W-:Y:S05]  /*1c920*/  BRA `(.L_x_17) ;  /* 0xffffff8c00e07947 */ /* 0x000fea000383ffff */
.L_x_13:
[----:B------:R-:W1:Y:S02]  /*1c930*/  SYNCS.PHASECHK.TRANS64.TRYWAIT P3, [UR8], R9 ;  /* 0x00000009ff0075a7 */ /* 0x000e640008061108 */
[----:B-1----:R-:W-:Y:S05]  /*1c940*/  @!P3 BRA `(.L_x_13) ;  /* 0xfffffffc00f8b947 */ /* 0x002fea000383ffff */
[----:B------:R-:W-:Y:S05]  /*1c950*/  BRA `(.L_x_12) ;  /* 0xffffffc400a47947 */ /* 0x000fea000383ffff */
        .weak           $__internal_0_$__cuda_sm10x_tcgen05_guardrail_trap_col_being_dealloced_not_returned_by_alloc
        .type           $__internal_0_$__cuda_sm10x_tcgen05_guardrail_trap_col_being_dealloced_not_returned_by_alloc,@function
        .size           $__internal_0_$__cuda_sm10x_tcgen05_guardrail_trap_col_being_dealloced_not_returned_by_alloc,($__internal_1_$__cuda_sm10x_tcgen05_guardrail_trap_phase_invalid_during_alloc - $__internal_0_$__cuda_sm10x_tcgen05_guardrail_trap_col_being_dealloced_not_returned_by_alloc)
$__internal_0_$__cuda_sm10x_tcgen05_guardrail_trap_col_being_dealloced_not_returned_by_alloc:
[----:B------:R-:W-:Y:S05]  /*1c960*/  BPT.TRAP 0x1 ;  /* 0x000000040000795c */ /* 0x000fea0000300000 */
[----:B------:R-:W-:-:S04]  /*1c970*/  IMAD.MOV.U32 R3, RZ, RZ, 0x0 ;  /* 0x00000000ff037424 */ /* 0x000fc800078e00ff */
[----:B------:R-:W-:Y:S05]  /*1c980*/  RET.REL.NODEC R2 `(matmul_kernel) ;  /* 0xfffffe34029c7950 */ /* 0x000fea0003c3ffff */
        .weak           $__internal_1_$__cuda_sm10x_tcgen05_guardrail_trap_phase_invalid_during_alloc
        .type           $__internal_1_$__cuda_sm10x_tcgen05_guardrail_trap_phase_invalid_during_alloc,@function
        .size           $__internal_1_$__cuda_sm10x_tcgen05_guardrail_trap_phase_invalid_during_alloc,($__internal_2_$__cuda_sm10x_tcgen05_guardrail_trap_unallocated_columns_being_dealloced - $__internal_1_$__cuda_sm10x_tcgen05_guardrail_trap_phase_invalid_during_alloc)
$__internal_1_$__cuda_sm10x_tcgen05_guardrail_trap_phase_invalid_during_alloc:
[----:B------:R-:W-:Y:S05]  /*1c990*/  BPT.TRAP 0x1 ;  /* 0x000000040000795c */ /* 0x000fea0000300000 */
[----:B------:R-:W-:-:S04]  /*1c9a0*/  IMAD.MOV.U32 R3, RZ, RZ, 0x0 ;  /* 0x00000000ff037424 */ /* 0x000fc800078e00ff */
[----:B------:R-:W-:Y:S05]  /*1c9b0*/  RET.REL.NODEC R2 `(matmul_kernel) ;  /* 0xfffffe3402907950 */ /* 0x000fea0003c3ffff */
        .weak           $__internal_2_$__cuda_sm10x_tcgen05_guardrail_trap_unallocated_columns_being_dealloced
        .type           $__internal_2_$__cuda_sm10x_tcgen05_guardrail_trap_unallocated_columns_being_dealloced,@function
        .size           $__internal_2_$__cuda_sm10x_tcgen05_guardrail_trap_unallocated_columns_being_dealloced,(.L_x_21 - $__internal_2_$__cuda_sm10x_tcgen05_guardrail_trap_unallocated_columns_being_dealloced)
$__internal_2_$__cuda_sm10x_tcgen05_guardrail_trap_unallocated_columns_being_dealloced:
[----:B------:R-:W-:Y:S05]  /*1c9c0*/  BPT.TRAP 0x1 ;  /* 0x000000040000795c */ /* 0x000fea0000300000 */
[----:B------:R-:W-:-:S04]  /*1c9d0*/  IMAD.MOV.U32 R3, RZ, RZ, 0x0 ;  /* 0x00000000ff037424 */ /* 0x000fc800078e00ff */
[----:B------:R-:W-:Y:S05]  /*1c9e0*/  RET.REL.NODEC R2 `(matmul_kernel) ;  /* 0xfffffe3402847950 */ /* 0x000fea0003c3ffff */
.L_x_18:
[----:B------:R-:W-:-:S00]  /*1c9f0*/  BRA `(.L_x_18) ;  /* 0xfffffffc00fc7947 */ /* 0x000fc0000383ffff */
[----:B------:R-:W-:-:S00]  /*1ca00*/  NOP ;  /* 0x0000000000007918 */ /* 0x000fc00000000000 */
[----:B------:R-:W-:-:S00]  /*1ca10*/  NOP ;  /* 0x0000000000007918 */ /* 0x000fc00000000000 */
[----:B------:R-:W-:-:S00]  /*1ca20*/  NOP ;  /* 0x0000000000007918 */ /* 0x000fc00000000000 */
[----:B------:R-:W-:-:S00]  /*1ca30*/  NOP ;  /* 0x0000000000007918 */ /* 0x000fc00000000000 */
[----:B------:R-:W-:-:S00]  /*1ca40*/  NOP ;  /* 0x0000000000007918 */ /* 0x000fc00000000000 */
[----:B------:R-:W-:-:S00]  /*1ca50*/  NOP ;  /* 0x0000000000007918 */ /* 0x000fc00000000000 */
[----:B------:R-:W-:-:S00]  /*1ca60*/  NOP ;  /* 0x0000000000007918 */ /* 0x000fc00000000000 */
[----:B------:R-:W-:-:S00]  /*1ca70*/  NOP ;  /* 0x0000000000007918 */ /* 0x000fc00000000000 */
.L_x_21:


//--------------------- .nv.shared.matmul_kernel  --------------------------
	.section	.nv.shared.matmul_kernel,"aw",@nobits
	.sectionflags	@""
	.align	16
	.zero		1024


//--------------------- .nv.shared.reserved.0     --------------------------
	.section	.nv.shared.reserved.0,"aw",@nobits
	.align	8
	.weak		__nv_reservedSMEM_offset_0_alias
	.size		__nv_reservedSMEM_offset_0_alias, 0, 64
	.other		__nv_reservedSMEM_offset_0_alias,@"STO_CUDA_RESERVED_SHARED STV_DEFAULT"
__nv_reservedSMEM_offset_0_alias:
	.zero		0
.nv.shared.reserved.0:
	.zero		64
	.weak		__nv_reservedSMEM_allocation_phase
	.type		__nv_reservedSMEM_allocation_phase,@object
	.size		__nv_reservedSMEM_allocation_phase,(.L_0 - __nv_reservedSMEM_allocation_phase)
__nv_reservedSMEM_allocation_phase:
	.zero		1
.L_0:
	.zero		7
	.weak		__nv_reservedSMEM_devtool_atexit_pc
	.type		__nv_reservedSMEM_devtool_atexit_pc,@object
	.size		__nv_reservedSMEM_devtool_atexit_pc,(__nv_reservedSMEM_allocation_mask - __nv_reservedSMEM_devtool_atexit_pc)
__nv_reservedSMEM_devtool_atexit_pc:
	.zero		8
	.weak		__nv_reservedSMEM_allocation_mask
	.type		__nv_reservedSMEM_allocation_mask,@object
	.size		__nv_reservedSMEM_allocation_mask,(.L_2 - __nv_reservedSMEM_allocation_mask)
__nv_reservedSMEM_allocation_mask:
	.zero		4
.L_2:


//--------------------- .nv.constant0.matmul_kernel --------------------------
	.section	.nv.constant0.matmul_kernel,"a",@progbits
	.sectionflags	@""
	.align	4
.nv.constant0.matmul_kernel:
	.zero		976


//--------------------- SYMBOLS --------------------------

	.type		.nv.reservedSmem.offset0,@object
	.size		.nv.reservedSmem.offset0,0x4
	.type		.nv.reservedSmem.cap,@object
	.size		.nv.reservedSmem.cap,0x4
